	.target	sm_90a

	.elftype	@"ET_EXEC"


//--------------------- .note.nv.tkinfo           --------------------------
	.section	.note.nv.tkinfo,"",@"SHT_NOTE"
	.sectionflags	@"SHF_NOTE_NV_TKINFO"
	.tkinfo
        /*0018*/ 	.word	0x00000002
        /*0030*/ 	.string	""
        /*0030*/ 	.string	"ptxas"
        /*0030*/ 	.string	"Cuda compilation tools, release 13.0, V13.0.88"
        /*0030*/ 	.string	"Build cuda_13.0.r13.0/compiler.36424714_0"
        /*0030*/ 	.string	"-v  -suppress-debug-info  -lineinfo  -arch sm_90a "



//--------------------- .note.nv.cuinfo           --------------------------
	.section	.note.nv.cuinfo,"",@"SHT_NOTE"
	.sectionflags	@"SHF_NOTE_NV_CUINFO"
        /*0018*/ 	.short	0x0002
        /*001a*/ 	.short	0x005a
        /*001c*/ 	.short	0x0082
	.zero		2


//--------------------- .nv.info                  --------------------------
	.section	.nv.info,"",@"SHT_CUDA_INFO"
	.align	4


	//----- nvinfo : EIATTR_REGCOUNT
	.align		4
        /*0000*/ 	.byte	0x04, 0x2f
        /*0002*/ 	.short	(.L_1 - .L_0)
	.align		4
.L_0:
        /*0004*/ 	.word	index@(matmul_kernel)
        /*0008*/ 	.word	0x000000ff


	//----- nvinfo : EIATTR_FRAME_SIZE
	.align		4
.L_1:
        /*000c*/ 	.byte	0x04, 0x11
        /*000e*/ 	.short	(.L_3 - .L_2)
	.align		4
.L_2:
        /*0010*/ 	.word	index@(matmul_kernel)
        /*0014*/ 	.word	0x000006b8


	//----- nvinfo : EIATTR_MIN_STACK_SIZE
	.align		4
.L_3:
        /*0018*/ 	.byte	0x04, 0x12
        /*001a*/ 	.short	(.L_5 - .L_4)
	.align		4
.L_4:
        /*001c*/ 	.word	index@(matmul_kernel)
        /*0020*/ 	.word	0x000006b8
.L_5:


//--------------------- .nv.compat                --------------------------
	.section	.nv.compat,"",@"SHT_CUDA_COMPAT_INFO"
	.align	4
        /*0000*/ 	.byte	0x02, 0x09, 0x01, 0x00, 0x02, 0x02, 0x04, 0x00, 0x02, 0x05, 0x05, 0x00, 0x03, 0x07, 0x01, 0x01
        /*0010*/ 	.byte	0x02, 0x03, 0x00, 0x00, 0x02, 0x06, 0x01, 0x00, 0x04, 0x0b, 0x08, 0x00, 0x00, 0x00, 0x00, 0x00
        /*0020*/ 	.byte	0x00, 0x00, 0x00, 0x00


//--------------------- .nv.info.matmul_kernel    --------------------------
	.section	.nv.info.matmul_kernel,"",@"SHT_CUDA_INFO"
	.sectionflags	@""
	.align	4


	//----- nvinfo : EIATTR_CUDA_API_VERSION
	.align		4
        /*0000*/ 	.byte	0x04, 0x37
        /*0002*/ 	.short	(.L_7 - .L_6)
.L_6:
        /*0004*/ 	.word	0x00000082


	//----- nvinfo : EIATTR_KPARAM_INFO
	.align		4
.L_7:
        /*0008*/ 	.byte	0x04, 0x17
        /*000a*/ 	.short	(.L_9 - .L_8)
.L_8:
        /*000c*/ 	.word	0x00000000
        /*0010*/ 	.short	0x000d
        /*0012*/ 	.short	0x0048
        /*0014*/ 	.byte	0x00, 0xf4, 0x21, 0x00


	//----- nvinfo : EIATTR_KPARAM_INFO
	.align		4
.L_9:
        /*0018*/ 	.byte	0x04, 0x17
        /*001a*/ 	.short	(.L_11 - .L_10)
.L_10:
        /*001c*/ 	.word	0x00000000
        /*0020*/ 	.short	0x000c
        /*0022*/ 	.short	0x0040
        /*0024*/ 	.byte	0x00, 0xf4, 0x21, 0x00


	//----- nvinfo : EIATTR_KPARAM_INFO
	.align		4
.L_11:
        /*0028*/ 	.byte	0x04, 0x17
        /*002a*/ 	.short	(.L_13 - .L_12)
.L_12:
        /*002c*/ 	.word	0x00000000
        /*0030*/ 	.short	0x000b
        /*0032*/ 	.short	0x0038
        /*0034*/ 	.byte	0x00, 0xf0, 0x11, 0x00


	//----- nvinfo : EIATTR_KPARAM_INFO
	.align		4
.L_13:
        /*0038*/ 	.byte	0x04, 0x17
        /*003a*/ 	.short	(.L_15 - .L_14)
.L_14:
        /*003c*/ 	.word	0x00000000
        /*0040*/ 	.short	0x000a
        /*0042*/ 	.short	0x0034
        /*0044*/ 	.byte	0x00, 0xf0, 0x11, 0x00


	//----- nvinfo : EIATTR_KPARAM_INFO
	.align		4
.L_15:
        /*0048*/ 	.byte	0x04, 0x17
        /*004a*/ 	.short	(.L_17 - .L_16)
.L_16:
        /*004c*/ 	.word	0x00000000
        /*0050*/ 	.short	0x0009
        /*0052*/ 	.short	0x0030
        /*0054*/ 	.byte	0x00, 0xf0, 0x11, 0x00


	//----- nvinfo : EIATTR_KPARAM_INFO
	.align		4
.L_17:
        /*0058*/ 	.byte	0x04, 0x17
        /*005a*/ 	.short	(.L_19 - .L_18)
.L_18:
        /*005c*/ 	.word	0x00000000
        /*0060*/ 	.short	0x0008
        /*0062*/ 	.short	0x002c
        /*0064*/ 	.byte	0x00, 0xf0, 0x11, 0x00


	//----- nvinfo : EIATTR_KPARAM_INFO
	.align		4
.L_19:
        /*0068*/ 	.byte	0x04, 0x17
        /*006a*/ 	.short	(.L_21 - .L_20)
.L_20:
        /*006c*/ 	.word	0x00000000
        /*0070*/ 	.short	0x0007
        /*0072*/ 	.short	0x0028
        /*0074*/ 	.byte	0x00, 0xf0, 0x11, 0x00


	//----- nvinfo : EIATTR_KPARAM_INFO
	.align		4
.L_21:
        /*0078*/ 	.byte	0x04, 0x17
        /*007a*/ 	.short	(.L_23 - .L_22)
.L_22:
        /*007c*/ 	.word	0x00000000
        /*0080*/ 	.short	0x0006
        /*0082*/ 	.short	0x0024
        /*0084*/ 	.byte	0x00, 0xf0, 0x11, 0x00


	//----- nvinfo : EIATTR_KPARAM_INFO
	.align		4
.L_23:
        /*0088*/ 	.byte	0x04, 0x17
        /*008a*/ 	.short	(.L_25 - .L_24)
.L_24:
        /*008c*/ 	.word	0x00000000
        /*0090*/ 	.short	0x0005
        /*0092*/ 	.short	0x0020
        /*0094*/ 	.byte	0x00, 0xf0, 0x11, 0x00


	//----- nvinfo : EIATTR_KPARAM_INFO
	.align		4
.L_25:
        /*0098*/ 	.byte	0x04, 0x17
        /*009a*/ 	.short	(.L_27 - .L_26)
.L_26:
        /*009c*/ 	.word	0x00000000
        /*00a0*/ 	.short	0x0004
        /*00a2*/ 	.short	0x001c
        /*00a4*/ 	.byte	0x00, 0xf0, 0x11, 0x00


	//----- nvinfo : EIATTR_KPARAM_INFO
	.align		4
.L_27:
        /*00a8*/ 	.byte	0x04, 0x17
        /*00aa*/ 	.short	(.L_29 - .L_28)
.L_28:
        /*00ac*/ 	.word	0x00000000
        /*00b0*/ 	.short	0x0003
        /*00b2*/ 	.short	0x0018
        /*00b4*/ 	.byte	0x00, 0xf0, 0x11, 0x00


	//----- nvinfo : EIATTR_KPARAM_INFO
	.align		4
.L_29:
        /*00b8*/ 	.byte	0x04, 0x17
        /*00ba*/ 	.short	(.L_31 - .L_30)
.L_30:
        /*00bc*/ 	.word	0x00000000
        /*00c0*/ 	.short	0x0002
        /*00c2*/ 	.short	0x0010
        /*00c4*/ 	.byte	0x00, 0xf4, 0x21, 0x00


	//----- nvinfo : EIATTR_KPARAM_INFO
	.align		4
.L_31:
        /*00c8*/ 	.byte	0x04, 0x17
        /*00ca*/ 	.short	(.L_33 - .L_32)
.L_32:
        /*00cc*/ 	.word	0x00000000
        /*00d0*/ 	.short	0x0001
        /*00d2*/ 	.short	0x0008
        /*00d4*/ 	.byte	0x00, 0xf4, 0x21, 0x00


	//----- nvinfo : EIATTR_KPARAM_INFO
	.align		4
.L_33:
        /*00d8*/ 	.byte	0x04, 0x17
        /*00da*/ 	.short	(.L_35 - .L_34)
.L_34:
        /*00dc*/ 	.word	0x00000000
        /*00e0*/ 	.short	0x0000
        /*00e2*/ 	.short	0x0000
        /*00e4*/ 	.byte	0x00, 0xf4, 0x21, 0x00


	//----- nvinfo : EIATTR_SPARSE_MMA_MASK
	.align		4
.L_35:
        /*00e8*/ 	.byte	0x03, 0x50
        /*00ea*/ 	.short	0x0000


	//----- nvinfo : EIATTR_MAXREG_COUNT
	.align		4
        /*00ec*/ 	.byte	0x03, 0x1b
        /*00ee*/ 	.short	0x00ff


	//----- nvinfo : EIATTR_NUM_BARRIERS
	.align		4
        /*00f0*/ 	.byte	0x02, 0x4c
        /*00f2*/ 	.byte	0x01
	.zero		1


	//----- nvinfo : EIATTR_ANNOTATIONS
	.align		4
        /*00f4*/ 	.byte	0x04, 0x55
        /*00f6*/ 	.short	(.L_37 - .L_36)


	//   ....[0]....
.L_36:
        /*00f8*/ 	.word	0x00000001
        /*00fc*/ 	.byte	0x00, 0x01, 0x00, 0x00, 0x01, 0x00, 0x00, 0x00, 0x50, 0x01, 0x00, 0x00, 0x01, 0x00, 0x00, 0x00
        /* <DEDUP_REMOVED lines=749> */
        /*2fdc*/ 	.byte	0xc0, 0xb2, 0x01, 0x00


	//----- nvinfo : EIATTR_MERCURY_ISA_VERSION
	.align		4
.L_37:
        /*2fe0*/ 	.byte	0x03, 0x5f
        /*2fe2*/ 	.short	0x0101


	//----- nvinfo : EIATTR_EXIT_INSTR_OFFSETS
	.align		4
        /*2fe4*/ 	.byte	0x04, 0x1c
        /*2fe6*/ 	.short	(.L_39 - .L_38)


	//   ....[0]....
.L_38:
        /*2fe8*/ 	.word	0x0001b570


	//   ....[1]....
        /*2fec*/ 	.word	0x0001b590


	//----- nvinfo : EIATTR_REQNTID
	.align		4
.L_39:
        /*2ff0*/ 	.byte	0x04, 0x10
        /*2ff2*/ 	.short	(.L_41 - .L_40)
.L_40:
        /*2ff4*/ 	.word	0x00000100
        /*2ff8*/ 	.word	0x00000001
        /*2ffc*/ 	.word	0x00000001


	//----- nvinfo : EIATTR_CBANK_PARAM_SIZE
	.align		4
.L_41:
        /*3000*/ 	.byte	0x03, 0x19
        /*3002*/ 	.short	0x0050


	//----- nvinfo : EIATTR_PARAM_CBANK
	.align		4
        /*3004*/ 	.byte	0x04, 0x0a
        /*3006*/ 	.short	(.L_43 - .L_42)
	.align		4
.L_42:
        /*3008*/ 	.word	index@(.nv.constant0.matmul_kernel)
        /*300c*/ 	.short	0x0210
        /*300e*/ 	.short	0x0050


	//----- nvinfo : EIATTR_SW_WAR
	.align		4
.L_43:
        /*3010*/ 	.byte	0x04, 0x36
        /*3012*/ 	.short	(.L_45 - .L_44)
.L_44:
        /*3014*/ 	.word	0x00000008
.L_45:


//--------------------- .nv.callgraph             --------------------------
	.section	.nv.callgraph,"",@"SHT_CUDA_CALLGRAPH"
	.align	4
	.sectionentsize	8
	.align		4
        /*0000*/ 	.word	0x00000000
	.align		4
        /*0004*/ 	.word	0xffffffff
	.align		4
        /*0008*/ 	.word	0x00000000
	.align		4
        /*000c*/ 	.word	0xfffffffe
	.align		4
        /*0010*/ 	.word	0x00000000
	.align		4
        /*0014*/ 	.word	0xfffffffd
	.align		4
        /*0018*/ 	.word	0x00000000
	.align		4
        /*001c*/ 	.word	0xfffffffc


//--------------------- .text.matmul_kernel       --------------------------
	.section	.text.matmul_kernel,"ax",@progbits
	.align	128
        .global         matmul_kernel
        .type           matmul_kernel,@function
        .size           matmul_kernel,(.L_x_3 - matmul_kernel)
        .other          matmul_kernel,@"STO_CUDA_ENTRY STV_DEFAULT"
matmul_kernel:
.text.matmul_kernel:
[----:B------:R-:W1:Y:S08]  /*0000*/  LDC R1, c[0x0][0x28] ;  /* 0x00000a00ff017b82 */ /* 0x000e700000000800 */
[----:B------:R-:W2:Y:S01]  /*0010*/  LDC.64 R2, c[0x0][0x228] ;  /* 0x00008a00ff027b82 */ /* 0x000ea20000000a00 */
[----:B-1----:R-:W-:Y:S01]  /*0020*/  VIADD R1, R1, 0xfffff948 ;  /* 0xfffff94801017836 */ /* 0x002fe20000000000 */
[----:B------:R-:W1:Y:S01]  /*0030*/  S2R R5, SR_CTAID.X ;  /* 0x0000000000057919 */ /* 0x000e620000002500 */
[----:B------:R-:W-:Y:S01]  /*0040*/  ULDC UR4, c[0x0][0x230] ;  /* 0x00008c0000047ab9 */ /* 0x000fe20000000800 */
[----:B------:R-:W-:Y:S01]  /*0050*/  ULDC UR6, c[0x0][0x230] ;  /* 0x00008c0000067ab9 */ /* 0x000fe20000000800 */
[----:B------:R-:W-:Y:S01]  /*0060*/  ULDC UR5, c[0x0][0x230] ;  /* 0x00008c0000057ab9 */ /* 0x000fe20000000800 */
[----:B------:R-:W3:Y:S01]  /*0070*/  S2R R161, SR_TID.X ;  /* 0x0000000000a17919 */ /* 0x000ee20000002100 */
[----:B------:R-:W-:Y:S01]  /*0080*/  ULDC.64 UR8, c[0x0][0x210] ;  /* 0x0000840000087ab9 */ /* 0x000fe20000000a00 */
[----:B------:R-:W4:Y:S01]  /*0090*/  LDC.64 R248, c[0x0][0x230] ;  /* 0x00008c00fff87b82 */ /* 0x000f220000000a00 */
[----:B------:R-:W-:Y:S01]  /*00a0*/  ULDC.64 UR10, c[0x0][0x218] ;  /* 0x00008600000a7ab9 */ /* 0x000fe20000000a00 */
[----:B------:R-:W-:Y:S01]  /*00b0*/  ULDC UR13, c[0x0][0x230] ;  /* 0x00008c00000d7ab9 */ /* 0x000fe20000000800 */
[----:B------:R-:W-:Y:S01]  /*00c0*/  ULDC.64 UR16, c[0x0][0x208] ;  /* 0x0000820000107ab9 */ /* 0x000fe20000000a00 */
[----:B------:R-:W-:Y:S01]  /*00d0*/  ULDC UR12, c[0x0][0x230] ;  /* 0x00008c00000c7ab9 */ /* 0x000fe20000000800 */
[----:B------:R-:W-:Y:S01]  /*00e0*/  ULDC UR14, c[0x0][0x230] ;  /* 0x00008c00000e7ab9 */ /* 0x000fe20000000800 */
[----:B--2---:R-:W-:Y:S01]  /*00f0*/  IMAD.MOV.U32 R209, RZ, RZ, R3 ;  /* 0x000000ffffd17224 */ /* 0x004fe200078e0003 */
[----:B------:R2:W-:Y:S01]  /*0100*/  STL.64 [R1+0x250], R2 ;  /* 0x0002500201007387 */ /* 0x0005e20000100a00 */
[----:B------:R-:W-:-:S02]  /*0110*/  IMAD.MOV.U32 R166, RZ, RZ, R2 ;  /* 0x000000ffffa67224 */ /* 0x000fc400078e0002 */
[----:B------:R-:W-:Y:S01]  /*0120*/  VIADD R0, R209, 0x1ff ;  /* 0x000001ffd1007836 */ /* 0x000fe20000000000 */
[----:B------:R-:W-:Y:S02]  /*0130*/  IABS R116, R209 ;  /* 0x000000d100747213 */ /* 0x000fe40000000000 */
[----:B------:R-:W-:Y:S01]  /*0140*/  IABS R117, R166 ;  /* 0x000000a600757213 */ /* 0x000fe20000000000 */
[----:B------:R-:W-:Y:S01]  /*0150*/  STL [R1+0x690], R166 ;  /* 0x000690a601007387 */ /* 0x000fe20000100800 */
[----:B-1----:R-:W-:Y:S02]  /*0160*/  IABS R8, R5 ;  /* 0x0000000500087213 */ /* 0x002fe40000000000 */
[----:B--2---:R-:W-:Y:S01]  /*0170*/  SHF.R.S32.HI R3, RZ, 0x1f, R0 ;  /* 0x0000001fff037819 */ /* 0x004fe20000011400 */
[C---:B---3--:R-:W-:Y:S01]  /*0180*/  IMAD.SHL.U32 R252, R161.reuse, 0x4, RZ ;  /* 0x00000004a1fc7824 */ /* 0x048fe200078e00ff */
[----:B------:R-:W-:Y:S02]  /*0190*/  LOP3.LUT R158, R161, 0x3f, RZ, 0xc0, !PT ;  /* 0x0000003fa19e7812 */ /* 0x000fe400078ec0ff */
[----:B------:R-:W-:-:S04]  /*01a0*/  LEA.HI R3, R3, R0, RZ, 0x9 ;  /* 0x0000000003037211 */ /* 0x000fc800078f48ff */
[----:B------:R-:W-:-:S05]  /*01b0*/  SHF.R.S32.HI R3, RZ, 0x9, R3 ;  /* 0x00000009ff037819 */ /* 0x000fca0000011403 */
[----:B------:R-:W-:-:S05]  /*01c0*/  IMAD.SHL.U32 R4, R3, 0x8, RZ ;  /* 0x0000000803047824 */ /* 0x000fca00078e00ff */
[-C--:B------:R-:W-:Y:S02]  /*01d0*/  IABS R7, R4.reuse ;  /* 0x0000000400077213 */ /* 0x080fe40000000000 */
[----:B------:R-:W-:Y:S02]  /*01e0*/  IABS R10, R4 ;  /* 0x00000004000a7213 */ /* 0x000fe40000000000 */
[----:B------:R-:W1:Y:S08]  /*01f0*/  I2F.RP R0, R7 ;  /* 0x0000000700007306 */ /* 0x000e700000209400 */
[----:B-1----:R-:W1:Y:S02]  /*0200*/  MUFU.RCP R0, R0 ;  /* 0x0000000000007308 */ /* 0x002e640000001000 */
[----:B-1----:R-:W-:-:S02]  /*0210*/  VIADD R2, R0, 0xffffffe ;  /* 0x0ffffffe00027836 */ /* 0x002fc40000000000 */
[----:B------:R-:W-:-:S04]  /*0220*/  IMAD.MOV R0, RZ, RZ, -R10 ;  /* 0x000000ffff007224 */ /* 0x000fc800078e0a0a */
[----:B------:R1:W2:Y:S02]  /*0230*/  F2I.FTZ.U32.TRUNC.NTZ R3, R2 ;  /* 0x0000000200037305 */ /* 0x0002a4000021f000 */
[----:B-1----:R-:W-:Y:S02]  /*0240*/  IMAD.MOV.U32 R2, RZ, RZ, RZ ;  /* 0x000000ffff027224 */ /* 0x002fe400078e00ff */
[----:B--2---:R-:W-:-:S04]  /*0250*/  IMAD.MOV R6, RZ, RZ, -R3 ;  /* 0x000000ffff067224 */ /* 0x004fc800078e0a03 */
[----:B------:R-:W-:Y:S02]  /*0260*/  IMAD R9, R6, R7, RZ ;  /* 0x0000000706097224 */ /* 0x000fe400078e02ff */
[----:B------:R-:W-:Y:S02]  /*0270*/  IMAD.MOV.U32 R6, RZ, RZ, R8 ;  /* 0x000000ffff067224 */ /* 0x000fe400078e0008 */
[----:B------:R-:W-:-:S06]  /*0280*/  IMAD.HI.U32 R3, R3, R9, R2 ;  /* 0x0000000903037227 */ /* 0x000fcc00078e0002 */
[----:B------:R-:W-:-:S04]  /*0290*/  IMAD.HI.U32 R3, R3, R6, RZ ;  /* 0x0000000603037227 */ /* 0x000fc800078e00ff */
[----:B------:R-:W-:-:S05]  /*02a0*/  IMAD R0, R3, R0, R6 ;  /* 0x0000000003007224 */ /* 0x000fca00078e0206 */
[----:B------:R-:W-:-:S13]  /*02b0*/  ISETP.GT.U32.AND P1, PT, R7, R0, PT ;  /* 0x000000000700720c */ /* 0x000fda0003f24070 */
[----:B------:R-:W-:Y:S02]  /*02c0*/  @!P1 IMAD.IADD R0, R0, 0x1, -R7 ;  /* 0x0000000100009824 */ /* 0x000fe400078e0a07 */
[----:B------:R-:W-:Y:S01]  /*02d0*/  @!P1 VIADD R3, R3, 0x1 ;  /* 0x0000000103039836 */ /* 0x000fe20000000000 */
[----:B------:R-:W-:Y:S02]  /*02e0*/  ISETP.NE.AND P1, PT, R4, RZ, PT ;  /* 0x000000ff0400720c */ /* 0x000fe40003f25270 */
[----:B------:R-:W-:Y:S02]  /*02f0*/  ISETP.GE.U32.AND P0, PT, R0, R7, PT ;  /* 0x000000070000720c */ /* 0x000fe40003f06070 */
[----:B------:R-:W-:-:S04]  /*0300*/  LOP3.LUT R0, R5, R4, RZ, 0x3c, !PT ;  /* 0x0000000405007212 */ /* 0x000fc800078e3cff */
[----:B------:R-:W-:Y:S01]  /*0310*/  ISETP.GE.AND P2, PT, R0, RZ, PT ;  /* 0x000000ff0000720c */ /* 0x000fe20003f46270 */
[----:B------:R-:W-:-:S06]  /*0320*/  VIADD R0, R166, 0x3f ;  /* 0x0000003fa6007836 */ /* 0x000fcc0000000000 */
[----:B------:R-:W-:-:S04]  /*0330*/  @P0 VIADD R3, R3, 0x1 ;  /* 0x0000000103030836 */ /* 0x000fc80000000000 */
[----:B------:R-:W-:Y:S01]  /*0340*/  IMAD.MOV.U32 R2, RZ, RZ, R3 ;  /* 0x000000ffff027224 */ /* 0x000fe200078e0003 */
[----:B------:R-:W-:-:S03]  /*0350*/  SHF.R.S32.HI R3, RZ, 0x1f, R0 ;  /* 0x0000001fff037819 */ /* 0x000fc60000011400 */
[----:B------:R-:W-:Y:S01]  /*0360*/  @!P2 IMAD.MOV R2, RZ, RZ, -R2 ;  /* 0x000000ffff02a224 */ /* 0x000fe200078e0a02 */
[----:B------:R-:W-:Y:S02]  /*0370*/  @!P1 LOP3.LUT R2, RZ, R4, RZ, 0x33, !PT ;  /* 0x00000004ff029212 */ /* 0x000fe400078e33ff */
[----:B------:R-:W-:-:S03]  /*0380*/  LEA.HI R3, R3, R0, RZ, 0x6 ;  /* 0x0000000003037211 */ /* 0x000fc600078f30ff */
[----:B------:R-:W-:Y:S02]  /*0390*/  IMAD.SHL.U32 R10, R2, 0x8, RZ ;  /* 0x00000008020a7824 */ /* 0x000fe400078e00ff */
[----:B------:R-:W-:-:S03]  /*03a0*/  IMAD.MOV R2, RZ, RZ, -R2 ;  /* 0x000000ffff027224 */ /* 0x000fc600078e0a02 */
[----:B------:R-:W-:Y:S01]  /*03b0*/  LEA.HI.SX32 R3, R3, -R10, 0x1a ;  /* 0x8000000a03037211 */ /* 0x000fe200078fd2ff */
[----:B------:R-:W-:Y:S02]  /*03c0*/  IMAD R8, R4, R2, R5 ;  /* 0x0000000204087224 */ /* 0x000fe400078e0205 */
[----:B------:R-:W-:Y:S01]  /*03d0*/  IMAD.MOV.U32 R2, RZ, RZ, RZ ;  /* 0x000000ffff027224 */ /* 0x000fe200078e00ff */
[----:B------:R-:W-:Y:S02]  /*03e0*/  VIMNMX R13, R3, 0x8, PT ;  /* 0x00000008030d7848 */ /* 0x000fe40003fe0100 */
[----:B------:R-:W-:Y:S02]  /*03f0*/  IABS R4, R8 ;  /* 0x0000000800047213 */ /* 0x000fe40000000000 */
[----:B------:R-:W-:-:S04]  /*0400*/  IABS R7, R13 ;  /* 0x0000000d00077213 */ /* 0x000fc80000000000 */
[----:B------:R-:W1:Y:S08]  /*0410*/  I2F.RP R0, R7 ;  /* 0x0000000700007306 */ /* 0x000e700000209400 */
[----:B-1----:R-:W1:Y:S02]  /*0420*/  MUFU.RCP R0, R0 ;  /* 0x0000000000007308 */ /* 0x002e640000001000 */
[----:B-1----:R-:W-:-:S06]  /*0430*/  VIADD R3, R0, 0xffffffe ;  /* 0x0ffffffe00037836 */ /* 0x002fcc0000000000 */
[----:B------:R-:W1:Y:S02]  /*0440*/  F2I.FTZ.U32.TRUNC.NTZ R3, R3 ;  /* 0x0000000300037305 */ /* 0x000e64000021f000 */
[----:B-1----:R-:W-:-:S04]  /*0450*/  IMAD.MOV R6, RZ, RZ, -R3 ;  /* 0x000000ffff067224 */ /* 0x002fc800078e0a03 */
[----:B------:R-:W-:Y:S01]  /*0460*/  IMAD R5, R6, R7, RZ ;  /* 0x0000000706057224 */ /* 0x000fe200078e02ff */
[----:B------:R-:W-:-:S03]  /*0470*/  IABS R6, R13 ;  /* 0x0000000d00067213 */ /* 0x000fc60000000000 */
[----:B------:R-:W-:Y:S02]  /*0480*/  IMAD.HI.U32 R2, R3, R5, R2 ;  /* 0x0000000503027227 */ /* 0x000fe400078e0002 */
[----:B------:R-:W1:Y:S02]  /*0490*/  I2F.RP R5, R116 ;  /* 0x0000007400057306 */ /* 0x000e640000209400 */
[----:B------:R-:W-:Y:S02]  /*04a0*/  IMAD.MOV.U32 R3, RZ, RZ, R4 ;  /* 0x000000ffff037224 */ /* 0x000fe400078e0004 */
[----:B------:R-:W-:Y:S02]  /*04b0*/  IMAD.MOV R0, RZ, RZ, -R6 ;  /* 0x000000ffff007224 */ /* 0x000fe400078e0a06 */
[----:B------:R-:W-:Y:S02]  /*04c0*/  IMAD.HI.U32 R2, R2, R3, RZ ;  /* 0x0000000302027227 */ /* 0x000fe400078e00ff */
[----:B------:R-:W2:Y:S02]  /*04d0*/  I2F.RP R4, R117 ;  /* 0x0000007500047306 */ /* 0x000ea40000209400 */
[----:B------:R-:W-:-:S05]  /*04e0*/  IMAD R0, R2, R0, R3 ;  /* 0x0000000002007224 */ /* 0x000fca00078e0203 */
[----:B------:R-:W-:Y:S01]  /*04f0*/  ISETP.GT.U32.AND P1, PT, R7, R0, PT ;  /* 0x000000000700720c */ /* 0x000fe20003f24070 */
[----:B-1----:R-:W1:Y:S08]  /*0500*/  MUFU.RCP R5, R5 ;  /* 0x0000000500057308 */ /* 0x002e700000001000 */
[----:B--2---:R-:W2:Y:S04]  /*0510*/  MUFU.RCP R4, R4 ;  /* 0x0000000400047308 */ /* 0x004ea80000001000 */
[----:B------:R-:W-:-:S02]  /*0520*/  @!P1 IMAD.IADD R0, R0, 0x1, -R7 ;  /* 0x0000000100009824 */ /* 0x000fc400078e0a07 */
[----:B------:R-:W-:Y:S01]  /*0530*/  @!P1 VIADD R2, R2, 0x1 ;  /* 0x0000000102029836 */ /* 0x000fe20000000000 */
[----:B------:R-:W-:Y:S02]  /*0540*/  ISETP.NE.AND P1, PT, R13, RZ, PT ;  /* 0x000000ff0d00720c */ /* 0x000fe40003f25270 */
[----:B------:R-:W-:Y:S01]  /*0550*/  ISETP.GE.U32.AND P0, PT, R0, R7, PT ;  /* 0x000000070000720c */ /* 0x000fe20003f06070 */
[----:B-1----:R-:W-:Y:S01]  /*0560*/  VIADD R3, R5, 0xffffffe ;  /* 0x0ffffffe05037836 */ /* 0x002fe20000000000 */
[----:B------:R-:W-:-:S04]  /*0570*/  LOP3.LUT R0, R8, R13, RZ, 0x3c, !PT ;  /* 0x0000000d08007212 */ /* 0x000fc800078e3cff */
[----:B------:R-:W-:Y:S01]  /*0580*/  ISETP.GE.AND P2, PT, R0, RZ, PT ;  /* 0x000000ff0000720c */ /* 0x000fe20003f46270 */
[----:B------:R-:W1:Y:S01]  /*0590*/  F2I.FTZ.U32.TRUNC.NTZ R3, R3 ;  /* 0x0000000300037305 */ /* 0x000e62000021f000 */
[----:B------:R-:W-:Y:S01]  /*05a0*/  SHF.R.U32.HI R0, RZ, 0x6, R161 ;  /* 0x00000006ff007819 */ /* 0x000fe200000116a1 */
[----:B--2---:R-:W-:-:S03]  /*05b0*/  VIADD R5, R4, 0xffffffe ;  /* 0x0ffffffe04057836 */ /* 0x004fc60000000000 */
[----:B------:R-:W-:Y:S01]  /*05c0*/  SGXT.U32 R153, R0, 0x2 ;  /* 0x000000020099781a */ /* 0x000fe20000000000 */
[----:B------:R-:W-:Y:S02]  /*05d0*/  @P0 VIADD R2, R2, 0x1 ;  /* 0x0000000102020836 */ /* 0x000fe40000000000 */
[----:B------:R-:W2:Y:S02]  /*05e0*/  F2I.FTZ.U32.TRUNC.NTZ R5, R5 ;  /* 0x0000000500057305 */ /* 0x000ea4000021f000 */
[----:B------:R-:W-:Y:S02]  /*05f0*/  IMAD.MOV.U32 R6, RZ, RZ, R2 ;  /* 0x000000ffff067224 */ /* 0x000fe400078e0002 */
[----:B------:R-:W-:Y:S02]  /*0600*/  IMAD.MOV.U32 R2, RZ, RZ, RZ ;  /* 0x000000ffff027224 */ /* 0x000fe400078e00ff */
[----:B------:R-:W-:Y:S01]  /*0610*/  @!P2 IMAD.MOV R6, RZ, RZ, -R6 ;  /* 0x000000ffff06a224 */ /* 0x000fe200078e0a06 */
[----:B------:R-:W-:Y:S01]  /*0620*/  @!P1 LOP3.LUT R6, RZ, R13, RZ, 0x33, !PT ;  /* 0x0000000dff069212 */ /* 0x000fe200078e33ff */
[----:B-1----:R-:W-:-:S04]  /*0630*/  IMAD.MOV R9, RZ, RZ, -R3 ;  /* 0x000000ffff097224 */ /* 0x002fc800078e0a03 */
[----:B------:R-:W-:Y:S02]  /*0640*/  IMAD.SHL.U32 R7, R6, 0x200, RZ ;  /* 0x0000020006077824 */ /* 0x000fe400078e00ff */
[----:B------:R-:W-:Y:S02]  /*0650*/  IMAD R9, R9, R116, RZ ;  /* 0x0000007409097224 */ /* 0x000fe400078e02ff */
[----:B------:R-:W-:Y:S01]  /*0660*/  IMAD.MOV R6, RZ, RZ, -R6 ;  /* 0x000000ffff067224 */ /* 0x000fe200078e0a06 */
[----:B------:R-:W-:Y:S01]  /*0670*/  LOP3.LUT R0, R7, R153, RZ, 0xfc, !PT ;  /* 0x0000009907007212 */ /* 0x000fe200078efcff */
[----:B------:R-:W-:Y:S01]  /*0680*/  IMAD.HI.U32 R2, R3, R9, R2 ;  /* 0x0000000903027227 */ /* 0x000fe200078e0002 */
[C---:B------:R-:W-:Y:S02]  /*0690*/  LOP3.LUT R160, R7.reuse, 0x4, R153, 0xfe, !PT ;  /* 0x0000000407a07812 */ /* 0x040fe400078efe99 */
[----:B------:R-:W-:Y:S01]  /*06a0*/  IABS R11, R0 ;  /* 0x00000000000b7213 */ /* 0x000fe20000000000 */
[----:B--2---:R-:W-:Y:S01]  /*06b0*/  IMAD.MOV R12, RZ, RZ, -R5 ;  /* 0x000000ffff0c7224 */ /* 0x004fe200078e0a05 */
[----:B------:R-:W-:Y:S01]  /*06c0*/  IABS R113, R160 ;  /* 0x000000a000717213 */ /* 0x000fe20000000000 */
[----:B------:R-:W-:Y:S01]  /*06d0*/  STL [R1+0x344], R160 ;  /* 0x000344a001007387 */ /* 0x000fe20000100800 */
[C-C-:B------:R-:W-:Y:S01]  /*06e0*/  LOP3.LUT R17, R7.reuse, 0x8, R153.reuse, 0xfe, !PT ;  /* 0x0000000807117812 */ /* 0x140fe200078efe99 */
[----:B------:R-:W-:Y:S01]  /*06f0*/  IMAD.HI.U32 R3, R2, R11, RZ ;  /* 0x0000000b02037227 */ /* 0x000fe200078e00ff */
[----:B------:R-:W-:-:S02]  /*0700*/  LOP3.LUT R157, R7, 0xc, R153, 0xfe, !PT ;  /* 0x0000000c079d7812 */ /* 0x000fc400078efe99 */
[C-C-:B------:R-:W-:Y:S01]  /*0710*/  LOP3.LUT R16, R7.reuse, 0x10, R153.reuse, 0xfe, !PT ;  /* 0x0000001007107812 */ /* 0x140fe200078efe99 */
[----:B------:R-:W-:Y:S01]  /*0720*/  IMAD.HI.U32 R4, R2, R113, RZ ;  /* 0x0000007102047227 */ /* 0x000fe200078e00ff */
[C-C-:B------:R-:W-:Y:S01]  /*0730*/  LOP3.LUT R15, R7.reuse, 0x14, R153.reuse, 0xfe, !PT ;  /* 0x00000014070f7812 */ /* 0x140fe200078efe99 */
[----:B------:R1:W-:Y:S01]  /*0740*/  STL [R1+0x340], R17 ;  /* 0x0003401101007387 */ /* 0x0003e20000100800 */
[----:B------:R-:W-:Y:S01]  /*0750*/  LOP3.LUT R14, R7, 0x18, R153, 0xfe, !PT ;  /* 0x00000018070e7812 */ /* 0x000fe200078efe99 */
[----:B------:R-:W-:Y:S01]  /*0760*/  IMAD.MOV R114, RZ, RZ, -R3 ;  /* 0x000000ffff727224 */ /* 0x000fe200078e0a03 */
[----:B------:R-:W-:Y:S01]  /*0770*/  IABS R109, R16 ;  /* 0x00000010006d7213 */ /* 0x000fe20000000000 */
[----:B------:R-:W-:Y:S01]  /*0780*/  IMAD R6, R13, R6, R8 ;  /* 0x000000060d067224 */ /* 0x000fe200078e0208 */
[----:B------:R-:W-:Y:S01]  /*0790*/  STL [R1+0x33c], R157 ;  /* 0x00033c9d01007387 */ /* 0x000fe20000100800 */
[----:B------:R-:W-:Y:S01]  /*07a0*/  IMAD.MOV R8, RZ, RZ, -R4 ;  /* 0x000000ffff087224 */ /* 0x000fe200078e0a04 */
[----:B------:R-:W-:Y:S01]  /*07b0*/  IABS R13, R157 ;  /* 0x0000009d000d7213 */ /* 0x000fe20000000000 */
[----:B------:R-:W-:Y:S01]  /*07c0*/  IMAD R114, R116, R114, R11 ;  /* 0x0000007274727224 */ /* 0x000fe200078e020b */
[----:B------:R-:W-:Y:S01]  /*07d0*/  IABS R11, R17 ;  /* 0x00000011000b7213 */ /* 0x000fe20000000000 */
[----:B------:R-:W-:Y:S01]  /*07e0*/  IMAD R9, R12, R117, RZ ;  /* 0x000000750c097224 */ /* 0x000fe200078e02ff */
[----:B------:R2:W-:Y:S01]  /*07f0*/  STL [R1+0x338], R16 ;  /* 0x0003381001007387 */ /* 0x0005e20000100800 */
[----:B------:R-:W-:Y:S01]  /*0800*/  IMAD.MOV.U32 R4, RZ, RZ, RZ ;  /* 0x000000ffff047224 */ /* 0x000fe200078e00ff */
[----:B-1----:R-:W-:Y:S01]  /*0810*/  IABS R17, R14 ;  /* 0x0000000e00117213 */ /* 0x002fe20000000000 */
[----:B------:R-:W-:Y:S01]  /*0820*/  IMAD R113, R116, R8, R113 ;  /* 0x0000000874717224 */ /* 0x000fe200078e0271 */
[----:B------:R1:W-:Y:S01]  /*0830*/  STL [R1+0x334], R15 ;  /* 0x0003340f01007387 */ /* 0x0003e20000100800 */
[----:B------:R-:W-:Y:S01]  /*0840*/  IMAD.HI.U32 R3, R5, R9, R4 ;  /* 0x0000000905037227 */ /* 0x000fe200078e0004 */
[----:B------:R-:W-:-:S02]  /*0850*/  LOP3.LUT R18, R7, 0x20, R153, 0xfe, !PT ;  /* 0x0000002007127812 */ /* 0x000fc400078efe99 */
[C-C-:B------:R-:W-:Y:S01]  /*0860*/  LOP3.LUT R12, R7.reuse, 0x2c, R153.reuse, 0xfe, !PT ;  /* 0x0000002c070c7812 */ /* 0x140fe200078efe99 */
[----:B------:R-:W-:Y:S01]  /*0870*/  IMAD.HI.U32 R5, R2, R11, RZ ;  /* 0x0000000b02057227 */ /* 0x000fe200078e00ff */
[C-C-:B--2---:R-:W-:Y:S01]  /*0880*/  LOP3.LUT R16, R7.reuse, 0x24, R153.reuse, 0xfe, !PT ;  /* 0x0000002407107812 */ /* 0x144fe200078efe99 */
[----:B------:R2:W-:Y:S01]  /*0890*/  STL [R1+0x330], R14 ;  /* 0x0003300e01007387 */ /* 0x0005e20000100800 */
[C-C-:B------:R-:W-:Y:S01]  /*08a0*/  LOP3.LUT R19, R7.reuse, 0x1c, R153.reuse, 0xfe, !PT ;  /* 0x0000001c07137812 */ /* 0x140fe200078efe99 */
[----:B------:R-:W-:Y:S01]  /*08b0*/  IMAD.IADD R4, R10, 0x1, R6 ;  /* 0x000000010a047824 */ /* 0x000fe200078e0206 */
[----:B-1----:R-:W-:Y:S01]  /*08c0*/  IABS R15, R15 ;  /* 0x0000000f000f7213 */ /* 0x002fe20000000000 */
[----:B------:R-:W-:Y:S01]  /*08d0*/  IMAD.HI.U32 R6, R2, R13, RZ ;  /* 0x0000000d02067227 */ /* 0x000fe200078e00ff */
[----:B------:R-:W-:Y:S01]  /*08e0*/  IABS R105, R19 ;  /* 0x0000001300697213 */ /* 0x000fe20000000000 */
[----:B------:R-:W-:Y:S01]  /*08f0*/  STL [R1+0x32c], R19 ;  /* 0x00032c1301007387 */ /* 0x000fe20000100800 */
[----:B------:R-:W-:Y:S01]  /*0900*/  LOP3.LUT R251, R0, 0xbc, RZ, 0xfc, !PT ;  /* 0x000000bc00fb7812 */ /* 0x000fe200078efcff */
[----:B------:R-:W-:Y:S01]  /*0910*/  IMAD.HI.U32 R9, R2, R15, RZ ;  /* 0x0000000f02097227 */ /* 0x000fe200078e00ff */
[C---:B------:R-:W-:Y:S01]  /*0920*/  LOP3.LUT R250, R0.reuse, 0xc0, RZ, 0xfc, !PT ;  /* 0x000000c000fa7812 */ /* 0x040fe200078efcff */
[----:B------:R1:W-:Y:S01]  /*0930*/  STL [R1+0x328], R18 ;  /* 0x0003281201007387 */ /* 0x0003e20000100800 */
[----:B--2---:R-:W-:Y:S01]  /*0940*/  LOP3.LUT R14, R7, 0x28, R153, 0xfe, !PT ;  /* 0x00000028070e7812 */ /* 0x004fe200078efe99 */
[----:B------:R-:W-:Y:S01]  /*0950*/  IMAD.MOV R5, RZ, RZ, -R5 ;  /* 0x000000ffff057224 */ /* 0x000fe200078e0a05 */
[----:B------:R-:W-:Y:S01]  /*0960*/  LOP3.LUT R246, R0, 0xc8, RZ, 0xfc, !PT ;  /* 0x000000c800f67812 */ /* 0x000fe200078efcff */
[----:B------:R-:W-:Y:S01]  /*0970*/  IMAD.MOV R6, RZ, RZ, -R6 ;  /* 0x000000ffff067224 */ /* 0x000fe200078e0a06 */
[----:B------:R2:W-:Y:S01]  /*0980*/  STL [R1+0x324], R16 ;  /* 0x0003241001007387 */ /* 0x0005e20000100800 */
[----:B------:R-:W-:Y:S01]  /*0990*/  IMAD.MOV R9, RZ, RZ, -R9 ;  /* 0x000000ffff097224 */ /* 0x000fe200078e0a09 */
[----:B------:R-:W-:Y:S01]  /*09a0*/  IABS R101, R14 ;  /* 0x0000000e00657213 */ /* 0x000fe20000000000 */
[----:B------:R-:W-:Y:S01]  /*09b0*/  IMAD.HI.U32 R8, R2, R109, RZ ;  /* 0x0000006d02087227 */ /* 0x000fe200078e00ff */
[----:B------:R3:W-:Y:S01]  /*09c0*/  STL [R1+0x320], R14 ;  /* 0x0003200e01007387 */ /* 0x0007e20000100800 */
[----:B------:R-:W-:-:S02]  /*09d0*/  LOP3.LUT R166, R0, 0xb8, RZ, 0xfc, !PT ;  /* 0x000000b800a67812 */ /* 0x000fc400078efcff */
[----:B------:R-:W-:Y:S01]  /*09e0*/  IMAD.HI.U32 R10, R2, R17, RZ ;  /* 0x00000011020a7227 */ /* 0x000fe200078e00ff */
[----:B------:R4:W-:Y:S01]  /*09f0*/  STL [R1+0x31c], R12 ;  /* 0x00031c0c01007387 */ /* 0x0009e20000100800 */
[----:B------:R-:W-:Y:S02]  /*0a00*/  LOP3.LUT R247, R0, 0xc4, RZ, 0xfc, !PT ;  /* 0x000000c400f77812 */ /* 0x000fe400078efcff */
[C---:B------:R-:W-:Y:S01]  /*0a10*/  IMAD R112, R116.reuse, R5, R11 ;  /* 0x0000000574707224 */ /* 0x040fe200078e020b */
[----:B------:R-:W-:Y:S01]  /*0a20*/  IABS R11, R18 ;  /* 0x00000012000b7213 */ /* 0x000fe20000000000 */
[C---:B------:R-:W-:Y:S01]  /*0a30*/  IMAD R110, R116.reuse, R6, R13 ;  /* 0x00000006746e7224 */ /* 0x040fe200078e020d */
[----:B------:R-:W-:Y:S01]  /*0a40*/  IABS R13, R16 ;  /* 0x00000010000d7213 */ /* 0x000fe20000000000 */
[----:B------:R-:W-:Y:S01]  /*0a50*/  IMAD R108, R116, R9, R15 ;  /* 0x00000009746c7224 */ /* 0x000fe200078e020f */
[----:B------:R-:W-:Y:S01]  /*0a60*/  IABS R15, R12 ;  /* 0x0000000c000f7213 */ /* 0x000fe20000000000 */
[----:B------:R-:W-:Y:S01]  /*0a70*/  IMAD.MOV R8, RZ, RZ, -R8 ;  /* 0x000000ffff087224 */ /* 0x000fe200078e0a08 */
[C-C-:B-1----:R-:W-:Y:S01]  /*0a80*/  LOP3.LUT R18, R7.reuse, 0x30, R153.reuse, 0xfe, !PT ;  /* 0x0000003007127812 */ /* 0x142fe200078efe99 */
[----:B------:R-:W-:Y:S01]  /*0a90*/  IMAD.MOV R10, RZ, RZ, -R10 ;  /* 0x000000ffff0a7224 */ /* 0x000fe200078e0a0a */
[C-C-:B--2---:R-:W-:Y:S01]  /*0aa0*/  LOP3.LUT R16, R7.reuse, 0x38, R153.reuse, 0xfe, !PT ;  /* 0x0000003807107812 */ /* 0x144fe200078efe99 */
[----:B------:R-:W-:Y:S01]  /*0ab0*/  IMAD.HI.U32 R6, R2, R11, RZ ;  /* 0x0000000b02067227 */ /* 0x000fe200078e00ff */
[C---:B---3--:R-:W-:Y:S01]  /*0ac0*/  LOP3.LUT R14, R7.reuse, 0x3c, R153, 0xfe, !PT ;  /* 0x0000003c070e7812 */ /* 0x048fe200078efe99 */
[----:B------:R-:W-:Y:S01]  /*0ad0*/  STL [R1+0x318], R18 ;  /* 0x0003181201007387 */ /* 0x000fe20000100800 */
[----:B----4-:R-:W-:Y:S01]  /*0ae0*/  LOP3.LUT R12, R0, 0x1fc, RZ, 0xfc, !PT ;  /* 0x000001fc000c7812 */ /* 0x010fe200078efcff */
[C---:B------:R-:W-:Y:S01]  /*0af0*/  IMAD R109, R116.reuse, R8, R109 ;  /* 0x00000008746d7224 */ /* 0x040fe200078e026d */
[----:B------:R-:W-:Y:S01]  /*0b00*/  IABS R53, R166 ;  /* 0x000000a600357213 */ /* 0x000fe20000000000 */
[----:B------:R-:W-:Y:S01]  /*0b10*/  IMAD R106, R116, R10, R17 ;  /* 0x0000000a746a7224 */ /* 0x000fe200078e0211 */
[----:B------:R-:W-:Y:S01]  /*0b20*/  LOP3.LUT R17, R7, 0x34, R153, 0xfe, !PT ;  /* 0x0000003407117812 */ /* 0x000fe200078efe99 */
[----:B------:R-:W-:Y:S01]  /*0b30*/  IMAD.HI.U32 R8, R2, R13, RZ ;  /* 0x0000000d02087227 */ /* 0x000fe200078e00ff */
[----:B------:R-:W-:-:S02]  /*0b40*/  IABS R49, R247 ;  /* 0x000000f700317213 */ /* 0x000fc40000000000 */
[----:B------:R-:W-:Y:S01]  /*0b50*/  IABS R97, R17 ;  /* 0x0000001100617213 */ /* 0x000fe20000000000 */
[----:B------:R-:W-:Y:S01]  /*0b60*/  IMAD.HI.U32 R10, R2, R15, RZ ;  /* 0x0000000f020a7227 */ /* 0x000fe200078e00ff */
[----:B------:R1:W-:Y:S01]  /*0b70*/  STL [R1+0x314], R17 ;  /* 0x0003141101007387 */ /* 0x0003e20000100800 */
[----:B------:R-:W-:Y:S02]  /*0b80*/  LOP3.LUT R245, R0, 0xcc, RZ, 0xfc, !PT ;  /* 0x000000cc00f57812 */ /* 0x000fe400078efcff */
[----:B------:R-:W-:Y:S01]  /*0b90*/  IMAD.MOV R6, RZ, RZ, -R6 ;  /* 0x000000ffff067224 */ /* 0x000fe200078e0a06 */
[----:B------:R2:W-:Y:S01]  /*0ba0*/  STL [R1+0x310], R16 ;  /* 0x0003101001007387 */ /* 0x0005e20000100800 */
[----:B------:R-:W-:Y:S01]  /*0bb0*/  IMAD.HI.U32 R5, R2, R105, RZ ;  /* 0x0000006902057227 */ /* 0x000fe200078e00ff */
[----:B------:R-:W-:Y:S02]  /*0bc0*/  LOP3.LUT R243, R0, 0xd4, RZ, 0xfc, !PT ;  /* 0x000000d400f37812 */ /* 0x000fe400078efcff */
[----:B------:R3:W-:Y:S01]  /*0bd0*/  STL [R1+0x30c], R14 ;  /* 0x00030c0e01007387 */ /* 0x0007e20000100800 */
[----:B------:R-:W-:Y:S01]  /*0be0*/  IMAD.MOV R8, RZ, RZ, -R8 ;  /* 0x000000ffff087224 */ /* 0x000fe200078e0a08 */
[----:B-1----:R-:W-:Y:S01]  /*0bf0*/  IABS R17, R12 ;  /* 0x0000000c00117213 */ /* 0x002fe20000000000 */
[----:B------:R-:W-:Y:S01]  /*0c00*/  IMAD.MOV R10, RZ, RZ, -R10 ;  /* 0x000000ffff0a7224 */ /* 0x000fe200078e0a0a */
[----:B------:R1:W-:Y:S01]  /*0c10*/  STL [R1+0x39c], R12 ;  /* 0x00039c0c01007387 */ /* 0x0003e20000100800 */
[----:B------:R-:W-:Y:S01]  /*0c20*/  IMAD R104, R116, R6, R11 ;  /* 0x0000000674687224 */ /* 0x000fe200078e020b */
[----:B------:R-:W-:Y:S01]  /*0c30*/  IABS R11, R18 ;  /* 0x00000012000b7213 */ /* 0x000fe20000000000 */
[----:B------:R-:W-:Y:S01]  /*0c40*/  IMAD.MOV R5, RZ, RZ, -R5 ;  /* 0x000000ffff057224 */ /* 0x000fe200078e0a05 */
[----:B------:R-:W-:Y:S01]  /*0c50*/  LOP3.LUT R18, R0, 0x40, RZ, 0xfc, !PT ;  /* 0x0000004000127812 */ /* 0x000fe200078efcff */
[C---:B------:R-:W-:Y:S01]  /*0c60*/  IMAD R102, R116.reuse, R8, R13 ;  /* 0x0000000874667224 */ /* 0x040fe200078e020d */
[----:B------:R-:W-:Y:S01]  /*0c70*/  IABS R13, R16 ;  /* 0x00000010000d7213 */ /* 0x000fe20000000000 */
[----:B------:R-:W-:Y:S01]  /*0c80*/  IMAD R100, R116, R10, R15 ;  /* 0x0000000a74647224 */ /* 0x000fe200078e020f */
[----:B------:R-:W-:Y:S01]  /*0c90*/  IABS R15, R14 ;  /* 0x0000000e000f7213 */ /* 0x000fe20000000000 */
[----:B------:R-:W-:Y:S01]  /*0ca0*/  IMAD.HI.U32 R9, R2, R101, RZ ;  /* 0x0000006502097227 */ /* 0x000fe200078e00ff */
[C---:B--2---:R-:W-:Y:S01]  /*0cb0*/  LOP3.LUT R16, R0.reuse, 0x44, RZ, 0xfc, !PT ;  /* 0x0000004400107812 */ /* 0x044fe200078efcff */
[----:B------:R2:W-:Y:S01]  /*0cc0*/  STL [R1+0x3c0], R18 ;  /* 0x0003c01201007387 */ /* 0x0005e20000100800 */
[----:B---3--:R-:W-:Y:S01]  /*0cd0*/  LOP3.LUT R14, R0, 0x48, RZ, 0xfc, !PT ;  /* 0x00000048000e7812 */ /* 0x008fe200078efcff */
[----:B------:R-:W-:Y:S01]  /*0ce0*/  IMAD R105, R116, R5, R105 ;  /* 0x0000000574697224 */ /* 0x000fe200078e0269 */
[----:B------:R-:W-:Y:S01]  /*0cf0*/  LOP3.LUT R10, R0, 0x50, RZ, 0xfc, !PT ;  /* 0x00000050000a7812 */ /* 0x000fe200078efcff */
[----:B------:R-:W-:Y:S01]  /*0d00*/  IMAD.HI.U32 R5, R2, R11, RZ ;  /* 0x0000000b02057227 */ /* 0x000fe200078e00ff */
[----:B-1----:R-:W-:Y:S01]  /*0d10*/  LOP3.LUT R12, R0, 0x4c, RZ, 0xfc, !PT ;  /* 0x0000004c000c7812 */ /* 0x002fe200078efcff */
[----:B------:R-:W-:Y:S01]  /*0d20*/  STL [R1+0x4b0], R16 ;  /* 0x0004b01001007387 */ /* 0x000fe20000100800 */
[----:B------:R-:W-:Y:S01]  /*0d30*/  IABS R93, R18 ;  /* 0x00000012005d7213 */ /* 0x000fe20000000000 */
[----:B------:R-:W-:Y:S01]  /*0d40*/  IMAD.MOV R9, RZ, RZ, -R9 ;  /* 0x000000ffff097224 */ /* 0x000fe200078e0a09 */
[----:B------:R-:W-:Y:S01]  /*0d50*/  IABS R89, R12 ;  /* 0x0000000c00597213 */ /* 0x000fe20000000000 */
[----:B------:R-:W-:Y:S01]  /*0d60*/  IMAD.HI.U32 R7, R2, R13, RZ ;  /* 0x0000000d02077227 */ /* 0x000fe200078e00ff */
[----:B------:R-:W-:Y:S01]  /*0d70*/  STL [R1+0x4c0], R14 ;  /* 0x0004c00e01007387 */ /* 0x000fe20000100800 */
[----:B--2---:R-:W-:-:S02]  /*0d80*/  LOP3.LUT R18, R0, 0x7c, RZ, 0xfc, !PT ;  /* 0x0000007c00127812 */ /* 0x004fc400078efcff */
[C---:B------:R-:W-:Y:S01]  /*0d90*/  IMAD.HI.U32 R8, R2.reuse, R15, RZ ;  /* 0x0000000f02087227 */ /* 0x040fe200078e00ff */
[----:B------:R1:W-:Y:S01]  /*0da0*/  STL [R1+0x4bc], R12 ;  /* 0x0004bc0c01007387 */ /* 0x0003e20000100800 */
[----:B------:R-:W-:Y:S02]  /*0db0*/  IABS R73, R18 ;  /* 0x0000001200497213 */ /* 0x000fe40000000000 */
[----:B------:R-:W-:Y:S01]  /*0dc0*/  IMAD.MOV R5, RZ, RZ, -R5 ;  /* 0x000000ffff057224 */ /* 0x000fe200078e0a05 */
[----:B------:R2:W-:Y:S01]  /*0dd0*/  STL [R1+0x4cc], R10 ;  /* 0x0004cc0a01007387 */ /* 0x0005e20000100800 */
[----:B------:R-:W-:Y:S01]  /*0de0*/  IMAD.HI.U32 R6, R2, R97, RZ ;  /* 0x0000006102067227 */ /* 0x000fe200078e00ff */
[C---:B------:R-:W-:Y:S02]  /*0df0*/  LOP3.LUT R242, R0.reuse, 0xd8, RZ, 0xfc, !PT ;  /* 0x000000d800f27812 */ /* 0x040fe400078efcff */
[----:B------:R-:W-:Y:S01]  /*0e00*/  LOP3.LUT R244, R0, 0xd0, RZ, 0xfc, !PT ;  /* 0x000000d000f47812 */ /* 0x000fe200078efcff */
[----:B------:R-:W-:Y:S01]  /*0e10*/  IMAD R101, R116, R9, R101 ;  /* 0x0000000974657224 */ /* 0x000fe200078e0265 */
[C---:B-1----:R-:W-:Y:S01]  /*0e20*/  LOP3.LUT R12, R0.reuse, 0x60, RZ, 0xfc, !PT ;  /* 0x00000060000c7812 */ /* 0x042fe200078efcff */
[----:B------:R-:W-:Y:S01]  /*0e30*/  IMAD.MOV R7, RZ, RZ, -R7 ;  /* 0x000000ffff077224 */ /* 0x000fe200078e0a07 */
[----:B------:R-:W-:Y:S01]  /*0e40*/  IABS R45, R244 ;  /* 0x000000f4002d7213 */ /* 0x000fe20000000000 */
[----:B------:R-:W-:Y:S01]  /*0e50*/  IMAD.MOV R8, RZ, RZ, -R8 ;  /* 0x000000ffff087224 */ /* 0x000fe200078e0a08 */
[----:B------:R-:W-:Y:S01]  /*0e60*/  LOP3.LUT R241, R0, 0xdc, RZ, 0xfc, !PT ;  /* 0x000000dc00f17812 */ /* 0x000fe200078efcff */
[----:B------:R-:W-:Y:S01]  /*0e70*/  IMAD.HI.U32 R9, R2, R17, RZ ;  /* 0x0000001102097227 */ /* 0x000fe200078e00ff */
[----:B------:R-:W-:-:S02]  /*0e80*/  LOP3.LUT R240, R0, 0xe0, RZ, 0xfc, !PT ;  /* 0x000000e000f07812 */ /* 0x000fc400078efcff */
[----:B------:R-:W-:Y:S01]  /*0e90*/  IABS R41, R241 ;  /* 0x000000f100297213 */ /* 0x000fe20000000000 */
        /* <DEDUP_REMOVED lines=8> */
[----:B------:R-:W-:Y:S01]  /*0f20*/  IMAD.MOV R9, RZ, RZ, -R9 ;  /* 0x000000ffff097224 */ /* 0x000fe200078e0a09 */
[----:B------:R-:W-:Y:S01]  /*0f30*/  LOP3.LUT R14, R0, 0x5c, RZ, 0xfc, !PT ;  /* 0x0000005c000e7812 */ /* 0x000fe200078efcff */
[----:B------:R-:W-:Y:S01]  /*0f40*/  IMAD R97, R116, R6, R97 ;  /* 0x0000000674617224 */ /* 0x000fe200078e0261 */
[----:B------:R-:W-:Y:S01]  /*0f50*/  IABS R85, R16 ;  /* 0x0000001000557213 */ /* 0x000fe20000000000 */
[----:B------:R-:W-:Y:S01]  /*0f60*/  IMAD.HI.U32 R6, R2, R11, RZ ;  /* 0x0000000b02067227 */ /* 0x000fe200078e00ff */
[----:B--2---:R-:W-:-:S02]  /*0f70*/  LOP3.LUT R10, R0, 0x64, RZ, 0xfc, !PT ;  /* 0x00000064000a7812 */ /* 0x004fc400078efcff */
[----:B------:R-:W-:Y:S01]  /*0f80*/  LOP3.LUT R239, R0, 0xe4, RZ, 0xfc, !PT ;  /* 0x000000e400ef7812 */ /* 0x000fe200078efcff */
[----:B------:R-:W-:Y:S01]  /*0f90*/  IMAD R118, R116, R9, R17 ;  /* 0x0000000974767224 */ /* 0x000fe200078e0211 */
[----:B------:R-:W-:Y:S01]  /*0fa0*/  LOP3.LUT R17, R0, 0x54, RZ, 0xfc, !PT ;  /* 0x0000005400117812 */ /* 0x000fe200078efcff */
[----:B------:R-:W-:Y:S01]  /*0fb0*/  IMAD.HI.U32 R7, R2, R13, RZ ;  /* 0x0000000d02077227 */ /* 0x000fe200078e00ff */
[----:B------:R-:W-:Y:S02]  /*0fc0*/  IABS R81, R10 ;  /* 0x0000000a00517213 */ /* 0x000fe40000000000 */
[----:B------:R-:W-:Y:S01]  /*0fd0*/  LOP3.LUT R237, R0, 0xec, RZ, 0xfc, !PT ;  /* 0x000000ec00ed7812 */ /* 0x000fe200078efcff */
[----:B------:R-:W-:Y:S01]  /*0fe0*/  IMAD.HI.U32 R9, R2, R15, RZ ;  /* 0x0000000f02097227 */ /* 0x000fe200078e00ff */
[----:B------:R-:W-:Y:S01]  /*0ff0*/  STL [R1+0x4c8], R17 ;  /* 0x0004c81101007387 */ /* 0x000fe20000100800 */
[----:B------:R-:W-:Y:S02]  /*1000*/  LOP3.LUT R238, R0, 0xe8, RZ, 0xfc, !PT ;  /* 0x000000e800ee7812 */ /* 0x000fe400078efcff */
[----:B------:R-:W-:Y:S01]  /*1010*/  IMAD.MOV R6, RZ, RZ, -R6 ;  /* 0x000000ffff067224 */ /* 0x000fe200078e0a06 */
[----:B------:R1:W-:Y:S01]  /*1020*/  STL [R1+0x4d8], R16 ;  /* 0x0004d81001007387 */ /* 0x0003e20000100800 */
[----:B------:R-:W-:Y:S01]  /*1030*/  IMAD.HI.U32 R5, R2, R93, RZ ;  /* 0x0000005d02057227 */ /* 0x000fe200078e00ff */
[----:B------:R-:W-:-:S02]  /*1040*/  LOP3.LUT R236, R0, 0xf0, RZ, 0xfc, !PT ;  /* 0x000000f000ec7812 */ /* 0x000fc400078efcff */
[----:B------:R-:W-:Y:S01]  /*1050*/  STL [R1+0x4d4], R14 ;  /* 0x0004d40e01007387 */ /* 0x000fe20000100800 */
[----:B------:R-:W-:Y:S01]  /*1060*/  IMAD.MOV R7, RZ, RZ, -R7 ;  /* 0x000000ffff077224 */ /* 0x000fe200078e0a07 */
[----:B------:R-:W-:Y:S01]  /*1070*/  IABS R37, R238 ;  /* 0x000000ee00257213 */ /* 0x000fe20000000000 */
[----:B------:R-:W-:Y:S01]  /*1080*/  IMAD.MOV R9, RZ, RZ, -R9 ;  /* 0x000000ffff097224 */ /* 0x000fe200078e0a09 */
[----:B------:R2:W-:Y:S01]  /*1090*/  STL [R1+0x4dc], R12 ;  /* 0x0004dc0c01007387 */ /* 0x0005e20000100800 */
[----:B------:R-:W-:Y:S01]  /*10a0*/  IMAD.HI.U32 R8, R2, R89, RZ ;  /* 0x0000005902087227 */ /* 0x000fe200078e00ff */
[----:B-1----:R-:W-:Y:S02]  /*10b0*/  LOP3.LUT R16, R0, 0x6c, RZ, 0xfc, !PT ;  /* 0x0000006c00107812 */ /* 0x002fe400078efcff */
        /* <DEDUP_REMOVED lines=10> */
[----:B--2---:R-:W-:Y:S01]  /*1160*/  LOP3.LUT R12, R0, 0x74, RZ, 0xfc, !PT ;  /* 0x00000074000c7812 */ /* 0x004fe200078efcff */
[----:B------:R-:W-:Y:S01]  /*1170*/  IMAD R93, R116, R5, R93 ;  /* 0x00000005745d7224 */ /* 0x000fe200078e025d */
[----:B------:R-:W-:Y:S01]  /*1180*/  LOP3.LUT R14, R0, 0x70, RZ, 0xfc, !PT ;  /* 0x00000070000e7812 */ /* 0x000fe200078efcff */
[----:B------:R-:W-:Y:S01]  /*1190*/  IMAD.HI.U32 R5, R2, R11, RZ ;  /* 0x0000000b02057227 */ /* 0x000fe200078e00ff */
[----:B-1----:R-:W-:Y:S01]  /*11a0*/  LOP3.LUT R10, R0, 0x78, RZ, 0xfc, !PT ;  /* 0x00000078000a7812 */ /* 0x002fe200078efcff */
[----:B------:R-:W-:Y:S01]  /*11b0*/  STL [R1+0x4c4], R17 ;  /* 0x0004c41101007387 */ /* 0x000fe20000100800 */
[----:B------:R-:W-:Y:S01]  /*11c0*/  IABS R77, R14 ;  /* 0x0000000e004d7213 */ /* 0x000fe20000000000 */
[----:B------:R-:W-:Y:S01]  /*11d0*/  IMAD R89, R116, R8, R89 ;  /* 0x0000000874597224 */ /* 0x000fe200078e0259 */
[----:B------:R-:W-:Y:S01]  /*11e0*/  LOP3.LUT R234, R0, 0xf8, RZ, 0xfc, !PT ;  /* 0x000000f800ea7812 */ /* 0x000fe200078efcff */
[----:B------:R-:W-:Y:S01]  /*11f0*/  IMAD.HI.U32 R7, R2, R13, RZ ;  /* 0x0000000d02077227 */ /* 0x000fe200078e00ff */
[----:B------:R-:W-:Y:S01]  /*1200*/  STL [R1+0x4b8], R16 ;  /* 0x0004b81001007387 */ /* 0x000fe20000100800 */
[----:B------:R-:W-:-:S02]  /*1210*/  LOP3.LUT R233, R0, 0xfc, RZ, 0xfc, !PT ;  /* 0x000000fc00e97812 */ /* 0x000fc400078efcff */
[----:B------:R-:W-:Y:S01]  /*1220*/  IMAD.HI.U32 R8, R2, R15, RZ ;  /* 0x0000000f02087227 */ /* 0x000fe200078e00ff */
[----:B------:R1:W-:Y:S01]  /*1230*/  STL [R1+0x4b4], R14 ;  /* 0x0004b40e01007387 */ /* 0x0003e20000100800 */
[C---:B------:R-:W-:Y:S02]  /*1240*/  LOP3.LUT R231, R0.reuse, 0x104, RZ, 0xfc, !PT ;  /* 0x0000010400e77812 */ /* 0x040fe400078efcff */
[----:B------:R-:W-:Y:S01]  /*1250*/  IMAD.MOV R5, RZ, RZ, -R5 ;  /* 0x000000ffff057224 */ /* 0x000fe200078e0a05 */
[----:B------:R-:W-:Y:S01]  /*1260*/  STL [R1+0x4ac], R12 ;  /* 0x0004ac0c01007387 */ /* 0x000fe20000100800 */
[----:B------:R-:W-:Y:S01]  /*1270*/  IMAD.MOV R7, RZ, RZ, -R7 ;  /* 0x000000ffff077224 */ /* 0x000fe200078e0a07 */
[----:B------:R-:W-:Y:S01]  /*1280*/  LOP3.LUT R235, R0, 0xf4, RZ, 0xfc, !PT ;  /* 0x000000f400eb7812 */ /* 0x000fe200078efcff */
[----:B------:R-:W-:Y:S01]  /*1290*/  IMAD.MOV R8, RZ, RZ, -R8 ;  /* 0x000000ffff087224 */ /* 0x000fe200078e0a08 */
[----:B------:R2:W-:Y:S01]  /*12a0*/  STL [R1+0x4a8], R10 ;  /* 0x0004a80a01007387 */ /* 0x0005e20000100800 */
[----:B------:R-:W-:Y:S01]  /*12b0*/  IMAD.HI.U32 R6, R2, R85, RZ ;  /* 0x0000005502067227 */ /* 0x000fe200078e00ff */
[----:B-1----:R-:W-:-:S02]  /*12c0*/  LOP3.LUT R14, R0, 0x84, RZ, 0xfc, !PT ;  /* 0x00000084000e7812 */ /* 0x002fc400078efcff */
[----:B------:R-:W-:Y:S01]  /*12d0*/  STL [R1+0x4a4], R18 ;  /* 0x0004a41201007387 */ /* 0x000fe20000100800 */
[C---:B------:R-:W-:Y:S01]  /*12e0*/  IMAD R86, R116.reuse, R5, R11 ;  /* 0x0000000574567224 */ /* 0x040fe200078e020b */
[----:B------:R-:W-:Y:S01]  /*12f0*/  IABS R11, R17 ;  /* 0x00000011000b7213 */ /* 0x000fe20000000000 */
[C---:B------:R-:W-:Y:S01]  /*1300*/  IMAD R84, R116.reuse, R7, R13 ;  /* 0x0000000774547224 */ /* 0x040fe200078e020d */
[----:B------:R-:W-:Y:S01]  /*1310*/  IABS R13, R16 ;  /* 0x00000010000d7213 */ /* 0x000fe20000000000 */
[----:B------:R-:W-:Y:S01]  /*1320*/  IMAD R82, R116, R8, R15 ;  /* 0x0000000874527224 */ /* 0x000fe200078e020f */
[----:B------:R-:W-:Y:S01]  /*1330*/  IABS R15, R12 ;  /* 0x0000000c000f7213 */ /* 0x000fe20000000000 */
[----:B------:R-:W-:Y:S01]  /*1340*/  IMAD.MOV R6, RZ, RZ, -R6 ;  /* 0x000000ffff067224 */ /* 0x000fe200078e0a06 */
[----:B------:R-:W-:Y:S01]  /*1350*/  IABS R17, R10 ;  /* 0x0000000a00117213 */ /* 0x000fe20000000000 */
[----:B------:R-:W-:Y:S01]  /*1360*/  IMAD.HI.U32 R9, R2, R81, RZ ;  /* 0x0000005102097227 */ /* 0x000fe200078e00ff */
[----:B------:R-:W-:-:S02]  /*1370*/  LOP3.LUT R16, R0, 0x80, RZ, 0xfc, !PT ;  /* 0x0000008000107812 */ /* 0x000fc400078efcff */
[----:B--2---:R-:W-:Y:S01]  /*1380*/  LOP3.LUT R10, R0, 0x8c, RZ, 0xfc, !PT ;  /* 0x0000008c000a7812 */ /* 0x004fe200078efcff */
[----:B------:R-:W-:Y:S01]  /*1390*/  IMAD.HI.U32 R5, R2, R11, RZ ;  /* 0x0000000b02057227 */ /* 0x000fe200078e00ff */
[C---:B------:R-:W-:Y:S01]  /*13a0*/  LOP3.LUT R12, R0.reuse, 0x88, RZ, 0xfc, !PT ;  /* 0x00000088000c7812 */ /* 0x040fe200078efcff */
[----:B------:R-:W-:Y:S01]  /*13b0*/  STL [R1+0x4a0], R16 ;  /* 0x0004a01001007387 */ /* 0x000fe20000100800 */
[----:B------:R-:W-:Y:S01]  /*13c0*/  LOP3.LUT R232, R0, 0x100, RZ, 0xfc, !PT ;  /* 0x0000010000e87812 */ /* 0x000fe200078efcff */
[----:B------:R-:W-:Y:S01]  /*13d0*/  IMAD R85, R116, R6, R85 ;  /* 0x0000000674557224 */ /* 0x000fe200078e0255 */
[----:B------:R-:W-:Y:S01]  /*13e0*/  IABS R69, R12 ;  /* 0x0000000c00457213 */ /* 0x000fe20000000000 */
[----:B------:R-:W-:Y:S01]  /*13f0*/  IMAD.MOV R9, RZ, RZ, -R9 ;  /* 0x000000ffff097224 */ /* 0x000fe200078e0a09 */
[----:B------:R-:W-:Y:S01]  /*1400*/  STL [R1+0x49c], R14 ;  /* 0x00049c0e01007387 */ /* 0x000fe20000100800 */
[----:B------:R-:W-:Y:S01]  /*1410*/  IMAD.HI.U32 R6, R2, R13, RZ ;  /* 0x0000000d02067227 */ /* 0x000fe200078e00ff */
[----:B------:R-:W-:-:S02]  /*1420*/  IABS R33, R235 ;  /* 0x000000eb00217213 */ /* 0x000fc40000000000 */
[----:B------:R1:W-:Y:S01]  /*1430*/  STL [R1+0x498], R12 ;  /* 0x0004980c01007387 */ /* 0x0003e20000100800 */
[----:B------:R-:W-:Y:S01]  /*1440*/  IMAD.HI.U32 R8, R2, R15, RZ ;  /* 0x0000000f02087227 */ /* 0x000fe200078e00ff */
[----:B------:R-:W-:Y:S02]  /*1450*/  IABS R29, R232 ;  /* 0x000000e8001d7213 */ /* 0x000fe40000000000 */
[----:B------:R2:W-:Y:S01]  /*1460*/  STL [R1+0x494], R10 ;  /* 0x0004940a01007387 */ /* 0x0005e20000100800 */
[----:B------:R-:W-:Y:S01]  /*1470*/  IMAD.MOV R5, RZ, RZ, -R5 ;  /* 0x000000ffff057224 */ /* 0x000fe200078e0a05 */
[----:B------:R-:W-:Y:S01]  /*1480*/  LOP3.LUT R230, R0, 0x108, RZ, 0xfc, !PT ;  /* 0x0000010800e67812 */ /* 0x000fe200078efcff */
[----:B------:R-:W-:Y:S01]  /*1490*/  IMAD R81, R116, R9, R81 ;  /* 0x0000000974517224 */ /* 0x000fe200078e0251 */
[C---:B------:R-:W-:Y:S01]  /*14a0*/  LOP3.LUT R228, R0.reuse, 0x110, RZ, 0xfc, !PT ;  /* 0x0000011000e47812 */ /* 0x040fe200078efcff */
[----:B------:R-:W-:Y:S01]  /*14b0*/  IMAD.MOV R6, RZ, RZ, -R6 ;  /* 0x000000ffff067224 */ /* 0x000fe200078e0a06 */
[C---:B-1----:R-:W-:Y:S01]  /*14c0*/  LOP3.LUT R12, R0.reuse, 0x9c, RZ, 0xfc, !PT ;  /* 0x0000009c000c7812 */ /* 0x042fe200078efcff */
[----:B------:R-:W-:Y:S01]  /*14d0*/  IMAD.MOV R8, RZ, RZ, -R8 ;  /* 0x000000ffff087224 */ /* 0x000fe200078e0a08 */
[----:B------:R-:W-:Y:S01]  /*14e0*/  LOP3.LUT R227, R0, 0x114, RZ, 0xfc, !PT ;  /* 0x0000011400e37812 */ /* 0x000fe200078efcff */
[----:B------:R-:W-:Y:S01]  /*14f0*/  IMAD.HI.U32 R7, R2, R77, RZ ;  /* 0x0000004d02077227 */ /* 0x000fe200078e00ff */
[----:B------:R-:W-:-:S02]  /*1500*/  LOP3.LUT R226, R0, 0x118, RZ, 0xfc, !PT ;  /* 0x0000011800e27812 */ /* 0x000fc400078efcff */
[----:B------:R-:W-:Y:S01]  /*1510*/  LOP3.LUT R229, R0, 0x10c, RZ, 0xfc, !PT ;  /* 0x0000010c00e57812 */ /* 0x000fe200078efcff */
[----:B------:R-:W-:Y:S01]  /*1520*/  IMAD.HI.U32 R9, R2, R17, RZ ;  /* 0x0000001102097227 */ /* 0x000fe200078e00ff */
[----:B------:R-:W-:Y:S02]  /*1530*/  IABS R21, R226 ;  /* 0x000000e200157213 */ /* 0x000fe40000000000 */
[----:B------:R-:W-:Y:S01]  /*1540*/  IABS R25, R229 ;  /* 0x000000e500197213 */ /* 0x000fe20000000000 */
[C---:B------:R-:W-:Y:S01]  /*1550*/  IMAD R80, R116.reuse, R5, R11 ;  /* 0x0000000574507224 */ /* 0x040fe200078e020b */
[----:B------:R-:W-:Y:S01]  /*1560*/  IABS R11, R16 ;  /* 0x00000010000b7213 */ /* 0x000fe20000000000 */
[C---:B------:R-:W-:Y:S01]  /*1570*/  IMAD R78, R116.reuse, R6, R13 ;  /* 0x00000006744e7224 */ /* 0x040fe200078e020d */
[----:B------:R-:W-:Y:S01]  /*1580*/  IABS R13, R14 ;  /* 0x0000000e000d7213 */ /* 0x000fe20000000000 */
[----:B------:R-:W-:Y:S01]  /*1590*/  IMAD R76, R116, R8, R15 ;  /* 0x00000008744c7224 */ /* 0x000fe200078e020f */
[----:B------:R-:W-:Y:S01]  /*15a0*/  IABS R15, R10 ;  /* 0x0000000a000f7213 */ /* 0x000fe20000000000 */
[----:B------:R-:W-:Y:S01]  /*15b0*/  IMAD.MOV R7, RZ, RZ, -R7 ;  /* 0x000000ffff077224 */ /* 0x000fe200078e0a07 */
[C---:B------:R-:W-:Y:S01]  /*15c0*/  LOP3.LUT R14, R0.reuse, 0x98, RZ, 0xfc, !PT ;  /* 0x00000098000e7812 */ /* 0x040fe200078efcff */
[----:B------:R-:W-:Y:S01]  /*15d0*/  IMAD.MOV R9, RZ, RZ, -R9 ;  /* 0x000000ffff097224 */ /* 0x000fe200078e0a09 */
[----:B------:R-:W-:Y:S01]  /*15e0*/  LOP3.LUT R16, R0, 0x94, RZ, 0xfc, !PT ;  /* 0x0000009400107812 */ /* 0x000fe200078efcff */
[----:B------:R-:W-:Y:S01]  /*15f0*/  IMAD.HI.U32 R6, R2, R11, RZ ;  /* 0x0000000b02067227 */ /* 0x000fe200078e00ff */
[----:B--2---:R-:W-:-:S02]  /*1600*/  LOP3.LUT R10, R0, 0xa0, RZ, 0xfc, !PT ;  /* 0x000000a0000a7812 */ /* 0x004fc400078efcff */
[----:B------:R-:W-:Y:S01]  /*1610*/  IABS R65, R16 ;  /* 0x0000001000417213 */ /* 0x000fe20000000000 */
[C---:B------:R-:W-:Y:S01]  /*1620*/  IMAD R77, R116.reuse, R7, R77 ;  /* 0x00000007744d7224 */ /* 0x040fe200078e024d */
[----:B------:R-:W-:Y:S01]  /*1630*/  IABS R61, R10 ;  /* 0x0000000a003d7213 */ /* 0x000fe20000000000 */
[----:B------:R-:W-:Y:S01]  /*1640*/  IMAD R74, R116, R9, R17 ;  /* 0x00000009744a7224 */ /* 0x000fe200078e0211 */
[----:B------:R-:W-:Y:S01]  /*1650*/  LOP3.LUT R17, R0, 0x90, RZ, 0xfc, !PT ;  /* 0x0000009000117812 */ /* 0x000fe200078efcff */
[----:B------:R-:W-:Y:S01]  /*1660*/  IMAD.HI.U32 R7, R2, R13, RZ ;  /* 0x0000000d02077227 */ /* 0x000fe200078e00ff */
[C---:B------:R-:W-:Y:S02]  /*1670*/  LOP3.LUT R221, R0.reuse, 0x12c, RZ, 0xfc, !PT ;  /* 0x0000012c00dd7812 */ /* 0x040fe400078efcff */
[----:B------:R-:W-:Y:S01]  /*1680*/  LOP3.LUT R225, R0, 0x11c, RZ, 0xfc, !PT ;  /* 0x0000011c00e17812 */ /* 0x000fe200078efcff */
[----:B------:R-:W-:Y:S01]  /*1690*/  IMAD.HI.U32 R9, R2, R15, RZ ;  /* 0x0000000f02097227 */ /* 0x000fe200078e00ff */
[----:B------:R-:W-:Y:S01]  /*16a0*/  STL [R1+0x490], R17 ;  /* 0x0004901101007387 */ /* 0x000fe20000100800 */
[----:B------:R-:W-:-:S02]  /*16b0*/  IABS R19, R221 ;  /* 0x000000dd00137213 */ /* 0x000fc40000000000 */
[----:B------:R-:W-:Y:S01]  /*16c0*/  IMAD.MOV R6, RZ, RZ, -R6 ;  /* 0x000000ffff067224 */ /* 0x000fe200078e0a06 */
[----:B------:R1:W-:Y:S01]  /*16d0*/  STL [R1+0x48c], R16 ;  /* 0x00048c1001007387 */ /* 0x0003e20000100800 */
[----:B------:R-:W-:Y:S01]  /*16e0*/  IMAD.HI.U32 R5, R2, R73, RZ ;  /* 0x0000004902057227 */ /* 0x000fe200078e00ff */
[C---:B------:R-:W-:Y:S02]  /*16f0*/  LOP3.LUT R224, R0.reuse, 0x120, RZ, 0xfc, !PT ;  /* 0x0000012000e07812 */ /* 0x040fe400078efcff */
[----:B------:R-:W-:Y:S01]  /*1700*/  STL [R1+0x488], R14 ;  /* 0x0004880e01007387 */ /* 0x000fe20000100800 */
[----:B------:R-:W-:Y:S01]  /*1710*/  IMAD.MOV R7, RZ, RZ, -R7 ;  /* 0x000000ffff077224 */ /* 0x000fe200078e0a07 */
[----:B------:R-:W-:Y:S01]  /*1720*/  LOP3.LUT R222, R0, 0x128, RZ, 0xfc, !PT ;  /* 0x0000012800de7812 */ /* 0x000fe200078efcff */
[----:B------:R-:W-:Y:S01]  /*1730*/  IMAD.MOV R9, RZ, RZ, -R9 ;  /* 0x000000ffff097224 */ /* 0x000fe200078e0a09 */
[----:B------:R2:W-:Y:S01]  /*1740*/  STL [R1+0x484], R12 ;  /* 0x0004840c01007387 */ /* 0x0005e20000100800 */
[----:B------:R-:W-:Y:S01]  /*1750*/  IMAD.HI.U32 R8, R2, R69, RZ ;  /* 0x0000004502087227 */ /* 0x000fe200078e00ff */
[----:B-1----:R-:W-:-:S02]  /*1760*/  LOP3.LUT R16, R0, 0xa8, RZ, 0xfc, !PT ;  /* 0x000000a800107812 */ /* 0x002fc400078efcff */
        /* <DEDUP_REMOVED lines=15> */
[----:B------:R1:W-:Y:S01]  /*1860*/  STL [R1+0x47c], R17 ;  /* 0x00047c1101007387 */ /* 0x0003e20000100800 */
[----:B------:R-:W-:Y:S01]  /*1870*/  IABS R57, R14 ;  /* 0x0000000e00397213 */ /* 0x000fe20000000000 */
[----:B------:R-:W-:Y:S01]  /*1880*/  IMAD R69, R116, R8, R69 ;  /* 0x0000000874457224 */ /* 0x000fe200078e0245 */
[----:B------:R-:W-:Y:S01]  /*1890*/  LOP3.LUT R223, R0, 0x124, RZ, 0xfc, !PT ;  /* 0x0000012400df7812 */ /* 0x000fe200078efcff */
[----:B------:R-:W-:Y:S01]  /*18a0*/  IMAD.HI.U32 R7, R2, R13, RZ ;  /* 0x0000000d02077227 */ /* 0x000fe200078e00ff */
[C---:B------:R-:W-:Y:S01]  /*18b0*/  LOP3.LUT R217, R0.reuse, 0x13c, RZ, 0xfc, !PT ;  /* 0x0000013c00d97812 */ /* 0x040fe200078efcff */
[----:B------:R-:W-:Y:S01]  /*18c0*/  STL [R1+0x478], R16 ;  /* 0x0004781001007387 */ /* 0x000fe20000100800 */
[----:B------:R-:W-:Y:S01]  /*18d0*/  LOP3.LUT R219, R0, 0x134, RZ, 0xfc, !PT ;  /* 0x0000013400db7812 */ /* 0x000fe200078efcff */
[----:B------:R-:W-:Y:S01]  /*18e0*/  IMAD.HI.U32 R8, R2, R15, RZ ;  /* 0x0000000f02087227 */ /* 0x000fe200078e00ff */
[C---:B------:R-:W-:Y:S01]  /*18f0*/  LOP3.LUT R216, R0.reuse, 0x140, RZ, 0xfc, !PT ;  /* 0x0000014000d87812 */ /* 0x040fe200078efcff */
[----:B------:R2:W-:Y:S01]  /*1900*/  STL [R1+0x474], R14 ;  /* 0x0004740e01007387 */ /* 0x0005e20000100800 */
[C---:B------:R-:W-:Y:S01]  /*1910*/  LOP3.LUT R220, R0.reuse, 0x130, RZ, 0xfc, !PT ;  /* 0x0000013000dc7812 */ /* 0x040fe200078efcff */
[----:B------:R-:W-:Y:S01]  /*1920*/  IMAD.MOV R5, RZ, RZ, -R5 ;  /* 0x000000ffff057224 */ /* 0x000fe200078e0a05 */
[C---:B------:R-:W-:Y:S01]  /*1930*/  LOP3.LUT R218, R0.reuse, 0x138, RZ, 0xfc, !PT ;  /* 0x0000013800da7812 */ /* 0x040fe200078efcff */
[----:B------:R-:W-:Y:S01]  /*1940*/  IMAD.MOV R7, RZ, RZ, -R7 ;  /* 0x000000ffff077224 */ /* 0x000fe200078e0a07 */
[----:B------:R-:W-:Y:S01]  /*1950*/  IABS R23, R216 ;  /* 0x000000d800177213 */ /* 0x000fe20000000000 */
[----:B------:R-:W-:Y:S01]  /*1960*/  IMAD.MOV R8, RZ, RZ, -R8 ;  /* 0x000000ffff087224 */ /* 0x000fe200078e0a08 */
[----:B------:R-:W-:Y:S01]  /*1970*/  LOP3.LUT R212, R0, 0x150, RZ, 0xfc, !PT ;  /* 0x0000015000d47812 */ /* 0x000fe200078efcff */
[----:B------:R-:W-:Y:S01]  /*1980*/  IMAD.HI.U32 R6, R2, R65, RZ ;  /* 0x0000004102067227 */ /* 0x000fe200078e00ff */
[C---:B------:R-:W-:Y:S01]  /*1990*/  LOP3.LUT R215, R0.reuse, 0x144, RZ, 0xfc, !PT ;  /* 0x0000014400d77812 */ /* 0x040fe200078efcff */
[----:B------:R3:W-:Y:S01]  /*19a0*/  STL [R1+0x470], R12 ;  /* 0x0004700c01007387 */ /* 0x0007e20000100800 */
[----:B------:R-:W-:Y:S01]  /*19b0*/  LOP3.LUT R213, R0, 0x14c, RZ, 0xfc, !PT ;  /* 0x0000014c00d57812 */ /* 0x000fe200078efcff */
[C---:B------:R-:W-:Y:S01]  /*19c0*/  IMAD R66, R116.reuse, R5, R11 ;  /* 0x0000000574427224 */ /* 0x040fe200078e020b */
[----:B------:R-:W-:Y:S01]  /*19d0*/  IABS R11, R17 ;  /* 0x00000011000b7213 */ /* 0x000fe20000000000 */
[C---:B------:R-:W-:Y:S01]  /*19e0*/  IMAD R64, R116.reuse, R7, R13 ;  /* 0x0000000774407224 */ /* 0x040fe200078e020d */
[----:B------:R-:W-:Y:S01]  /*19f0*/  IABS R13, R16 ;  /* 0x00000010000d7213 */ /* 0x000fe20000000000 */
[----:B------:R-:W-:Y:S01]  /*1a00*/  IMAD R62, R116, R8, R15 ;  /* 0x00000008743e7224 */ /* 0x000fe200078e020f */
[----:B------:R-:W-:Y:S01]  /*1a10*/  IABS R15, R12 ;  /* 0x0000000c000f7213 */ /* 0x000fe20000000000 */
[----:B------:R-:W-:Y:S01]  /*1a20*/  IMAD.MOV R6, RZ, RZ, -R6 ;  /* 0x000000ffff067224 */ /* 0x000fe200078e0a06 */
[----:B-1----:R-:W-:Y:S01]  /*1a30*/  IABS R17, R10 ;  /* 0x0000000a00117213 */ /* 0x002fe20000000000 */
[----:B------:R-:W-:Y:S01]  /*1a40*/  IMAD.HI.U32 R9, R2, R61, RZ ;  /* 0x0000003d02097227 */ /* 0x000fe200078e00ff */
[----:B------:R-:W-:Y:S01]  /*1a50*/  LOP3.LUT R211, R0, 0x154, RZ, 0xfc, !PT ;  /* 0x0000015400d37812 */ /* 0x000fe200078efcff */
[----:B------:R1:W-:Y:S01]  /*1a60*/  STL [R1+0x46c], R10 ;  /* 0x00046c0a01007387 */ /* 0x0003e20000100800 */
[----:B------:R-:W-:Y:S01]  /*1a70*/  IABS R39, R212 ;  /* 0x000000d400277213 */ /* 0x000fe20000000000 */
[----:B------:R-:W-:Y:S01]  /*1a80*/  IMAD.HI.U32 R5, R2, R11, RZ ;  /* 0x0000000b02057227 */ /* 0x000fe200078e00ff */
[----:B------:R-:W-:Y:S01]  /*1a90*/  LOP3.LUT R214, R0, 0x148, RZ, 0xfc, !PT ;  /* 0x0000014800d67812 */ /* 0x000fe200078efcff */
[----:B------:R-:W-:Y:S01]  /*1aa0*/  STL [R1+0x468], R166 ;  /* 0x000468a601007387 */ /* 0x000fe20000100800 */
[----:B------:R-:W-:Y:S01]  /*1ab0*/  IABS R31, R213 ;  /* 0x000000d5001f7213 */ /* 0x000fe20000000000 */
[----:B------:R-:W-:Y:S01]  /*1ac0*/  IMAD R65, R116, R6, R65 ;  /* 0x0000000674417224 */ /* 0x000fe200078e0241 */
[----:B------:R-:W-:Y:S01]  /*1ad0*/  IABS R47, R211 ;  /* 0x000000d3002f7213 */ /* 0x000fe20000000000 */
[----:B------:R-:W-:Y:S01]  /*1ae0*/  IMAD.MOV R9, RZ, RZ, -R9 ;  /* 0x000000ffff097224 */ /* 0x000fe200078e0a09 */
[----:B------:R-:W-:Y:S01]  /*1af0*/  LOP3.LUT R206, R0, 0x164, RZ, 0xfc, !PT ;  /* 0x0000016400ce7812 */ /* 0x000fe200078efcff */
[----:B------:R-:W-:Y:S01]  /*1b00*/  IMAD.HI.U32 R6, R2, R13, RZ ;  /* 0x0000000d02067227 */ /* 0x000fe200078e00ff */
[C---:B------:R-:W-:Y:S01]  /*1b10*/  LOP3.LUT R210, R0.reuse, 0x158, RZ, 0xfc, !PT ;  /* 0x0000015800d27812 */ /* 0x040fe200078efcff */
[----:B------:R-:W-:Y:S01]  /*1b20*/  STL [R1+0x464], R251 ;  /* 0x000464fb01007387 */ /* 0x000fe20000100800 */
[----:B------:R-:W-:Y:S01]  /*1b30*/  LOP3.LUT R205, R0, 0x168, RZ, 0xfc, !PT ;  /* 0x0000016800cd7812 */ /* 0x000fe200078efcff */
[----:B------:R-:W-:Y:S01]  /*1b40*/  IMAD.HI.U32 R8, R2, R15, RZ ;  /* 0x0000000f02087227 */ /* 0x000fe200078e00ff */
[----:B------:R-:W-:Y:S01]  /*1b50*/  IABS R59, R206 ;  /* 0x000000ce003b7213 */ /* 0x000fe20000000000 */
[----:B------:R4:W-:Y:S01]  /*1b60*/  STL [R1+0x694], R166 ;  /* 0x000694a601007387 */ /* 0x0009e20000100800 */
[C---:B------:R-:W-:Y:S01]  /*1b70*/  LOP3.LUT R208, R0.reuse, 0x15c, RZ, 0xfc, !PT ;  /* 0x0000015c00d07812 */ /* 0x040fe200078efcff */
[----:B------:R-:W-:Y:S01]  /*1b80*/  IMAD.MOV R5, RZ, RZ, -R5 ;  /* 0x000000ffff057224 */ /* 0x000fe200078e0a05 */
[----:B------:R-:W-:Y:S01]  /*1b90*/  LOP3.LUT R207, R0, 0x160, RZ, 0xfc, !PT ;  /* 0x0000016000cf7812 */ /* 0x000fe200078efcff */
[----:B------:R-:W-:Y:S01]  /*1ba0*/  IMAD R61, R116, R9, R61 ;  /* 0x00000009743d7224 */ /* 0x000fe200078e023d */
[----:B------:R-:W-:Y:S01]  /*1bb0*/  IABS R67, R205 ;  /* 0x000000cd00437213 */ /* 0x000fe20000000000 */
[----:B------:R-:W-:Y:S01]  /*1bc0*/  IMAD.MOV R6, RZ, RZ, -R6 ;  /* 0x000000ffff067224 */ /* 0x000fe200078e0a06 */
[C---:B------:R-:W-:Y:S01]  /*1bd0*/  LOP3.LUT R204, R0.reuse, 0x16c, RZ, 0xfc, !PT ;  /* 0x0000016c00cc7812 */ /* 0x040fe200078efcff */
[----:B------:R-:W-:Y:S01]  /*1be0*/  IMAD.MOV R8, RZ, RZ, -R8 ;  /* 0x000000ffff087224 */ /* 0x000fe200078e0a08 */
[----:B------:R-:W-:Y:S01]  /*1bf0*/  LOP3.LUT R201, R0, 0x178, RZ, 0xfc, !PT ;  /* 0x0000017800c97812 */ /* 0x000fe200078efcff */
[----:B------:R-:W-:Y:S01]  /*1c00*/  IMAD.HI.U32 R7, R2, R57, RZ ;  /* 0x0000003902077227 */ /* 0x000fe200078e00ff */
[C---:B------:R-:W-:Y:S01]  /*1c10*/  LOP3.LUT R200, R0.reuse, 0x17c, RZ, 0xfc, !PT ;  /* 0x0000017c00c87812 */ /* 0x040fe200078efcff */
[----:B------:R-:W-:Y:S01]  /*1c20*/  STL [R1+0x460], R250 ;  /* 0x000460fa01007387 */ /* 0x000fe20000100800 */
[----:B------:R-:W-:Y:S01]  /*1c30*/  LOP3.LUT R203, R0, 0x170, RZ, 0xfc, !PT ;  /* 0x0000017000cb7812 */ /* 0x000fe200078efcff */
[----:B------:R-:W-:Y:S01]  /*1c40*/  IMAD.HI.U32 R9, R2, R17, RZ ;  /* 0x0000001102097227 */ /* 0x000fe200078e00ff */
[----:B------:R-:W-:Y:S01]  /*1c50*/  LOP3.LUT R202, R0, 0x174, RZ, 0xfc, !PT ;  /* 0x0000017400ca7812 */ /* 0x000fe200078efcff */
[----:B------:R-:W-:Y:S01]  /*1c60*/  STL [R1+0x698], R251 ;  /* 0x000698fb01007387 */ /* 0x000fe20000100800 */
        /* <DEDUP_REMOVED lines=9> */
[----:B------:R-:W-:Y:S01]  /*1d00*/  IMAD.MOV R9, RZ, RZ, -R9 ;  /* 0x000000ffff097224 */ /* 0x000fe200078e0a09 */
[----:B------:R-:W-:Y:S01]  /*1d10*/  LOP3.LUT R196, R0, 0x18c, RZ, 0xfc, !PT ;  /* 0x0000018c00c47812 */ /* 0x000fe200078efcff */
[----:B------:R-:W-:Y:S01]  /*1d20*/  IMAD.HI.U32 R6, R2, R11, RZ ;  /* 0x0000000b02067227 */ /* 0x000fe200078e00ff */
[C---:B------:R-:W-:Y:S01]  /*1d30*/  LOP3.LUT R199, R0.reuse, 0x180, RZ, 0xfc, !PT ;  /* 0x0000018000c77812 */ /* 0x040fe200078efcff */
[----:B------:R-:W-:Y:S01]  /*1d40*/  STL [R1+0x45c], R247 ;  /* 0x00045cf701007387 */ /* 0x000fe20000100800 */
[----:B------:R-:W-:Y:S01]  /*1d50*/  LOP3.LUT R197, R0, 0x188, RZ, 0xfc, !PT ;  /* 0x0000018800c57812 */ /* 0x000fe200078efcff */
[----:B------:R-:W-:Y:S01]  /*1d60*/  IMAD R57, R116, R7, R57 ;  /* 0x0000000774397224 */ /* 0x000fe200078e0239 */
[----:B------:R-:W-:Y:S01]  /*1d70*/  LOP3.LUT R195, R0, 0x190, RZ, 0xfc, !PT ;  /* 0x0000019000c37812 */ /* 0x000fe200078efcff */
[----:B------:R-:W-:Y:S01]  /*1d80*/  IMAD R54, R116, R9, R17 ;  /* 0x0000000974367224 */ /* 0x000fe200078e0211 */
[----:B------:R-:W-:Y:S01]  /*1d90*/  IABS R17, R236 ;  /* 0x000000ec00117213 */ /* 0x000fe20000000000 */
[----:B------:R-:W-:Y:S01]  /*1da0*/  IMAD.HI.U32 R7, R2, R13, RZ ;  /* 0x0000000d02077227 */ /* 0x000fe200078e00ff */
[----:B------:R-:W-:Y:S01]  /*1db0*/  IABS R99, R196 ;  /* 0x000000c400637213 */ /* 0x000fe20000000000 */
[----:B------:R-:W-:Y:S01]  /*1dc0*/  STL [R1+0x69c], R250 ;  /* 0x00069cfa01007387 */ /* 0x000fe20000100800 */
[----:B------:R-:W-:Y:S01]  /*1dd0*/  LOP3.LUT R198, R0, 0x184, RZ, 0xfc, !PT ;  /* 0x0000018400c67812 */ /* 0x000fe200078efcff */
[----:B------:R-:W-:Y:S01]  /*1de0*/  IMAD.HI.U32 R9, R2, R15, RZ ;  /* 0x0000000f02097227 */ /* 0x000fe200078e00ff */
[----:B------:R-:W-:Y:S01]  /*1df0*/  IABS R107, R195 ;  /* 0x000000c3006b7213 */ /* 0x000fe20000000000 */
[----:B------:R-:W-:Y:S01]  /*1e00*/  STL [R1+0x458], R246 ;  /* 0x000458f601007387 */ /* 0x000fe20000100800 */
[C---:B------:R-:W-:Y:S01]  /*1e10*/  LOP3.LUT R191, R0.reuse, 0x1a0, RZ, 0xfc, !PT ;  /* 0x000001a000bf7812 */ /* 0x040fe200078efcff */
[----:B------:R-:W-:Y:S01]  /*1e20*/  IMAD.MOV R6, RZ, RZ, -R6 ;  /* 0x000000ffff067224 */ /* 0x000fe200078e0a06 */
[----:B------:R-:W-:Y:S01]  /*1e30*/  LOP3.LUT R194, R0, 0x194, RZ, 0xfc, !PT ;  /* 0x0000019400c27812 */ /* 0x000fe200078efcff */
[----:B------:R-:W-:Y:S01]  /*1e40*/  IMAD.HI.U32 R5, R2, R53, RZ ;  /* 0x0000003502057227 */ /* 0x000fe200078e00ff */
[C---:B------:R-:W-:Y:S01]  /*1e50*/  LOP3.LUT R190, R0.reuse, 0x1a4, RZ, 0xfc, !PT ;  /* 0x000001a400be7812 */ /* 0x040fe200078efcff */
[----:B------:R-:W-:Y:S01]  /*1e60*/  STL [R1+0x6a0], R247 ;  /* 0x0006a0f701007387 */ /* 0x000fe20000100800 */
[----:B------:R-:W-:Y:S01]  /*1e70*/  IABS R119, R191 ;  /* 0x000000bf00777213 */ /* 0x000fe20000000000 */
[----:B------:R-:W-:Y:S01]  /*1e80*/  IMAD.MOV R7, RZ, RZ, -R7 ;  /* 0x000000ffff077224 */ /* 0x000fe200078e0a07 */
[C---:B------:R-:W-:Y:S01]  /*1e90*/  LOP3.LUT R193, R0.reuse, 0x198, RZ, 0xfc, !PT ;  /* 0x0000019800c17812 */ /* 0x040fe200078efcff */
[----:B------:R-:W-:Y:S01]  /*1ea0*/  IMAD.MOV R9, RZ, RZ, -R9 ;  /* 0x000000ffff097224 */ /* 0x000fe200078e0a09 */
[----:B------:R-:W-:Y:S01]  /*1eb0*/  LOP3.LUT R192, R0, 0x19c, RZ, 0xfc, !PT ;  /* 0x0000019c00c07812 */ /* 0x000fe200078efcff */
[----:B------:R-:W-:Y:S01]  /*1ec0*/  IMAD.HI.U32 R8, R2, R49, RZ ;  /* 0x0000003102087227 */ /* 0x000fe200078e00ff */
[----:B------:R-:W-:Y:S01]  /*1ed0*/  IABS R121, R190 ;  /* 0x000000be00797213 */ /* 0x000fe20000000000 */
[----:B------:R-:W-:Y:S01]  /*1ee0*/  STL [R1+0x6a4], R246 ;  /* 0x0006a4f601007387 */ /* 0x000fe20000100800 */
[----:B------:R-:W-:Y:S01]  /*1ef0*/  LOP3.LUT R189, R0, 0x1a8, RZ, 0xfc, !PT ;  /* 0x000001a800bd7812 */ /* 0x000fe200078efcff */
[----:B------:R-:W-:Y:S01]  /*1f00*/  IMAD R52, R116, R6, R11 ;  /* 0x0000000674347224 */ /* 0x000fe200078e020b */
[----:B------:R-:W-:Y:S01]  /*1f10*/  IABS R11, R245 ;  /* 0x000000f5000b7213 */ /* 0x000fe20000000000 */
[----:B------:R-:W-:Y:S01]  /*1f20*/  IMAD.MOV R5, RZ, RZ, -R5 ;  /* 0x000000ffff057224 */ /* 0x000fe200078e0a05 */
[----:B------:R-:W-:Y:S01]  /*1f30*/  LOP3.LUT R185, R0, 0x1b8, RZ, 0xfc, !PT ;  /* 0x000001b800b97812 */ /* 0x000fe200078efcff */
[C---:B------:R-:W-:Y:S01]  /*1f40*/  IMAD R50, R116.reuse, R7, R13 ;  /* 0x0000000774327224 */ /* 0x040fe200078e020d */
[----:B------:R-:W-:Y:S01]  /*1f50*/  IABS R13, R243 ;  /* 0x000000f3000d7213 */ /* 0x000fe20000000000 */
[C---:B------:R-:W-:Y:S01]  /*1f60*/  IMAD R48, R116.reuse, R9, R15 ;  /* 0x0000000974307224 */ /* 0x040fe200078e020f */
[----:B------:R-:W-:Y:S01]  /*1f70*/  IABS R15, R242 ;  /* 0x000000f2000f7213 */ /* 0x000fe20000000000 */
[----:B------:R-:W-:Y:S01]  /*1f80*/  IMAD.MOV R8, RZ, RZ, -R8 ;  /* 0x000000ffff087224 */ /* 0x000fe200078e0a08 */
[C---:B------:R-:W-:Y:S01]  /*1f90*/  ISETP.GT.U32.AND P3, PT, R116.reuse, R118, PT ;  /* 0x000000767400720c */ /* 0x040fe20003f64070 */
[----:B------:R-:W-:Y:S01]  /*1fa0*/  IMAD R53, R116, R5, R53 ;  /* 0x0000000574357224 */ /* 0x000fe200078e0235 */
[----:B------:R-:W-:Y:S01]  /*1fb0*/  LOP3.LUT R188, R0, 0x1ac, RZ, 0xfc, !PT ;  /* 0x000001ac00bc7812 */ /* 0x000fe200078efcff */
[----:B------:R-:W-:Y:S01]  /*1fc0*/  IMAD.HI.U32 R5, R2, R11, RZ ;  /* 0x0000000b02057227 */ /* 0x000fe200078e00ff */
[----:B------:R-:W-:Y:S01]  /*1fd0*/  IABS R127, R185 ;  /* 0x000000b9007f7213 */ /* 0x000fe20000000000 */
[----:B------:R-:W-:Y:S01]  /*1fe0*/  STL [R1+0x454], R245 ;  /* 0x000454f501007387 */ /* 0x000fe20000100800 */
[----:B------:R-:W-:Y:S01]  /*1ff0*/  LOP3.LUT R187, R0, 0x1b0, RZ, 0xfc, !PT ;  /* 0x000001b000bb7812 */ /* 0x000fe200078efcff */
[C---:B------:R-:W-:Y:S01]  /*2000*/  IMAD R49, R116.reuse, R8, R49 ;  /* 0x0000000874317224 */ /* 0x040fe200078e0231 */
[----:B------:R-:W-:Y:S01]  /*2010*/  ISETP.GT.U32.AND P4, PT, R116, R114, PT ;  /* 0x000000727400720c */ /* 0x000fe20003f84070 */
[----:B------:R-:W-:Y:S01]  /*2020*/  IMAD.HI.U32 R7, R2, R13, RZ ;  /* 0x0000000d02077227 */ /* 0x000fe200078e00ff */
[----:B------:R-:W-:Y:S01]  /*2030*/  ISETP.GT.U32.AND P5, PT, R116, R113, PT ;  /* 0x000000717400720c */ /* 0x000fe20003fa4070 */
[----:B------:R-:W-:Y:S01]  /*2040*/  STL [R1+0x450], R244 ;  /* 0x000450f401007387 */ /* 0x000fe20000100800 */
[----:B------:R-:W-:Y:S01]  /*2050*/  IABS R123, R187 ;  /* 0x000000bb007b7213 */ /* 0x000fe20000000000 */
[----:B------:R-:W-:Y:S01]  /*2060*/  IMAD.HI.U32 R8, R2, R15, RZ ;  /* 0x0000000f02087227 */ /* 0x000fe200078e00ff */
[----:B------:R-:W-:Y:S01]  /*2070*/  LOP3.LUT R183, R0, 0x1c0, RZ, 0xfc, !PT ;  /* 0x000001c000b77812 */ /* 0x000fe200078efcff */
[----:B------:R4:W-:Y:S01]  /*2080*/  STL [R1+0x6a8], R245 ;  /* 0x0006a8f501007387 */ /* 0x0009e20000100800 */
[C---:B------:R-:W-:Y:S01]  /*2090*/  ISETP.GT.U32.AND P2, PT, R116.reuse, R112, PT ;  /* 0x000000707400720c */ /* 0x040fe20003f44070 */
[----:B------:R-:W-:Y:S01]  /*20a0*/  IMAD.MOV R5, RZ, RZ, -R5 ;  /* 0x000000ffff057224 */ /* 0x000fe200078e0a05 */
[----:B------:R-:W-:Y:S01]  /*20b0*/  ISETP.GT.U32.AND P0, PT, R116, R110, PT ;  /* 0x0000006e7400720c */ /* 0x000fe20003f04070 */
[----:B------:R-:W-:Y:S01]  /*20c0*/  IMAD.MOV R7, RZ, RZ, -R7 ;  /* 0x000000ffff077224 */ /* 0x000fe200078e0a07 */
[----:B------:R-:W-:Y:S01]  /*20d0*/  LOP3.LUT R174, R0, 0x1dc, RZ, 0xfc, !PT ;  /* 0x000001dc00ae7812 */ /* 0x000fe200078efcff */
[----:B------:R-:W-:Y:S01]  /*20e0*/  IMAD.MOV R8, RZ, RZ, -R8 ;  /* 0x000000ffff087224 */ /* 0x000fe200078e0a08 */
[----:B------:R-:W-:Y:S01]  /*20f0*/  ISETP.GT.U32.AND P1, PT, R116, R109, PT ;  /* 0x0000006d7400720c */ /* 0x000fe20003f24070 */
[----:B------:R-:W-:Y:S01]  /*2100*/  IMAD.HI.U32 R6, R2, R45, RZ ;  /* 0x0000002d02067227 */ /* 0x000fe200078e00ff */
[----:B------:R-:W-:Y:S01]  /*2110*/  IABS R155, R174 ;  /* 0x000000ae009b7213 */ /* 0x000fe20000000000 */
[----:B------:R-:W-:Y:S01]  /*2120*/  STL [R1+0x44c], R243 ;  /* 0x00044cf301007387 */ /* 0x000fe20000100800 */
[C---:B------:R-:W-:Y:S01]  /*2130*/  ISETP.GT.U32.AND P6, PT, R116.reuse, R108, PT ;  /* 0x0000006c7400720c */ /* 0x040fe20003fc4070 */
[C---:B------:R-:W-:Y:S01]  /*2140*/  IMAD R46, R116.reuse, R5, R11 ;  /* 0x00000005742e7224 */ /* 0x040fe200078e020b */
[----:B------:R-:W-:Y:S01]  /*2150*/  IABS R11, R240 ;  /* 0x000000f0000b7213 */ /* 0x000fe20000000000 */
[C---:B------:R-:W-:Y:S01]  /*2160*/  IMAD R44, R116.reuse, R7, R13 ;  /* 0x00000007742c7224 */ /* 0x040fe200078e020d */
[----:B------:R-:W-:Y:S01]  /*2170*/  IABS R13, R239 ;  /* 0x000000ef000d7213 */ /* 0x000fe20000000000 */
[----:B------:R-:W-:Y:S01]  /*2180*/  IMAD R42, R116, R8, R15 ;  /* 0x00000008742a7224 */ /* 0x000fe200078e020f */
[----:B------:R-:W-:Y:S01]  /*2190*/  IABS R15, R237 ;  /* 0x000000ed000f7213 */ /* 0x000fe20000000000 */
[----:B------:R-:W-:Y:S01]  /*21a0*/  IMAD.MOV R6, RZ, RZ, -R6 ;  /* 0x000000ffff067224 */ /* 0x000fe200078e0a06 */
[----:B------:R-:W-:Y:S01]  /*21b0*/  STL [R1+0x6ac], R244 ;  /* 0x0006acf401007387 */ /* 0x000fe20000100800 */
[----:B------:R-:W-:Y:S01]  /*21c0*/  IMAD.HI.U32 R9, R2, R41, RZ ;  /* 0x0000002902097227 */ /* 0x000fe200078e00ff */
[----:B------:R-:W-:-:S02]  /*21d0*/  LOP3.LUT R186, R0, 0x1b4, RZ, 0xfc, !PT ;  /* 0x000001b400ba7812 */ /* 0x000fc400078efcff */
[----:B------:R-:W-:Y:S01]  /*21e0*/  STL [R1+0x448], R242 ;  /* 0x000448f201007387 */ /* 0x000fe20000100800 */
[----:B------:R-:W-:Y:S01]  /*21f0*/  IMAD.HI.U32 R5, R2, R11, RZ ;  /* 0x0000000b02057227 */ /* 0x000fe200078e00ff */
[----:B------:R-:W-:Y:S02]  /*2200*/  LOP3.LUT R184, R0, 0x1bc, RZ, 0xfc, !PT ;  /* 0x000001bc00b87812 */ /* 0x000fe400078efcff */
[----:B------:R4:W-:Y:S01]  /*2210*/  STL [R1+0x6b0], R243 ;  /* 0x0006b0f301007387 */ /* 0x0009e20000100800 */
[----:B------:R-:W-:Y:S01]  /*2220*/  IMAD R45, R116, R6, R45 ;  /* 0x00000006742d7224 */ /* 0x000fe200078e022d */
[----:B------:R-:W-:Y:S01]  /*2230*/  LOP3.LUT R182, R0, 0x1c4, RZ, 0xfc, !PT ;  /* 0x000001c400b67812 */ /* 0x000fe200078efcff */
[----:B------:R-:W-:Y:S01]  /*2240*/  IMAD.MOV R9, RZ, RZ, -R9 ;  /* 0x000000ffff097224 */ /* 0x000fe200078e0a09 */
[----:B------:R-:W-:Y:S01]  /*2250*/  STL [R1+0x444], R241 ;  /* 0x000444f101007387 */ /* 0x000fe20000100800 */
[----:B------:R-:W-:Y:S01]  /*2260*/  IMAD.HI.U32 R6, R2, R13, RZ ;  /* 0x0000000d02067227 */ /* 0x000fe200078e00ff */
[----:B------:R-:W-:-:S02]  /*2270*/  LOP3.LUT R181, R0, 0x1c8, RZ, 0xfc, !PT ;  /* 0x000001c800b57812 */ /* 0x000fc400078efcff */
[----:B------:R4:W-:Y:S01]  /*2280*/  STL [R1+0x6b4], R242 ;  /* 0x0006b4f201007387 */ /* 0x0009e20000100800 */
[----:B------:R-:W-:Y:S01]  /*2290*/  IMAD.HI.U32 R8, R2, R15, RZ ;  /* 0x0000000f02087227 */ /* 0x000fe200078e00ff */
[C---:B------:R-:W-:Y:S02]  /*22a0*/  LOP3.LUT R180, R0.reuse, 0x1cc, RZ, 0xfc, !PT ;  /* 0x000001cc00b47812 */ /* 0x040fe400078efcff */
[----:B------:R-:W-:Y:S01]  /*22b0*/  STL [R1+0x440], R240 ;  /* 0x000440f001007387 */ /* 0x000fe20000100800 */
[----:B------:R-:W-:Y:S01]  /*22c0*/  IMAD.MOV R5, RZ, RZ, -R5 ;  /* 0x000000ffff057224 */ /* 0x000fe200078e0a05 */
[----:B------:R-:W-:Y:S01]  /*22d0*/  LOP3.LUT R178, R0, 0x1d0, RZ, 0xfc, !PT ;  /* 0x000001d000b27812 */ /* 0x000fe200078efcff */
[----:B------:R-:W-:Y:S01]  /*22e0*/  IMAD R41, R116, R9, R41 ;  /* 0x0000000974297224 */ /* 0x000fe200078e0229 */
[----:B------:R-:W-:Y:S01]  /*22f0*/  STL [R1+0x55c], R239 ;  /* 0x00055cef01007387 */ /* 0x000fe20000100800 */
[----:B------:R-:W-:Y:S01]  /*2300*/  IMAD.MOV R6, RZ, RZ, -R6 ;  /* 0x000000ffff067224 */ /* 0x000fe200078e0a06 */
[----:B------:R-:W-:Y:S01]  /*2310*/  LOP3.LUT R177, R0, 0x1d4, RZ, 0xfc, !PT ;  /* 0x000001d400b17812 */ /* 0x000fe200078efcff */
[----:B------:R-:W-:Y:S01]  /*2320*/  IMAD.MOV R8, RZ, RZ, -R8 ;  /* 0x000000ffff087224 */ /* 0x000fe200078e0a08 */
[----:B------:R-:W-:Y:S01]  /*2330*/  STL [R1+0x558], R238 ;  /* 0x000558ee01007387 */ /* 0x000fe20000100800 */
[----:B------:R-:W-:Y:S01]  /*2340*/  IMAD.HI.U32 R7, R2, R37, RZ ;  /* 0x0000002502077227 */ /* 0x000fe200078e00ff */
[----:B------:R-:W-:-:S02]  /*2350*/  LOP3.LUT R176, R0, 0x1d8, RZ, 0xfc, !PT ;  /* 0x000001d800b07812 */ /* 0x000fc400078efcff */
[----:B------:R-:W-:Y:S01]  /*2360*/  STL [R1+0x554], R237 ;  /* 0x000554ed01007387 */ /* 0x000fe20000100800 */
[----:B------:R-:W-:Y:S01]  /*2370*/  IMAD.HI.U32 R9, R2, R17, RZ ;  /* 0x0000001102097227 */ /* 0x000fe200078e00ff */
[----:B------:R-:W-:Y:S02]  /*2380*/  LOP3.LUT R173, R0, 0x1e0, RZ, 0xfc, !PT ;  /* 0x000001e000ad7812 */ /* 0x000fe400078efcff */
        /* <DEDUP_REMOVED lines=9> */
[----:B------:R-:W-:Y:S01]  /*2420*/  IMAD.MOV R9, RZ, RZ, -R9 ;  /* 0x000000ffff097224 */ /* 0x000fe200078e0a09 */
[----:B------:R-:W-:Y:S01]  /*2430*/  LOP3.LUT R172, R0, 0x1e4, RZ, 0xfc, !PT ;  /* 0x000001e400ac7812 */ /* 0x000fe200078efcff */
[----:B------:R-:W-:Y:S01]  /*2440*/  IMAD.HI.U32 R6, R2, R11, RZ ;  /* 0x0000000b02067227 */ /* 0x000fe200078e00ff */
[----:B------:R-:W-:Y:S01]  /*2450*/  STL [R1+0x548], R234 ;  /* 0x000548ea01007387 */ /* 0x000fe20000100800 */
[----:B------:R-:W-:-:S02]  /*2460*/  LOP3.LUT R170, R0, 0x1e8, RZ, 0xfc, !PT ;  /* 0x000001e800aa7812 */ /* 0x000fc400078efcff */
[C---:B------:R-:W-:Y:S01]  /*2470*/  IMAD R37, R116.reuse, R7, R37 ;  /* 0x0000000774257224 */ /* 0x040fe200078e0225 */
[----:B------:R-:W-:Y:S01]  /*2480*/  STL [R1+0x544], R233 ;  /* 0x000544e901007387 */ /* 0x000fe20000100800 */
[----:B------:R-:W-:Y:S01]  /*2490*/  IMAD R34, R116, R9, R17 ;  /* 0x0000000974227224 */ /* 0x000fe200078e0211 */
[----:B------:R-:W-:Y:S01]  /*24a0*/  IABS R17, R223 ;  /* 0x000000df00117213 */ /* 0x000fe20000000000 */
[----:B------:R-:W-:Y:S01]  /*24b0*/  IMAD.HI.U32 R7, R2, R13, RZ ;  /* 0x0000000d02077227 */ /* 0x000fe200078e00ff */
[----:B------:R-:W-:Y:S01]  /*24c0*/  STL [R1+0x540], R232 ;  /* 0x000540e801007387 */ /* 0x000fe20000100800 */
[----:B------:R-:W-:Y:S02]  /*24d0*/  LOP3.LUT R169, R0, 0x1ec, RZ, 0xfc, !PT ;  /* 0x000001ec00a97812 */ /* 0x000fe400078efcff */
[----:B------:R-:W-:Y:S01]  /*24e0*/  IMAD.HI.U32 R9, R2, R15, RZ ;  /* 0x0000000f02097227 */ /* 0x000fe200078e00ff */
[----:B------:R-:W-:Y:S01]  /*24f0*/  STL [R1+0x53c], R231 ;  /* 0x00053ce701007387 */ /* 0x000fe20000100800 */
[----:B------:R-:W-:-:S02]  /*2500*/  LOP3.LUT R168, R0, 0x1f0, RZ, 0xfc, !PT ;  /* 0x000001f000a87812 */ /* 0x000fc400078efcff */
[----:B------:R-:W-:Y:S01]  /*2510*/  IMAD.MOV R6, RZ, RZ, -R6 ;  /* 0x000000ffff067224 */ /* 0x000fe200078e0a06 */
[----:B------:R-:W-:Y:S01]  /*2520*/  STL [R1+0x538], R230 ;  /* 0x000538e601007387 */ /* 0x000fe20000100800 */
[----:B------:R-:W-:Y:S01]  /*2530*/  IMAD.HI.U32 R5, R2, R33, RZ ;  /* 0x0000002102057227 */ /* 0x000fe200078e00ff */
[C---:B------:R-:W-:Y:S02]  /*2540*/  LOP3.LUT R156, R0.reuse, 0x1f4, RZ, 0xfc, !PT ;  /* 0x000001f4009c7812 */ /* 0x040fe400078efcff */
[----:B------:R-:W-:Y:S01]  /*2550*/  STL [R1+0x534], R229 ;  /* 0x000534e501007387 */ /* 0x000fe20000100800 */
[----:B------:R-:W-:Y:S01]  /*2560*/  IMAD.MOV R7, RZ, RZ, -R7 ;  /* 0x000000ffff077224 */ /* 0x000fe200078e0a07 */
[----:B------:R-:W-:Y:S01]  /*2570*/  LOP3.LUT R154, R0, 0x1f8, RZ, 0xfc, !PT ;  /* 0x000001f8009a7812 */ /* 0x000fe200078efcff */
[----:B------:R-:W-:Y:S01]  /*2580*/  IMAD.MOV R9, RZ, RZ, -R9 ;  /* 0x000000ffff097224 */ /* 0x000fe200078e0a09 */
[----:B------:R-:W-:Y:S01]  /*2590*/  STL [R1+0x530], R228 ;  /* 0x000530e401007387 */ /* 0x000fe20000100800 */
[----:B------:R-:W-:Y:S01]  /*25a0*/  IMAD.HI.U32 R8, R2, R29, RZ ;  /* 0x0000001d02087227 */ /* 0x000fe200078e00ff */
[----:B------:R-:W-:-:S02]  /*25b0*/  IABS R125, R186 ;  /* 0x000000ba007d7213 */ /* 0x000fc40000000000 */
[----:B------:R-:W-:Y:S01]  /*25c0*/  STL [R1+0x52c], R227 ;  /* 0x00052ce301007387 */ /* 0x000fe20000100800 */
[C---:B------:R-:W-:Y:S01]  /*25d0*/  IMAD R32, R116.reuse, R6, R11 ;  /* 0x0000000674207224 */ /* 0x040fe200078e020b */
[----:B------:R-:W-:Y:S01]  /*25e0*/  IABS R11, R230 ;  /* 0x000000e6000b7213 */ /* 0x000fe20000000000 */
[----:B------:R-:W-:Y:S01]  /*25f0*/  IMAD.MOV R5, RZ, RZ, -R5 ;  /* 0x000000ffff057224 */ /* 0x000fe200078e0a05 */
[----:B------:R-:W-:Y:S01]  /*2600*/  STL [R1+0x528], R226 ;  /* 0x000528e201007387 */ /* 0x000fe20000100800 */
[C---:B------:R-:W-:Y:S01]  /*2610*/  IMAD R30, R116.reuse, R7, R13 ;  /* 0x00000007741e7224 */ /* 0x040fe200078e020d */
[----:B------:R-:W-:Y:S01]  /*2620*/  IABS R13, R228 ;  /* 0x000000e4000d7213 */ /* 0x000fe20000000000 */
[C---:B------:R-:W-:Y:S01]  /*2630*/  IMAD R28, R116.reuse, R9, R15 ;  /* 0x00000009741c7224 */ /* 0x040fe200078e020f */
[----:B------:R-:W-:Y:S01]  /*2640*/  IABS R15, R227 ;  /* 0x000000e3000f7213 */ /* 0x000fe20000000000 */
[----:B------:R-:W-:Y:S01]  /*2650*/  IMAD.MOV R8, RZ, RZ, -R8 ;  /* 0x000000ffff087224 */ /* 0x000fe200078e0a08 */
[----:B------:R-:W-:Y:S01]  /*2660*/  STL [R1+0x524], R225 ;  /* 0x000524e101007387 */ /* 0x000fe20000100800 */
[----:B------:R-:W-:Y:S01]  /*2670*/  IMAD R33, R116, R5, R33 ;  /* 0x0000000574217224 */ /* 0x000fe200078e0221 */
[----:B------:R-:W-:Y:S01]  /*2680*/  IABS R131, R182 ;  /* 0x000000b600837213 */ /* 0x000fe20000000000 */
[----:B------:R-:W-:Y:S01]  /*2690*/  IMAD.HI.U32 R5, R2, R11, RZ ;  /* 0x0000000b02057227 */ /* 0x000fe200078e00ff */
[----:B------:R-:W-:Y:S01]  /*26a0*/  STL [R1+0x520], R224 ;  /* 0x000520e001007387 */ /* 0x000fe20000100800 */
[----:B------:R-:W-:-:S02]  /*26b0*/  IABS R135, R181 ;  /* 0x000000b500877213 */ /* 0x000fc40000000000 */
[----:B------:R-:W-:Y:S01]  /*26c0*/  IMAD R29, R116, R8, R29 ;  /* 0x00000008741d7224 */ /* 0x000fe200078e021d */
[----:B------:R-:W-:Y:S01]  /*26d0*/  STL [R1+0x51c], R223 ;  /* 0x00051cdf01007387 */ /* 0x000fe20000100800 */
[C---:B------:R-:W-:Y:S01]  /*26e0*/  IMAD.HI.U32 R7, R2.reuse, R13, RZ ;  /* 0x0000000d02077227 */ /* 0x040fe200078e00ff */
[----:B------:R-:W-:Y:S02]  /*26f0*/  IABS R139, R180 ;  /* 0x000000b4008b7213 */ /* 0x000fe40000000000 */
[----:B------:R-:W-:Y:S01]  /*2700*/  STL [R1+0x518], R222 ;  /* 0x000518de01007387 */ /* 0x000fe20000100800 */
[C---:B------:R-:W-:Y:S01]  /*2710*/  IMAD.HI.U32 R8, R2.reuse, R15, RZ ;  /* 0x0000000f02087227 */ /* 0x040fe200078e00ff */
[----:B------:R-:W-:Y:S02]  /*2720*/  IABS R147, R177 ;  /* 0x000000b100937213 */ /* 0x000fe40000000000 */
[----:B------:R-:W-:Y:S01]  /*2730*/  STL [R1+0x514], R221 ;  /* 0x000514dd01007387 */ /* 0x000fe20000100800 */
[----:B------:R-:W-:Y:S01]  /*2740*/  IMAD.HI.U32 R9, R2, R21, RZ ;  /* 0x0000001502097227 */ /* 0x000fe200078e00ff */
[----:B------:R-:W-:-:S02]  /*2750*/  IABS R175, R168 ;  /* 0x000000a800af7213 */ /* 0x000fc40000000000 */
[----:B------:R-:W-:Y:S01]  /*2760*/  STL [R1+0x510], R220 ;  /* 0x000510dc01007387 */ /* 0x000fe20000100800 */
[----:B------:R-:W-:Y:S01]  /*2770*/  IMAD.MOV R5, RZ, RZ, -R5 ;  /* 0x000000ffff057224 */ /* 0x000fe200078e0a05 */
[----:B------:R-:W-:Y:S01]  /*2780*/  IABS R159, R173 ;  /* 0x000000ad009f7213 */ /* 0x000fe20000000000 */
[----:B------:R-:W-:Y:S01]  /*2790*/  IMAD.MOV R7, RZ, RZ, -R7 ;  /* 0x000000ffff077224 */ /* 0x000fe200078e0a07 */
[----:B------:R-:W-:Y:S01]  /*27a0*/  STL [R1+0x50c], R219 ;  /* 0x00050cdb01007387 */ /* 0x000fe20000100800 */
[----:B------:R-:W-:Y:S01]  /*27b0*/  IMAD.MOV R8, RZ, RZ, -R8 ;  /* 0x000000ffff087224 */ /* 0x000fe200078e0a08 */
[----:B------:R-:W-:Y:S01]  /*27c0*/  IABS R143, R178 ;  /* 0x000000b2008f7213 */ /* 0x000fe20000000000 */
[----:B------:R-:W-:Y:S01]  /*27d0*/  IMAD.MOV R9, RZ, RZ, -R9 ;  /* 0x000000ffff097224 */ /* 0x000fe200078e0a09 */
[----:B------:R-:W-:Y:S01]  /*27e0*/  STL [R1+0x508], R218 ;  /* 0x000508da01007387 */ /* 0x000fe20000100800 */
[----:B------:R-:W-:Y:S01]  /*27f0*/  IMAD.HI.U32 R6, R2, R25, RZ ;  /* 0x0000001902067227 */ /* 0x000fe200078e00ff */
[----:B------:R-:W-:-:S02]  /*2800*/  IABS R163, R172 ;  /* 0x000000ac00a37213 */ /* 0x000fc40000000000 */
[----:B------:R-:W-:Y:S01]  /*2810*/  STL [R1+0x504], R217 ;  /* 0x000504d901007387 */ /* 0x000fe20000100800 */
[C---:B------:R-:W-:Y:S01]  /*2820*/  IMAD R26, R116.reuse, R5, R11 ;  /* 0x00000005741a7224 */ /* 0x040fe200078e020b */
[----:B------:R-:W-:Y:S01]  /*2830*/  IABS R11, R225 ;  /* 0x000000e1000b7213 */ /* 0x000fe20000000000 */
[C---:B------:R-:W-:Y:S01]  /*2840*/  IMAD R24, R116.reuse, R7, R13 ;  /* 0x0000000774187224 */ /* 0x040fe200078e020d */
[----:B------:R-:W-:Y:S01]  /*2850*/  IABS R13, R224 ;  /* 0x000000e0000d7213 */ /* 0x000fe20000000000 */
[C---:B------:R-:W-:Y:S01]  /*2860*/  IMAD R22, R116.reuse, R8, R15 ;  /* 0x0000000874167224 */ /* 0x040fe200078e020f */
[----:B------:R-:W-:Y:S01]  /*2870*/  IABS R15, R222 ;  /* 0x000000de000f7213 */ /* 0x000fe20000000000 */
[----:B------:R-:W-:Y:S01]  /*2880*/  IMAD R21, R116, R9, R21 ;  /* 0x0000000974157224 */ /* 0x000fe200078e0215 */
[----:B------:R-:W-:Y:S01]  /*2890*/  STL [R1+0x500], R216 ;  /* 0x000500d801007387 */ /* 0x000fe20000100800 */
[----:B------:R-:W-:Y:S01]  /*28a0*/  IMAD.MOV R6, RZ, RZ, -R6 ;  /* 0x000000ffff067224 */ /* 0x000fe200078e0a06 */
[----:B------:R-:W-:Y:S01]  /*28b0*/  IABS R151, R176 ;  /* 0x000000b000977213 */ /* 0x000fe20000000000 */
[----:B------:R-:W-:Y:S01]  /*28c0*/  IMAD.HI.U32 R9, R2, R19, RZ ;  /* 0x0000001302097227 */ /* 0x000fe200078e00ff */
[----:B------:R-:W-:Y:S01]  /*28d0*/  STL [R1+0x4fc], R215 ;  /* 0x0004fcd701007387 */ /* 0x000fe20000100800 */
[----:B------:R-:W-:-:S02]  /*28e0*/  IABS R171, R169 ;  /* 0x000000a900ab7213 */ /* 0x000fc40000000000 */
[----:B------:R-:W-:Y:S01]  /*28f0*/  IMAD.HI.U32 R5, R2, R11, RZ ;  /* 0x0000000b02057227 */ /* 0x000fe200078e00ff */
[----:B------:R-:W-:Y:S01]  /*2900*/  STL [R1+0x4f8], R214 ;  /* 0x0004f8d601007387 */ /* 0x000fe20000100800 */
[----:B------:R-:W-:Y:S02]  /*2910*/  IABS R167, R170 ;  /* 0x000000aa00a77213 */ /* 0x000fe40000000000 */
[----:B------:R-:W-:Y:S01]  /*2920*/  IMAD R25, R116, R6, R25 ;  /* 0x0000000674197224 */ /* 0x000fe200078e0219 */
[----:B------:R-:W-:Y:S01]  /*2930*/  STL [R1+0x4f4], R213 ;  /* 0x0004f4d501007387 */ /* 0x000fe20000100800 */
[----:B------:R-:W-:Y:S02]  /*2940*/  IMAD.MOV R9, RZ, RZ, -R9 ;  /* 0x000000ffff097224 */ /* 0x000fe400078e0a09 */
[C---:B------:R-:W-:Y:S01]  /*2950*/  IMAD.HI.U32 R6, R2.reuse, R13, RZ ;  /* 0x0000000d02067227 */ /* 0x040fe200078e00ff */
[----:B------:R-:W-:Y:S03]  /*2960*/  STL [R1+0x4f0], R212 ;  /* 0x0004f0d401007387 */ /* 0x000fe60000100800 */
[----:B------:R-:W-:Y:S01]  /*2970*/  IMAD.HI.U32 R8, R2, R15, RZ ;  /* 0x0000000f02087227 */ /* 0x000fe200078e00ff */
[----:B------:R-:W-:Y:S03]  /*2980*/  STL [R1+0x4ec], R211 ;  /* 0x0004ecd301007387 */ /* 0x000fe60000100800 */
[----:B------:R-:W-:Y:S01]  /*2990*/  IMAD.MOV R5, RZ, RZ, -R5 ;  /* 0x000000ffff057224 */ /* 0x000fe200078e0a05 */
[----:B------:R-:W-:Y:S01]  /*29a0*/  STL [R1+0x4e8], R210 ;  /* 0x0004e8d201007387 */ /* 0x000fe20000100800 */
[----:B--2---:R-:W-:Y:S01]  /*29b0*/  IMAD R14, R116, R9, R19 ;  /* 0x00000009740e7224 */ /* 0x004fe200078e0213 */
[----:B------:R-:W-:Y:S01]  /*29c0*/  IABS R19, R217 ;  /* 0x000000d900137213 */ /* 0x000fe20000000000 */
[----:B------:R-:W-:Y:S01]  /*29d0*/  IMAD.MOV R6, RZ, RZ, -R6 ;  /* 0x000000ffff067224 */ /* 0x000fe200078e0a06 */
[----:B------:R-:W-:Y:S01]  /*29e0*/  STL [R1+0x4e4], R208 ;  /* 0x0004e4d001007387 */ /* 0x000fe20000100800 */
[----:B------:R-:W-:-:S02]  /*29f0*/  IMAD.MOV R8, RZ, RZ, -R8 ;  /* 0x000000ffff087224 */ /* 0x000fc400078e0a08 */
[----:B------:R-:W-:Y:S01]  /*2a00*/  IMAD.HI.U32 R7, R2, R17, RZ ;  /* 0x0000001102077227 */ /* 0x000fe200078e00ff */
[----:B------:R-:W-:Y:S03]  /*2a10*/  STL [R1+0x4e0], R207 ;  /* 0x0004e0cf01007387 */ /* 0x000fe60000100800 */
        /* <DEDUP_REMOVED lines=8> */
[----:B------:R-:W-:-:S03]  /*2aa0*/  IMAD.HI.U32 R8, R2, R19, RZ ;  /* 0x0000001302087227 */ /* 0x000fc600078e00ff */
[----:B------:R-:W-:Y:S01]  /*2ab0*/  STL [R1+0x438], R205 ;  /* 0x000438cd01007387 */ /* 0x000fe20000100800 */
[----:B------:R-:W-:-:S03]  /*2ac0*/  IMAD.HI.U32 R6, R2, R11, RZ ;  /* 0x0000000b02067227 */ /* 0x000fc600078e00ff */
[----:B------:R-:W-:Y:S01]  /*2ad0*/  STL [R1+0x434], R204 ;  /* 0x000434cc01007387 */ /* 0x000fe20000100800 */
[----:B------:R-:W-:-:S03]  /*2ae0*/  IMAD.HI.U32 R9, R2, R23, RZ ;  /* 0x0000001702097227 */ /* 0x000fc600078e00ff */
[----:B------:R-:W-:Y:S01]  /*2af0*/  STL [R1+0x430], R203 ;  /* 0x000430cb01007387 */ /* 0x000fe20000100800 */
[----:B------:R-:W-:Y:S02]  /*2b00*/  IMAD R17, R116, R7, R17 ;  /* 0x0000000774117224 */ /* 0x000fe400078e0211 */
[----:B------:R-:W-:Y:S01]  /*2b10*/  IMAD.MOV R8, RZ, RZ, -R8 ;  /* 0x000000ffff087224 */ /* 0x000fe200078e0a08 */
[----:B------:R-:W-:Y:S01]  /*2b20*/  STL [R1+0x42c], R202 ;  /* 0x00042cca01007387 */ /* 0x000fe20000100800 */
[----:B------:R-:W-:-:S03]  /*2b30*/  IMAD.HI.U32 R5, R2, R13, RZ ;  /* 0x0000000d02057227 */ /* 0x000fc600078e00ff */
[----:B------:R-:W-:Y:S01]  /*2b40*/  STL [R1+0x428], R201 ;  /* 0x000428c901007387 */ /* 0x000fe20000100800 */
[----:B------:R-:W-:-:S03]  /*2b50*/  IMAD.HI.U32 R7, R2, R15, RZ ;  /* 0x0000000f02077227 */ /* 0x000fc600078e00ff */
[----:B------:R-:W-:Y:S01]  /*2b60*/  STL [R1+0x424], R200 ;  /* 0x000424c801007387 */ /* 0x000fe20000100800 */
[----:B------:R-:W-:Y:S02]  /*2b70*/  IMAD.MOV R6, RZ, RZ, -R6 ;  /* 0x000000ffff067224 */ /* 0x000fe400078e0a06 */
[----:B------:R-:W-:Y:S01]  /*2b80*/  IMAD.MOV R27, RZ, RZ, -R9 ;  /* 0x000000ffff1b7224 */ /* 0x000fe200078e0a09 */
[----:B------:R-:W-:Y:S01]  /*2b90*/  STL [R1+0x420], R199 ;  /* 0x000420c701007387 */ /* 0x000fe20000100800 */
[C---:B------:R-:W-:Y:S01]  /*2ba0*/  IMAD R9, R116.reuse, R8, R19 ;  /* 0x0000000874097224 */ /* 0x040fe200078e0213 */
[----:B------:R-:W-:Y:S01]  /*2bb0*/  IABS R19, R215 ;  /* 0x000000d700137213 */ /* 0x000fe20000000000 */
[----:B------:R-:W-:Y:S01]  /*2bc0*/  IMAD.MOV R5, RZ, RZ, -R5 ;  /* 0x000000ffff057224 */ /* 0x000fe200078e0a05 */
[----:B------:R-:W-:Y:S01]  /*2bd0*/  STL [R1+0x41c], R198 ;  /* 0x00041cc601007387 */ /* 0x000fe20000100800 */
[----:B------:R-:W-:Y:S02]  /*2be0*/  IMAD.MOV R7, RZ, RZ, -R7 ;  /* 0x000000ffff077224 */ /* 0x000fe400078e0a07 */
[C---:B---3--:R-:W-:Y:S01]  /*2bf0*/  IMAD R12, R116.reuse, R6, R11 ;  /* 0x00000006740c7224 */ /* 0x048fe200078e020b */
[----:B------:R-:W-:Y:S01]  /*2c00*/  STL [R1+0x418], R197 ;  /* 0x000418c501007387 */ /* 0x000fe20000100800 */
[----:B------:R-:W-:Y:S01]  /*2c10*/  IMAD R8, R116, R27, R23 ;  /* 0x0000001b74087224 */ /* 0x000fe200078e0217 */
[----:B------:R-:W-:Y:S01]  /*2c20*/  IABS R23, R214 ;  /* 0x000000d600177213 */ /* 0x000fe20000000000 */
[----:B------:R-:W-:Y:S01]  /*2c30*/  IMAD.HI.U32 R11, R2, R39, RZ ;  /* 0x00000027020b7227 */ /* 0x000fe200078e00ff */
[----:B------:R-:W-:Y:S03]  /*2c40*/  STL [R1+0x414], R196 ;  /* 0x000414c401007387 */ /* 0x000fe60000100800 */
[C---:B------:R-:W-:Y:S01]  /*2c50*/  IMAD R13, R116.reuse, R5, R13 ;  /* 0x00000005740d7224 */ /* 0x040fe200078e020d */
[----:B------:R-:W-:Y:S01]  /*2c60*/  STL [R1+0x410], R195 ;  /* 0x000410c301007387 */ /* 0x000fe20000100800 */
[----:B-1----:R-:W-:-:S02]  /*2c70*/  IMAD R10, R116, R7, R15 ;  /* 0x00000007740a7224 */ /* 0x002fc400078e020f */
[C---:B------:R-:W-:Y:S01]  /*2c80*/  IMAD.HI.U32 R5, R2.reuse, R19, RZ ;  /* 0x0000001302057227 */ /* 0x040fe200078e00ff */
[----:B------:R-:W-:Y:S03]  /*2c90*/  STL [R1+0x40c], R194 ;  /* 0x00040cc201007387 */ /* 0x000fe60000100800 */
[C---:B------:R-:W-:Y:S01]  /*2ca0*/  IMAD.HI.U32 R7, R2.reuse, R31, RZ ;  /* 0x0000001f02077227 */ /* 0x040fe200078e00ff */
[----:B------:R-:W-:Y:S03]  /*2cb0*/  STL [R1+0x408], R193 ;  /* 0x000408c101007387 */ /* 0x000fe60000100800 */
[C---:B------:R-:W-:Y:S01]  /*2cc0*/  IMAD.HI.U32 R15, R2.reuse, R47, RZ ;  /* 0x0000002f020f7227 */ /* 0x040fe200078e00ff */
[----:B------:R-:W-:Y:S03]  /*2cd0*/  STL [R1+0x404], R192 ;  /* 0x000404c001007387 */ /* 0x000fe60000100800 */
[----:B------:R-:W-:Y:S01]  /*2ce0*/  IMAD.MOV R43, RZ, RZ, -R11 ;  /* 0x000000ffff2b7224 */ /* 0x000fe200078e0a0b */
[----:B------:R-:W-:Y:S01]  /*2cf0*/  STL [R1+0x400], R191 ;  /* 0x000400bf01007387 */ /* 0x000fe20000100800 */
[----:B------:R-:W-:-:S03]  /*2d00*/  IMAD.HI.U32 R6, R2, R23, RZ ;  /* 0x0000001702067227 */ /* 0x000fc600078e00ff */
[----:B------:R-:W-:Y:S01]  /*2d10*/  STL [R1+0x3fc], R190 ;  /* 0x0003fcbe01007387 */ /* 0x000fe20000100800 */
[----:B------:R-:W-:Y:S02]  /*2d20*/  IMAD.MOV R5, RZ, RZ, -R5 ;  /* 0x000000ffff057224 */ /* 0x000fe400078e0a05 */
[----:B------:R-:W-:Y:S01]  /*2d30*/  IMAD.MOV R35, RZ, RZ, -R7 ;  /* 0x000000ffff237224 */ /* 0x000fe200078e0a07 */
[----:B------:R-:W-:Y:S01]  /*2d40*/  STL [R1+0x3f8], R189 ;  /* 0x0003f8bd01007387 */ /* 0x000fe20000100800 */
[----:B------:R-:W-:Y:S02]  /*2d50*/  IMAD.MOV R51, RZ, RZ, -R15 ;  /* 0x000000ffff337224 */ /* 0x000fe400078e0a0f */
[C---:B------:R-:W-:Y:S01]  /*2d60*/  IMAD R15, R116.reuse, R43, R39 ;  /* 0x0000002b740f7224 */ /* 0x040fe200078e0227 */
[----:B------:R-:W-:Y:S01]  /*2d70*/  IABS R39, R210 ;  /* 0x000000d200277213 */ /* 0x000fe20000000000 */
[----:B------:R-:W-:Y:S01]  /*2d80*/  IMAD.MOV R27, RZ, RZ, -R6 ;  /* 0x000000ffff1b7224 */ /* 0x000fe200078e0a06 */
[----:B------:R-:W-:Y:S01]  /*2d90*/  IABS R43, R208 ;  /* 0x000000d0002b7213 */ /* 0x000fe20000000000 */
[C---:B------:R-:W-:Y:S01]  /*2da0*/  IMAD R6, R116.reuse, R5, R19 ;  /* 0x0000000574067224 */ /* 0x040fe200078e0213 */
[----:B------:R-:W-:Y:S01]  /*2db0*/  STL [R1+0x3f4], R188 ;  /* 0x0003f4bc01007387 */ /* 0x000fe20000100800 */
[----:B------:R-:W-:-:S02]  /*2dc0*/  IMAD R11, R116, R35, R31 ;  /* 0x00000023740b7224 */ /* 0x000fc400078e021f */
[----:B------:R-:W-:Y:S01]  /*2dd0*/  IMAD R19, R116, R51, R47 ;  /* 0x0000003374137224 */ /* 0x000fe200078e022f */
[----:B------:R-:W-:Y:S01]  /*2de0*/  IABS R51, R207 ;  /* 0x000000cf00337213 */ /* 0x000fe20000000000 */
[C---:B------:R-:W-:Y:S01]  /*2df0*/  IMAD.HI.U32 R31, R2.reuse, R59, RZ ;  /* 0x0000003b021f7227 */ /* 0x040fe200078e00ff */
[----:B------:R-:W-:Y:S03]  /*2e00*/  STL [R1+0x3f0], R187 ;  /* 0x0003f0bb01007387 */ /* 0x000fe60000100800 */
[C---:B------:R-:W-:Y:S01]  /*2e10*/  IMAD.HI.U32 R5, R2.reuse, R39, RZ ;  /* 0x0000002702057227 */ /* 0x040fe200078e00ff */
[----:B------:R-:W-:Y:S03]  /*2e20*/  STL [R1+0x3e8], R186 ;  /* 0x0003e8ba01007387 */ /* 0x000fe60000100800 */
[----:B------:R-:W-:Y:S01]  /*2e30*/  IMAD.HI.U32 R35, R2, R67, RZ ;  /* 0x0000004302237227 */ /* 0x000fe200078e00ff */
[----:B------:R-:W-:Y:S03]  /*2e40*/  STL [R1+0x3e4], R185 ;  /* 0x0003e4b901007387 */ /* 0x000fe60000100800 */
[----:B------:R-:W-:Y:S01]  /*2e50*/  IMAD R7, R116, R27, R23 ;  /* 0x0000001b74077224 */ /* 0x000fe200078e0217 */
[----:B------:R-:W-:Y:S01]  /*2e60*/  STL [R1+0x3e0], R184 ;  /* 0x0003e0b801007387 */ /* 0x000fe20000100800 */
[----:B------:R-:W-:-:S02]  /*2e70*/  IMAD.MOV R63, RZ, RZ, -R31 ;  /* 0x000000ffff3f7224 */ /* 0x000fc400078e0a1f */
[C---:B------:R-:W-:Y:S01]  /*2e80*/  IMAD.HI.U32 R23, R2.reuse, R43, RZ ;  /* 0x0000002b02177227 */ /* 0x040fe200078e00ff */
[----:B------:R-:W-:Y:S03]  /*2e90*/  STL [R1+0x3dc], R183 ;  /* 0x0003dcb701007387 */ /* 0x000fe60000100800 */
[----:B------:R-:W-:Y:S01]  /*2ea0*/  IMAD.HI.U32 R27, R2, R51, RZ ;  /* 0x00000033021b7227 */ /* 0x000fe200078e00ff */
[----:B------:R-:W-:Y:S03]  /*2eb0*/  STL [R1+0x3d8], R182 ;  /* 0x0003d8b601007387 */ /* 0x000fe60000100800 */
[----:B------:R-:W-:Y:S01]  /*2ec0*/  IMAD.MOV R5, RZ, RZ, -R5 ;  /* 0x000000ffff057224 */ /* 0x000fe200078e0a05 */
[----:B------:R-:W-:Y:S01]  /*2ed0*/  STL [R1+0x3d4], R181 ;  /* 0x0003d4b501007387 */ /* 0x000fe20000100800 */
[----:B------:R-:W-:-:S02]  /*2ee0*/  IMAD.MOV R71, RZ, RZ, -R35 ;  /* 0x000000ffff477224 */ /* 0x000fc400078e0a23 */
[C---:B------:R-:W-:Y:S01]  /*2ef0*/  IMAD R35, R116.reuse, R63, R59 ;  /* 0x0000003f74237224 */ /* 0x040fe200078e023b */
[----:B------:R-:W-:Y:S01]  /*2f00*/  IABS R59, R204 ;  /* 0x000000cc003b7213 */ /* 0x000fe20000000000 */
[----:B------:R-:W-:Y:S01]  /*2f10*/  IMAD.MOV R47, RZ, RZ, -R23 ;  /* 0x000000ffff2f7224 */ /* 0x000fe200078e0a17 */
[----:B------:R-:W-:Y:S01]  /*2f20*/  IABS R63, R203 ;  /* 0x000000cb003f7213 */ /* 0x000fe20000000000 */
[----:B------:R-:W-:Y:S01]  /*2f30*/  IMAD.MOV R55, RZ, RZ, -R27 ;  /* 0x000000ffff377224 */ /* 0x000fe200078e0a1b */
[----:B------:R-:W-:Y:S01]  /*2f40*/  STL [R1+0x3d0], R180 ;  /* 0x0003d0b401007387 */ /* 0x000fe20000100800 */
[C---:B------:R-:W-:Y:S02]  /*2f50*/  IMAD R23, R116.reuse, R5, R39 ;  /* 0x0000000574177224 */ /* 0x040fe400078e0227 */
[C---:B------:R-:W-:Y:S01]  /*2f60*/  IMAD R39, R116.reuse, R71, R67 ;  /* 0x0000004774277224 */ /* 0x040fe200078e0243 */
[----:B------:R-:W-:Y:S01]  /*2f70*/  IABS R71, R202 ;  /* 0x000000ca00477213 */ /* 0x000fe20000000000 */
[----:B------:R-:W-:Y:S01]  /*2f80*/  IMAD R31, R116, R55, R51 ;  /* 0x00000037741f7224 */ /* 0x000fe200078e0233 */
        /* <DEDUP_REMOVED lines=8> */
[C---:B------:R-:W-:Y:S01]  /*3010*/  IMAD.HI.U32 R43, R2.reuse, R63, RZ ;  /* 0x0000003f022b7227 */ /* 0x040fe200078e00ff */
[----:B------:R-:W-:Y:S03]  /*3020*/  STL [R1+0x3b8], R173 ;  /* 0x0003b8ad01007387 */ /* 0x000fe60000100800 */
[----:B------:R-:W-:Y:S01]  /*3030*/  IMAD.HI.U32 R47, R2, R71, RZ ;  /* 0x00000047022f7227 */ /* 0x000fe200078e00ff */
[----:B------:R-:W-:Y:S03]  /*3040*/  STL [R1+0x3b4], R172 ;  /* 0x0003b4ac01007387 */ /* 0x000fe60000100800 */
[----:B------:R-:W-:Y:S01]  /*3050*/  IMAD.MOV R5, RZ, RZ, -R5 ;  /* 0x000000ffff057224 */ /* 0x000fe200078e0a05 */
[----:B------:R-:W-:Y:S01]  /*3060*/  STL [R1+0x3b0], R170 ;  /* 0x0003b0aa01007387 */ /* 0x000fe20000100800 */
[----:B------:R-:W-:-:S02]  /*3070*/  IMAD.MOV R83, RZ, RZ, -R51 ;  /* 0x000000ffff537224 */ /* 0x000fc400078e0a33 */
[----:B------:R-:W-:Y:S01]  /*3080*/  IMAD.MOV R91, RZ, RZ, -R55 ;  /* 0x000000ffff5b7224 */ /* 0x000fe200078e0a37 */
[----:B------:R-:W-:Y:S01]  /*3090*/  STL [R1+0x3ac], R169 ;  /* 0x0003aca901007387 */ /* 0x000fe20000100800 */
[----:B------:R-:W-:Y:S02]  /*30a0*/  IMAD.MOV R67, RZ, RZ, -R43 ;  /* 0x000000ffff437224 */ /* 0x000fe400078e0a2b */
[----:B------:R-:W-:Y:S01]  /*30b0*/  IMAD.MOV R75, RZ, RZ, -R47 ;  /* 0x000000ffff4b7224 */ /* 0x000fe200078e0a2f */
[----:B------:R-:W-:Y:S01]  /*30c0*/  STL [R1+0x3a8], R168 ;  /* 0x0003a8a801007387 */ /* 0x000fe20000100800 */
[C---:B------:R-:W-:Y:S02]  /*30d0*/  IMAD R43, R116.reuse, R5, R59 ;  /* 0x00000005742b7224 */ /* 0x040fe400078e023b */
[C---:B------:R-:W-:Y:S01]  /*30e0*/  IMAD R55, R116.reuse, R83, R79 ;  /* 0x0000005374377224 */ /* 0x040fe200078e024f */
[----:B------:R-:W-:Y:S01]  /*30f0*/  IABS R79, R199 ;  /* 0x000000c7004f7213 */ /* 0x000fe20000000000 */
[C---:B------:R-:W-:Y:S01]  /*3100*/  IMAD R59, R116.reuse, R91, R87 ;  /* 0x0000005b743b7224 */ /* 0x040fe200078e0257 */
[----:B------:R-:W-:Y:S01]  /*3110*/  IABS R91, R197 ;  /* 0x000000c5005b7213 */ /* 0x000fe20000000000 */
[----:B------:R-:W-:Y:S01]  /*3120*/  IMAD R51, R116, R75, R71 ;  /* 0x0000004b74337224 */ /* 0x000fe200078e0247 */
[----:B------:R-:W-:Y:S01]  /*3130*/  IABS R83, R198 ;  /* 0x000000c600537213 */ /* 0x000fe20000000000 */
[----:B------:R-:W-:-:S04]  /*3140*/  IMAD.HI.U32 R71, R2, R99, RZ ;  /* 0x0000006302477227 */ /* 0x000fc800078e00ff */
[----:B------:R-:W-:Y:S02]  /*3150*/  IMAD R47, R116, R67, R63 ;  /* 0x00000043742f7224 */ /* 0x000fe400078e023f */
[----:B------:R-:W-:-:S04]  /*3160*/  IMAD.HI.U32 R5, R2, R79, RZ ;  /* 0x0000004f02057227 */ /* 0x000fc800078e00ff */
[----:B------:R-:W-:-:S04]  /*3170*/  IMAD.HI.U32 R67, R2, R91, RZ ;  /* 0x0000005b02437227 */ /* 0x000fc800078e00ff */
[----:B------:R-:W-:-:S04]  /*3180*/  IMAD.HI.U32 R75, R2, R107, RZ ;  /* 0x0000006b024b7227 */ /* 0x000fc800078e00ff */
[----:B------:R-:W-:Y:S02]  /*3190*/  IMAD.MOV R103, RZ, RZ, -R71 ;  /* 0x000000ffff677224 */ /* 0x000fe400078e0a47 */
[----:B------:R-:W-:-:S04]  /*31a0*/  IMAD.HI.U32 R63, R2, R83, RZ ;  /* 0x00000053023f7227 */ /* 0x000fc800078e00ff */
[----:B------:R-:W-:Y:S02]  /*31b0*/  IMAD.MOV R5, RZ, RZ, -R5 ;  /* 0x000000ffff057224 */ /* 0x000fe400078e0a05 */
[----:B------:R-:W-:Y:S02]  /*31c0*/  IMAD.MOV R95, RZ, RZ, -R67 ;  /* 0x000000ffff5f7224 */ /* 0x000fe400078e0a43 */
[----:B------:R-:W-:Y:S02]  /*31d0*/  IMAD.MOV R111, RZ, RZ, -R75 ;  /* 0x000000ffff6f7224 */ /* 0x000fe400078e0a4b */
[C---:B------:R-:W-:Y:S01]  /*31e0*/  IMAD R75, R116.reuse, R103, R99 ;  /* 0x00000067744b7224 */ /* 0x040fe200078e0263 */
[----:B------:R-:W-:Y:S01]  /*31f0*/  IABS R99, R194 ;  /* 0x000000c200637213 */ /* 0x000fe20000000000 */
[----:B------:R-:W-:Y:S01]  /*3200*/  IMAD.MOV R87, RZ, RZ, -R63 ;  /* 0x000000ffff577224 */ /* 0x000fe200078e0a3f */
[----:B------:R-:W-:Y:S01]  /*3210*/  IABS R103, R193 ;  /* 0x000000c100677213 */ /* 0x000fe20000000000 */
[----:B------:R-:W-:-:S02]  /*3220*/  IMAD R63, R116, R5, R79 ;  /* 0x00000005743f7224 */ /* 0x000fc400078e024f */
[C---:B------:R-:W-:Y:S02]  /*3230*/  IMAD R71, R116.reuse, R95, R91 ;  /* 0x0000005f74477224 */ /* 0x040fe400078e025b */
[----:B------:R-:W-:Y:S01]  /*3240*/  IMAD R79, R116, R111, R107 ;  /* 0x0000006f744f7224 */ /* 0x000fe200078e026b */
[----:B------:R-:W-:Y:S01]  /*3250*/  IABS R111, R192 ;  /* 0x000000c0006f7213 */ /* 0x000fe20000000000 */
[----:B------:R-:W-:-:S04]  /*3260*/  IMAD.HI.U32 R91, R2, R119, RZ ;  /* 0x00000077025b7227 */ /* 0x000fc800078e00ff */
[----:B------:R-:W-:-:S04]  /*3270*/  IMAD.HI.U32 R5, R2, R99, RZ ;  /* 0x0000006302057227 */ /* 0x000fc800078e00ff */
[----:B------:R-:W-:-:S04]  /*3280*/  IMAD.HI.U32 R95, R2, R121, RZ ;  /* 0x00000079025f7227 */ /* 0x000fc800078e00ff */
[----:B------:R-:W-:Y:S02]  /*3290*/  IMAD R67, R116, R87, R83 ;  /* 0x0000005774437224 */ /* 0x000fe400078e0253 */
[----:B------:R-:W-:Y:S02]  /*32a0*/  IMAD.MOV R120, RZ, RZ, -R91 ;  /* 0x000000ffff787224 */ /* 0x000fe400078e0a5b */
[----:B------:R-:W-:-:S04]  /*32b0*/  IMAD.HI.U32 R83, R2, R103, RZ ;  /* 0x0000006702537227 */ /* 0x000fc800078e00ff */
[----:B------:R-:W-:-:S04]  /*32c0*/  IMAD.HI.U32 R87, R2, R111, RZ ;  /* 0x0000006f02577227 */ /* 0x000fc800078e00ff */
[----:B------:R-:W-:Y:S02]  /*32d0*/  IMAD.MOV R5, RZ, RZ, -R5 ;  /* 0x000000ffff057224 */ /* 0x000fe400078e0a05 */
[----:B------:R-:W-:Y:S02]  /*32e0*/  IMAD.MOV R122, RZ, RZ, -R95 ;  /* 0x000000ffff7a7224 */ /* 0x000fe400078e0a5f */
[C---:B------:R-:W-:Y:S01]  /*32f0*/  IMAD R95, R116.reuse, R120, R119 ;  /* 0x00000078745f7224 */ /* 0x040fe200078e0277 */
[----:B------:R-:W-:Y:S01]  /*3300*/  IABS R119, R189 ;  /* 0x000000bd00777213 */ /* 0x000fe20000000000 */
[----:B------:R-:W-:Y:S02]  /*3310*/  IMAD.MOV R107, RZ, RZ, -R83 ;  /* 0x000000ffff6b7224 */ /* 0x000fe400078e0a53 */
[----:B------:R-:W-:Y:S02]  /*3320*/  IMAD.MOV R115, RZ, RZ, -R87 ;  /* 0x000000ffff737224 */ /* 0x000fe400078e0a57 */
[----:B------:R-:W-:-:S02]  /*3330*/  IMAD R83, R116, R5, R99 ;  /* 0x0000000574537224 */ /* 0x000fc400078e0263 */
[C---:B------:R-:W-:Y:S01]  /*3340*/  IMAD R99, R116.reuse, R122, R121 ;  /* 0x0000007a74637224 */ /* 0x040fe200078e0279 */
[----:B------:R-:W-:Y:S01]  /*3350*/  IABS R121, R188 ;  /* 0x000000bc00797213 */ /* 0x000fe20000000000 */
[----:B------:R-:W-:Y:S02]  /*3360*/  IMAD R91, R116, R115, R111 ;  /* 0x00000073745b7224 */ /* 0x000fe400078e026f */
[----:B------:R-:W-:-:S04]  /*3370*/  IMAD.HI.U32 R5, R2, R119, RZ ;  /* 0x0000007702057227 */ /* 0x000fc800078e00ff */
[----:B------:R-:W-:-:S04]  /*3380*/  IMAD.HI.U32 R115, R2, R127, RZ ;  /* 0x0000007f02737227 */ /* 0x000fc800078e00ff */
[----:B------:R-:W-:Y:S02]  /*3390*/  IMAD R87, R116, R107, R103 ;  /* 0x0000006b74577224 */ /* 0x000fe400078e0267 */
[----:B------:R-:W-:-:S04]  /*33a0*/  IMAD.HI.U32 R103, R2, R121, RZ ;  /* 0x0000007902677227 */ /* 0x000fc800078e00ff */
[----:B------:R-:W-:Y:S02]  /*33b0*/  IMAD.MOV R5, RZ, RZ, -R5 ;  /* 0x000000ffff057224 */ /* 0x000fe400078e0a05 */
[----:B------:R-:W-:Y:S02]  /*33c0*/  IMAD.MOV R126, RZ, RZ, -R115 ;  /* 0x000000ffff7e7224 */ /* 0x000fe400078e0a73 */
[----:B------:R-:W-:Y:S01]  /*33d0*/  @!P3 IMAD.IADD R118, R118, 0x1, -R116 ;  /* 0x000000017676b824 */ /* 0x000fe200078e0a74 */
[C---:B------:R-:W-:Y:S01]  /*33e0*/  ISETP.GT.U32.AND P3, PT, R116.reuse, R106, PT ;  /* 0x0000006a7400720c */ /* 0x040fe20003f64070 */
[----:B------:R-:W-:Y:S02]  /*33f0*/  IMAD.MOV R120, RZ, RZ, -R103 ;  /* 0x000000ffff787224 */ /* 0x000fe400078e0a67 */
[----:B------:R-:W-:Y:S02]  /*3400*/  IMAD R103, R116, R5, R119 ;  /* 0x0000000574677224 */ /* 0x000fe400078e0277 */
[----:B------:R-:W-:-:S04]  /*3410*/  IMAD.HI.U32 R107, R2, R123, RZ ;  /* 0x0000007b026b7227 */ /* 0x000fc800078e00ff */
[C---:B------:R-:W-:Y:S01]  /*3420*/  IMAD R119, R116.reuse, R126, R127 ;  /* 0x0000007e74777224 */ /* 0x040fe200078e027f */
[----:B------:R-:W-:Y:S01]  /*3430*/  IABS R127, R183 ;  /* 0x000000b7007f7213 */ /* 0x000fe20000000000 */
[----:B------:R-:W-:Y:S02]  /*3440*/  IMAD.MOV R122, RZ, RZ, -R107 ;  /* 0x000000ffff7a7224 */ /* 0x000fe400078e0a6b */
[----:B------:R-:W-:Y:S02]  /*3450*/  IMAD R107, R116, R120, R121 ;  /* 0x00000078746b7224 */ /* 0x000fe400078e0279 */
[----:B------:R-:W-:-:S04]  /*3460*/  IMAD.HI.U32 R120, R2, R127, RZ ;  /* 0x0000007f02787227 */ /* 0x000fc800078e00ff */
[--C-:B------:R-:W-:Y:S01]  /*3470*/  @!P4 IMAD.IADD R114, R114, 0x1, -R116.reuse ;  /* 0x000000017272c824 */ /* 0x100fe200078e0a74 */
[C---:B------:R-:W-:Y:S01]  /*3480*/  ISETP.GT.U32.AND P4, PT, R116.reuse, R105, PT ;  /* 0x000000697400720c */ /* 0x040fe20003f84070 */
[----:B------:R-:W-:Y:S01]  /*3490*/  @!P5 IMAD.IADD R113, R113, 0x1, -R116 ;  /* 0x000000017171d824 */ /* 0x000fe200078e0a74 */
[----:B------:R-:W-:Y:S01]  /*34a0*/  ISETP.GT.U32.AND P5, PT, R116, R104, PT ;  /* 0x000000687400720c */ /* 0x000fe20003fa4070 */
[----:B------:R-:W-:Y:S02]  /*34b0*/  IMAD.MOV R120, RZ, RZ, -R120 ;  /* 0x000000ffff787224 */ /* 0x000fe400078e0a78 */
[----:B------:R-:W-:Y:S01]  /*34c0*/  @!P3 IMAD.IADD R106, R106, 0x1, -R116 ;  /* 0x000000016a6ab824 */ /* 0x000fe200078e0a74 */
[C---:B------:R-:W-:Y:S01]  /*34d0*/  ISETP.GT.U32.AND P3, PT, R116.reuse, R114, PT ;  /* 0x000000727400720c */ /* 0x040fe20003f64070 */
[----:B------:R-:W-:Y:S02]  /*34e0*/  IMAD R127, R116, R120, R127 ;  /* 0x00000078747f7224 */ /* 0x000fe400078e027f */
[----:B------:R-:W-:-:S04]  /*34f0*/  IMAD.HI.U32 R120, R2, R155, RZ ;  /* 0x0000009b02787227 */ /* 0x000fc800078e00ff */
[--C-:B------:R-:W-:Y:S01]  /*3500*/  @!P2 IMAD.IADD R112, R112, 0x1, -R116.reuse ;  /* 0x000000017070a824 */ /* 0x100fe200078e0a74 */
[----:B------:R-:W-:Y:S01]  /*3510*/  ISETP.GT.U32.AND P2, PT, R116, R102, PT ;  /* 0x000000667400720c */ /* 0x000fe20003f44070 */
[----:B------:R-:W-:Y:S01]  /*3520*/  @!P0 IMAD.IADD R110, R110, 0x1, -R116 ;  /* 0x000000016e6e8824 */ /* 0x000fe200078e0a74 */
[----:B------:R-:W-:Y:S01]  /*3530*/  ISETP.GT.U32.AND P0, PT, R116, R101, PT ;  /* 0x000000657400720c */ /* 0x000fe20003f04070 */
[----:B------:R-:W-:Y:S02]  /*3540*/  IMAD.MOV R120, RZ, RZ, -R120 ;  /* 0x000000ffff787224 */ /* 0x000fe400078e0a78 */
[----:B------:R-:W-:Y:S02]  /*3550*/  IMAD R152, R4, 0x40, R158 ;  /* 0x0000004004987824 */ /* 0x000fe400078e029e */
[--C-:B------:R-:W-:Y:S01]  /*3560*/  @!P4 IMAD.IADD R105, R105, 0x1, -R116.reuse ;  /* 0x000000016969c824 */ /* 0x100fe200078e0a74 */
[----:B------:R-:W-:Y:S01]  /*3570*/  ISETP.GT.U32.AND P4, PT, R116, R113, PT ;  /* 0x000000717400720c */ /* 0x000fe20003f84070 */
[--C-:B------:R-:W-:Y:S01]  /*3580*/  @!P5 IMAD.IADD R104, R104, 0x1, -R116.reuse ;  /* 0x000000016868d824 */ /* 0x100fe200078e0a74 */
[C---:B------:R-:W-:Y:S01]  /*3590*/  ISETP.GT.U32.AND P5, PT, R116.reuse, R112, PT ;  /* 0x000000707400720c */ /* 0x040fe20003fa4070 */
[----:B------:R-:W-:Y:S01]  /*35a0*/  IMAD R155, R116, R120, R155 ;  /* 0x00000078749b7224 */ /* 0x000fe200078e029b */
[----:B------:R-:W-:Y:S01]  /*35b0*/  IABS R120, R152 ;  /* 0x0000009800787213 */ /* 0x000fe20000000000 */
[--C-:B------:R-:W-:Y:S01]  /*35c0*/  @!P3 IMAD.IADD R114, R114, 0x1, -R116.reuse ;  /* 0x000000017272b824 */ /* 0x100fe200078e0a74 */
[C---:B------:R-:W-:Y:S01]  /*35d0*/  ISETP.GT.U32.AND P3, PT, R116.reuse, R106, PT ;  /* 0x0000006a7400720c */ /* 0x040fe20003f64070 */
[--C-:B------:R-:W-:Y:S01]  /*35e0*/  @!P1 IMAD.IADD R109, R109, 0x1, -R116.reuse ;  /* 0x000000016d6d9824 */ /* 0x100fe200078e0a74 */
[----:B------:R-:W-:Y:S01]  /*35f0*/  ISETP.GT.U32.AND P1, PT, R116, R100, PT ;  /* 0x000000647400720c */ /* 0x000fe20003f24070 */
[----:B------:R-:W-:Y:S01]  /*3600*/  IMAD.HI.U32 R3, R3, R120, RZ ;  /* 0x0000007803037227 */ /* 0x000fe200078e00ff */
[----:B------:R-:W-:Y:S03]  /*3610*/  STL [R1+0x348], R152 ;  /* 0x0003489801007387 */ /* 0x000fe60000100800 */
[--C-:B------:R-:W-:Y:S01]  /*3620*/  @!P2 IMAD.IADD R102, R102, 0x1, -R116.reuse ;  /* 0x000000016666a824 */ /* 0x100fe200078e0a74 */
[C---:B------:R-:W-:Y:S01]  /*3630*/  ISETP.GT.U32.AND P2, PT, R116.reuse, R110, PT ;  /* 0x0000006e7400720c */ /* 0x040fe20003f44070 */
[--C-:B------:R-:W-:Y:S01]  /*3640*/  @!P0 IMAD.IADD R101, R101, 0x1, -R116.reuse ;  /* 0x0000000165658824 */ /* 0x100fe200078e0a74 */
[C---:B------:R-:W-:Y:S01]  /*3650*/  ISETP.GT.U32.AND P0, PT, R116.reuse, R109, PT ;  /* 0x0000006d7400720c */ /* 0x040fe20003f04070 */
[----:B------:R-:W-:Y:S01]  /*3660*/  IMAD.MOV R3, RZ, RZ, -R3 ;  /* 0x000000ffff037224 */ /* 0x000fe200078e0a03 */
[----:B------:R-:W-:Y:S01]  /*3670*/  STL [R1+0x3a4], R156 ;  /* 0x0003a49c01007387 */ /* 0x000fe20000100800 */
[--C-:B------:R-:W-:Y:S01]  /*3680*/  @!P4 IMAD.IADD R113, R113, 0x1, -R116.reuse ;  /* 0x000000017171c824 */ /* 0x100fe200078e0a74 */
[----:B------:R-:W-:Y:S01]  /*3690*/  ISETP.GT.U32.AND P4, PT, R116, R105, PT ;  /* 0x000000697400720c */ /* 0x000fe20003f84070 */
[----:B------:R-:W-:Y:S01]  /*36a0*/  @!P5 IMAD.IADD R112, R112, 0x1, -R116 ;  /* 0x000000017070d824 */ /* 0x000fe200078e0a74 */
[----:B------:R-:W-:Y:S01]  /*36b0*/  ISETP.GT.U32.AND P5, PT, R116, R104, PT ;  /* 0x000000687400720c */ /* 0x000fe20003fa4070 */
[----:B------:R-:W-:Y:S01]  /*36c0*/  IMAD R120, R117, R3, R120 ;  /* 0x0000000375787224 */ /* 0x000fe200078e0278 */
[----:B------:R-:W-:Y:S01]  /*36d0*/  STL [R1+0x3a0], R154 ;  /* 0x0003a09a01007387 */ /* 0x000fe20000100800 */
[----:B------:R-:W-:-:S02]  /*36e0*/  @!P6 IMAD.IADD R108, R108, 0x1, -R116 ;  /* 0x000000016c6ce824 */ /* 0x000fc400078e0a74 */
[--C-:B------:R-:W-:Y:S01]  /*36f0*/  @!P3 IMAD.IADD R106, R106, 0x1, -R116.reuse ;  /* 0x000000016a6ab824 */ /* 0x100fe200078e0a74 */
[----:B------:R-:W-:Y:S01]  /*3700*/  ISETP.GT.U32.AND P3, PT, R116, R97, PT ;  /* 0x000000617400720c */ /* 0x000fe20003f64070 */
[--C-:B------:R-:W-:Y:S01]  /*3710*/  @!P1 IMAD.IADD R100, R100, 0x1, -R116.reuse ;  /* 0x0000000164649824 */ /* 0x100fe200078e0a74 */
[----:B------:R-:W-:Y:S01]  /*3720*/  ISETP.GT.U32.AND P6, PT, R117, R120, PT ;  /* 0x000000787500720c */ /* 0x000fe20003fc4070 */
[--C-:B------:R-:W-:Y:S01]  /*3730*/  @!P2 IMAD.IADD R110, R110, 0x1, -R116.reuse ;  /* 0x000000016e6ea824 */ /* 0x100fe200078e0a74 */
[C---:B------:R-:W-:Y:S01]  /*3740*/  ISETP.GT.U32.AND P1, PT, R116.reuse, R108, PT ;  /* 0x0000006c7400720c */ /* 0x040fe20003f24070 */
[--C-:B------:R-:W-:Y:S01]  /*3750*/  @!P0 IMAD.IADD R109, R109, 0x1, -R116.reuse ;  /* 0x000000016d6d8824 */ /* 0x100fe200078e0a74 */
[C---:B------:R-:W-:Y:S01]  /*3760*/  ISETP.GT.U32.AND P2, PT, R116.reuse, R102, PT ;  /* 0x000000667400720c */ /* 0x040fe20003f44070 */
[--C-:B------:R-:W-:Y:S01]  /*3770*/  @!P4 IMAD.IADD R105, R105, 0x1, -R116.reuse ;  /* 0x000000016969c824 */ /* 0x100fe200078e0a74 */
[----:B------:R-:W-:Y:S01]  /*3780*/  ISETP.GT.U32.AND P0, PT, R116, R100, PT ;  /* 0x000000647400720c */ /* 0x000fe20003f04070 */
[--C-:B------:R-:W-:Y:S01]  /*3790*/  @!P5 IMAD.IADD R104, R104, 0x1, -R116.reuse ;  /* 0x000000016868d824 */ /* 0x100fe200078e0a74 */
[C---:B------:R-:W-:Y:S01]  /*37a0*/  ISETP.GT.U32.AND P4, PT, R116.reuse, R96, PT ;  /* 0x000000607400720c */ /* 0x040fe20003f84070 */
[----:B----4-:R-:W2:Y:S01]  /*37b0*/  LDL R166, [R1+0x340] ;  /* 0x0003400001a67983 */ /* 0x010ea20000100800 */
[C---:B------:R-:W-:Y:S01]  /*37c0*/  ISETP.GT.U32.AND P5, PT, R116.reuse, R94, PT ;  /* 0x0000005e7400720c */ /* 0x040fe20003fa4070 */
[--C-:B------:R-:W-:Y:S01]  /*37d0*/  @!P3 IMAD.IADD R97, R97, 0x1, -R116.reuse ;  /* 0x000000016161b824 */ /* 0x100fe200078e0a74 */
[----:B------:R-:W-:Y:S01]  /*37e0*/  ISETP.GT.U32.AND P3, PT, R116, R88, PT ;  /* 0x000000587400720c */ /* 0x000fe20003f64070 */
[----:B------:R-:W-:Y:S01]  /*37f0*/  @!P6 IMAD.IADD R120, R120, 0x1, -R117 ;  /* 0x000000017878e824 */ /* 0x000fe200078e0a75 */
[----:B------:R-:W-:Y:S01]  /*3800*/  ISETP.GT.U32.AND P6, PT, R116, R101, PT ;  /* 0x000000657400720c */ /* 0x000fe20003fc4070 */
[--C-:B------:R-:W-:Y:S01]  /*3810*/  @!P1 IMAD.IADD R108, R108, 0x1, -R116.reuse ;  /* 0x000000016c6c9824 */ /* 0x100fe200078e0a74 */
        /* <DEDUP_REMOVED lines=10> */
[----:B------:R-:W-:Y:S01]  /*38c0*/  LOP3.LUT R252, R252, 0x7c, RZ, 0xc0, !PT ;  /* 0x0000007cfcfc7812 */ /* 0x000fe200078ec0ff */
[--C-:B------:R-:W-:Y:S01]  /*38d0*/  @!P6 IMAD.IADD R101, R101, 0x1, -R116.reuse ;  /* 0x000000016565e824 */ /* 0x100fe200078e0a74 */
[----:B------:R-:W-:Y:S01]  /*38e0*/  ISETP.GT.U32.AND P3, PT, R116, R94, PT ;  /* 0x0000005e7400720c */ /* 0x000fe20003f64070 */
[--C-:B------:R-:W-:Y:S01]  /*38f0*/  @!P1 IMAD.IADD R98, R98, 0x1, -R116.reuse ;  /* 0x0000000162629824 */ /* 0x100fe200078e0a74 */
[C---:B------:R-:W-:Y:S01]  /*3900*/  ISETP.GT.U32.AND P6, PT, R116.reuse, R92, PT ;  /* 0x0000005c7400720c */ /* 0x040fe20003fc4070 */
[--C-:B------:R-:W-:Y:S01]  /*3910*/  @!P2 IMAD.IADD R93, R93, 0x1, -R116.reuse ;  /* 0x000000015d5da824 */ /* 0x100fe200078e0a74 */
[----:B------:R-:W-:Y:S01]  /*3920*/  ISETP.GT.U32.AND P1, PT, R116, R89, PT ;  /* 0x000000597400720c */ /* 0x000fe20003f24070 */
[--C-:B------:R-:W-:Y:S01]  /*3930*/  @!P0 IMAD.IADD R90, R90, 0x1, -R116.reuse ;  /* 0x000000015a5a8824 */ /* 0x100fe200078e0a74 */
[----:B------:R-:W-:Y:S01]  /*3940*/  ISETP.GT.U32.AND P2, PT, R116, R84, PT ;  /* 0x000000547400720c */ /* 0x000fe20003f44070 */
[--C-:B------:R-:W-:Y:S01]  /*3950*/  @!P4 IMAD.IADD R86, R86, 0x1, -R116.reuse ;  /* 0x000000015656c824 */ /* 0x100fe200078e0a74 */
[C---:B------:R-:W-:Y:S01]  /*3960*/  ISETP.GT.U32.AND P0, PT, R116.reuse, R97, PT ;  /* 0x000000617400720c */ /* 0x040fe20003f04070 */
[--C-:B------:R-:W-:Y:S01]  /*3970*/  @!P5 IMAD.IADD R85, R85, 0x1, -R116.reuse ;  /* 0x000000015555d824 */ /* 0x100fe200078e0a74 */
[----:B------:R-:W-:Y:S01]  /*3980*/  ISETP.GT.U32.AND P4, PT, R116, R118, PT ;  /* 0x000000767400720c */ /* 0x000fe20003f84070 */
[----:B------:R-:W-:Y:S01]  /*3990*/  IMAD.HI.U32 R111, R2, R125, RZ ;  /* 0x0000007d026f7227 */ /* 0x000fe200078e00ff */
[----:B------:R-:W-:Y:S01]  /*39a0*/  ISETP.GT.U32.AND P5, PT, R116, R93, PT ;  /* 0x0000005d7400720c */ /* 0x000fe20003fa4070 */
[----:B------:R-:W3:Y:S02]  /*39b0*/  LDL R245, [R1+0x338] ;  /* 0x0003380001f57983 */ /* 0x000ee40000100800 */
[--C-:B------:R-:W-:Y:S01]  /*39c0*/  @!P3 IMAD.IADD R94, R94, 0x1, -R116.reuse ;  /* 0x000000015e5eb824 */ /* 0x100fe200078e0a74 */
[----:B------:R-:W-:Y:S01]  /*39d0*/  ISETP.GT.U32.AND P3, PT, R116, R88, PT ;  /* 0x000000587400720c */ /* 0x000fe20003f64070 */
[--C-:B------:R-:W-:Y:S01]  /*39e0*/  @!P6 IMAD.IADD R92, R92, 0x1, -R116.reuse ;  /* 0x000000015c5ce824 */ /* 0x100fe200078e0a74 */
[C---:B------:R-:W-:Y:S01]  /*39f0*/  ISETP.GT.U32.AND P6, PT, R116.reuse, R98, PT ;  /* 0x000000627400720c */ /* 0x040fe20003fc4070 */
        /* <DEDUP_REMOVED lines=97> */
[----:B------:R-:W4:Y:S01]  /*4010*/  LDL R243, [R1+0x334] ;  /* 0x0003340001f37983 */ /* 0x000f220000100800 */
        /* <DEDUP_REMOVED lines=12> */
[----:B------:R-:W-:Y:S01]  /*40e0*/  IMAD.MOV R124, RZ, RZ, -R111 ;  /* 0x000000ffff7c7224 */ /* 0x000fe200078e0a6f */
        /* <DEDUP_REMOVED lines=42> */
[----:B------:R-:W4:Y:S01]  /*4390*/  LDL R246, [R1+0x330] ;  /* 0x0003300001f67983 */ /* 0x000f220000100800 */
        /* <DEDUP_REMOVED lines=12> */
[----:B------:R-:W-:Y:S01]  /*4460*/  IMAD.HI.U32 R121, R2, R131, RZ ;  /* 0x0000008302797227 */ /* 0x000fe200078e00ff */
[C---:B------:R-:W-:Y:S01]  /*4470*/  ISETP.GT.U32.AND P6, PT, R116.reuse, R36, PT ;  /* 0x000000247400720c */ /* 0x040fe20003fc4070 */
[----:B------:R-:W4:Y:S02]  /*4480*/  LDL R247, [R1+0x32c] ;  /* 0x00032c0001f77983 */ /* 0x000f240000100800 */
        /* <DEDUP_REMOVED lines=56> */
[----:B------:R-:W-:Y:S01]  /*4810*/  @!P1 IMAD.IADD R14, R14, 0x1, -R116 ;  /* 0x000000010e0e9824 */ /* 0x000fe200078e0a74 */
[C---:B------:R-:W-:Y:S01]  /*4820*/  ISETP.GT.U32.AND P1, PT, R116.reuse, R22, PT ;  /* 0x000000167400720c */ /* 0x040fe20003f24070 */
[----:B------:R-:W-:-:S02]  /*4830*/  IMAD R115, R116, R124, R125 ;  /* 0x0000007c74737224 */ /* 0x000fc400078e027d */
        /* <DEDUP_REMOVED lines=12> */
[----:B------:R-:W-:Y:S01]  /*4900*/  IMAD.MOV R121, RZ, RZ, -R121 ;  /* 0x000000ffff797224 */ /* 0x000fe200078e0a79 */
        /* <DEDUP_REMOVED lines=25> */
[----:B------:R-:W-:Y:S01]  /*4aa0*/  @!P1 IMAD.IADD R11, R11, 0x1, -R116 ;  /* 0x000000010b0b9824 */ /* 0x000fe200078e0a74 */
[C---:B------:R-:W-:Y:S01]  /*4ab0*/  ISETP.GT.U32.AND P1, PT, R116.reuse, R12, PT ;  /* 0x0000000c7400720c */ /* 0x040fe20003f24070 */
[----:B------:R-:W-:-:S02]  /*4ac0*/  IMAD R131, R116, R121, R131 ;  /* 0x0000007974837224 */ /* 0x000fc400078e0283 */
        /* <DEDUP_REMOVED lines=8> */
[--C-:B------:R-:W-:Y:S02]  /*4b50*/  @!P6 IMAD.IADD R13, R13, 0x1, -R116.reuse ;  /* 0x000000010d0de824 */ /* 0x100fe400078e0a74 */
[--C-:B------:R-:W-:Y:S01]  /*4b60*/  @!P1 IMAD.IADD R12, R12, 0x1, -R116.reuse ;  /* 0x000000010c0c9824 */ /* 0x100fe200078e0a74 */
[C---:B------:R-:W-:Y:S01]  /*4b70*/  ISETP.GT.U32.AND P1, PT, R116.reuse, R11, PT ;  /* 0x0000000b7400720c */ /* 0x040fe20003f24070 */
[C---:B------:R-:W-:Y:S01]  /*4b80*/  IMAD R111, R116.reuse, R122, R123 ;  /* 0x0000007a746f7224 */ /* 0x040fe200078e027b */
        /* <DEDUP_REMOVED lines=8> */
[----:B------:R-:W-:Y:S01]  /*4c10*/  ISETP.GT.U32.AND P3, PT, R116, R75, PT ;  /* 0x0000004b7400720c */ /* 0x000fe20003f64070 */
[----:B------:R-:W-:Y:S01]  /*4c20*/  IMAD.HI.U32 R122, R2, R135, RZ ;  /* 0x00000087027a7227 */ /* 0x000fe200078e00ff */
[----:B------:R-:W-:-:S03]  /*4c30*/  IABS R123, R184 ;  /* 0x000000b8007b7213 */ /* 0x000fc60000000000 */
        /* <DEDUP_REMOVED lines=12> */
[----:B------:R-:W-:-:S02]  /*4d00*/  IMAD.MOV R122, RZ, RZ, -R122 ;  /* 0x000000ffff7a7224 */ /* 0x000fc400078e0a7a */
[--C-:B------:R-:W-:Y:S02]  /*4d10*/  @!P1 IMAD.IADD R39, R39, 0x1, -R116.reuse ;  /* 0x0000000127279824 */ /* 0x100fe400078e0a74 */
[--C-:B------:R-:W-:Y:S02]  /*4d20*/  @!P6 IMAD.IADD R59, R59, 0x1, -R116.reuse ;  /* 0x000000013b3be824 */ /* 0x100fe400078e0a74 */
        /* <DEDUP_REMOVED lines=8> */
[C---:B------:R-:W-:Y:S01]  /*4db0*/  IMAD R135, R116.reuse, R122, R135 ;  /* 0x0000007a74877224 */ /* 0x040fe200078e0287 */
[----:B------:R-:W-:Y:S01]  /*4dc0*/  ISETP.GT.U32.AND P6, PT, R116, R35, PT ;  /* 0x000000237400720c */ /* 0x000fe20003fc4070 */
[----:B------:R-:W-:-:S04]  /*4dd0*/  IMAD.HI.U32 R5, R2, R123, RZ ;  /* 0x0000007b02057227 */ /* 0x000fc800078e00ff */
        /* <DEDUP_REMOVED lines=22> */
[----:B------:R-:W-:Y:S02]  /*4f40*/  IMAD.MOV R124, RZ, RZ, -R124 ;  /* 0x000000ffff7c7224 */ /* 0x000fe400078e0a7c */
[--C-:B------:R-:W-:Y:S02]  /*4f50*/  @!P0 IMAD.IADD R91, R91, 0x1, -R116.reuse ;  /* 0x000000015b5b8824 */ /* 0x100fe400078e0a74 */
[--C-:B------:R-:W-:Y:S01]  /*4f60*/  @!P4 IMAD.IADD R107, R107, 0x1, -R116.reuse ;  /* 0x000000016b6bc824 */ /* 0x100fe200078e0a74 */
[C---:B------:R-:W-:Y:S01]  /*4f70*/  ISETP.GT.U32.AND P4, PT, R116.reuse, R135, PT ;  /* 0x000000877400720c */ /* 0x040fe20003f84070 */
[--C-:B------:R-:W-:Y:S01]  /*4f80*/  @!P5 IMAD.IADD R115, R115, 0x1, -R116.reuse ;  /* 0x000000017373d824 */ /* 0x100fe200078e0a74 */
[C---:B------:R-:W-:Y:S01]  /*4f90*/  ISETP.GT.U32.AND P5, PT, R116.reuse, R91, PT ;  /* 0x0000005b7400720c */ /* 0x040fe20003fa4070 */
[--C-:B------:R-:W-:Y:S01]  /*4fa0*/  @!P3 IMAD.IADD R131, R131, 0x1, -R116.reuse ;  /* 0x000000018383b824 */ /* 0x100fe200078e0a74 */
[----:B------:R-:W-:Y:S01]  /*4fb0*/  ISETP.GT.U32.AND P3, PT, R116, R107, PT ;  /* 0x0000006b7400720c */ /* 0x000fe20003f64070 */
[----:B------:R-:W-:-:S02]  /*4fc0*/  @!P6 IMAD.IADD R111, R111, 0x1, -R116 ;  /* 0x000000016f6fe824 */ /* 0x000fc400078e0a74 */
[----:B------:R-:W-:-:S04]  /*4fd0*/  IMAD.HI.U32 R122, R2, R147, RZ ;  /* 0x00000093027a7227 */ /* 0x000fc800078e00ff */
[----:B------:R-:W-:-:S04]  /*4fe0*/  IMAD.HI.U32 R4, R2, R175, RZ ;  /* 0x000000af02047227 */ /* 0x000fc800078e00ff */
[C---:B------:R-:W-:Y:S02]  /*4ff0*/  IMAD R123, R116.reuse, R5, R123 ;  /* 0x00000005747b7224 */ /* 0x040fe400078e027b */
[--C-:B------:R-:W-:Y:S01]  /*5000*/  @!P4 IMAD.IADD R135, R135, 0x1, -R116.reuse ;  /* 0x000000018787c824 */ /* 0x100fe200078e0a74 */
[C---:B------:R-:W-:Y:S01]  /*5010*/  ISETP.GT.U32.AND P4, PT, R116.reuse, R111, PT ;  /* 0x0000006f7400720c */ /* 0x040fe20003f84070 */
[----:B------:R-:W-:Y:S01]  /*5020*/  @!P5 IMAD.IADD R91, R91, 0x1, -R116 ;  /* 0x000000015b5bd824 */ /* 0x000fe200078e0a74 */
[C---:B------:R-:W-:Y:S01]  /*5030*/  ISETP.GT.U32.AND P5, PT, R116.reuse, R115, PT ;  /* 0x000000737400720c */ /* 0x040fe20003fa4070 */
[----:B------:R-:W-:Y:S02]  /*5040*/  IMAD R139, R116, R124, R139 ;  /* 0x0000007c748b7224 */ /* 0x000fe400078e028b */
[----:B------:R-:W-:-:S04]  /*5050*/  IMAD.HI.U32 R5, R2, R159, RZ ;  /* 0x0000009f02057227 */ /* 0x000fc800078e00ff */
[----:B------:R-:W-:Y:S02]  /*5060*/  IMAD.MOV R122, RZ, RZ, -R122 ;  /* 0x000000ffff7a7224 */ /* 0x000fe400078e0a7a */
[----:B------:R-:W-:Y:S02]  /*5070*/  IMAD.MOV R4, RZ, RZ, -R4 ;  /* 0x000000ffff047224 */ /* 0x000fe400078e0a04 */
[----:B------:R-:W-:-:S04]  /*5080*/  IMAD.HI.U32 R124, R2, R143, RZ ;  /* 0x0000008f027c7227 */ /* 0x000fc800078e00ff */
[----:B------:R-:W-:Y:S01]  /*5090*/  @!P3 IMAD.IADD R107, R107, 0x1, -R116 ;  /* 0x000000016b6bb824 */ /* 0x000fe200078e0a74 */
[C---:B------:R-:W-:Y:S01]  /*50a0*/  ISETP.GT.U32.AND P3, PT, R116.reuse, R135, PT ;  /* 0x000000877400720c */ /* 0x040fe20003f64070 */
[----:B------:R-:W-:Y:S02]  /*50b0*/  IMAD.MOV R5, RZ, RZ, -R5 ;  /* 0x000000ffff057224 */ /* 0x000fe400078e0a05 */
[C---:B------:R-:W-:Y:S02]  /*50c0*/  IMAD R147, R116.reuse, R122, R147 ;  /* 0x0000007a74937224 */ /* 0x040fe400078e0293 */
[----:B------:R-:W-:Y:S01]  /*50d0*/  IMAD R175, R116, R4, R175 ;  /* 0x0000000474af7224 */ /* 0x000fe200078e02af */
[----:B------:R-:W-:Y:S01]  /*50e0*/  IABS R4, R156 ;  /* 0x0000009c00047213 */ /* 0x000fe20000000000 */
[----:B------:R-:W-:Y:S02]  /*50f0*/  IMAD.MOV R124, RZ, RZ, -R124 ;  /* 0x000000ffff7c7224 */ /* 0x000fe400078e0a7c */
[----:B------:R-:W-:-:S04]  /*5100*/  IMAD.HI.U32 R122, R2, R163, RZ ;  /* 0x000000a3027a7227 */ /* 0x000fc800078e00ff */
[----:B------:R-:W-:-:S04]  /*5110*/  IMAD.HI.U32 R121, R2, R151, RZ ;  /* 0x0000009702797227 */ /* 0x000fc800078e00ff */
[C---:B------:R-:W-:Y:S02]  /*5120*/  IMAD R159, R116.reuse, R5, R159 ;  /* 0x00000005749f7224 */ /* 0x040fe400078e029f */
[----:B------:R-:W-:Y:S02]  /*5130*/  IMAD R143, R116, R124, R143 ;  /* 0x0000007c748f7224 */ /* 0x000fe400078e028f */
[----:B------:R-:W-:-:S04]  /*5140*/  IMAD.HI.U32 R5, R2, R171, RZ ;  /* 0x000000ab02057227 */ /* 0x000fc800078e00ff */
[----:B------:R-:W-:Y:S02]  /*5150*/  IMAD.MOV R122, RZ, RZ, -R122 ;  /* 0x000000ffff7a7224 */ /* 0x000fe400078e0a7a */
[----:B------:R-:W-:Y:S02]  /*5160*/  IMAD.MOV R121, RZ, RZ, -R121 ;  /* 0x000000ffff797224 */ /* 0x000fe400078e0a79 */
[----:B------:R-:W-:-:S04]  /*5170*/  IMAD.HI.U32 R3, R2, R4, RZ ;  /* 0x0000000402037227 */ /* 0x000fc800078e00ff */
[----:B------:R-:W-:Y:S02]  /*5180*/  IMAD.MOV R5, RZ, RZ, -R5 ;  /* 0x000000ffff057224 */ /* 0x000fe400078e0a05 */
[C---:B------:R-:W-:Y:S02]  /*5190*/  IMAD R163, R116.reuse, R122, R163 ;  /* 0x0000007a74a37224 */ /* 0x040fe400078e02a3 */
[--C-:B------:R-:W-:Y:S01]  /*51a0*/  @!P4 IMAD.IADD R111, R111, 0x1, -R116.reuse ;  /* 0x000000016f6fc824 */ /* 0x100fe200078e0a74 */
[C---:B------:R-:W-:Y:S01]  /*51b0*/  ISETP.GT.U32.AND P4, PT, R116.reuse, R139, PT ;  /* 0x0000008b7400720c */ /* 0x040fe20003f84070 */
[----:B------:R-:W-:Y:S01]  /*51c0*/  @!P5 IMAD.IADD R115, R115, 0x1, -R116 ;  /* 0x000000017373d824 */ /* 0x000fe200078e0a74 */
[C---:B------:R-:W-:Y:S01]  /*51d0*/  ISETP.GT.U32.AND P5, PT, R116.reuse, R143, PT ;  /* 0x0000008f7400720c */ /* 0x040fe20003fa4070 */
[----:B------:R-:W-:Y:S02]  /*51e0*/  IMAD R151, R116, R121, R151 ;  /* 0x0000007974977224 */ /* 0x000fe400078e0297 */
[----:B------:R-:W-:-:S02]  /*51f0*/  IMAD.MOV R3, RZ, RZ, -R3 ;  /* 0x000000ffff037224 */ /* 0x000fc400078e0a03 */
[----:B------:R-:W-:-:S04]  /*5200*/  IMAD.HI.U32 R121, R2, R167, RZ ;  /* 0x000000a702797227 */ /* 0x000fc800078e00ff */
[----:B------:R-:W-:Y:S01]  /*5210*/  @!P3 IMAD.IADD R135, R135, 0x1, -R116 ;  /* 0x000000018787b824 */ /* 0x000fe200078e0a74 */
[C---:B------:R-:W-:Y:S01]  /*5220*/  ISETP.GT.U32.AND P3, PT, R116.reuse, R163, PT ;  /* 0x000000a37400720c */ /* 0x040fe20003f64070 */
[C---:B------:R-:W-:Y:S02]  /*5230*/  IMAD R171, R116.reuse, R5, R171 ;  /* 0x0000000574ab7224 */ /* 0x040fe400078e02ab */
[C---:B------:R-:W-:Y:S01]  /*5240*/  IMAD R179, R116.reuse, R3, R4 ;  /* 0x0000000374b37224 */ /* 0x040fe200078e0204 */
[----:B------:R-:W-:Y:S01]  /*5250*/  IABS R3, R154 ;  /* 0x0000009a00037213 */ /* 0x000fe20000000000 */
[----:B------:R-:W-:Y:S01]  /*5260*/  IMAD.MOV R121, RZ, RZ, -R121 ;  /* 0x000000ffff797224 */ /* 0x000fe200078e0a79 */
[----:B------:R-:W1:Y:S01]  /*5270*/  LDC.64 R4, c[0x0][0x238] ;  /* 0x00008e00ff047b82 */ /* 0x000e620000000a00 */
[----:B------:R-:W-:Y:S02]  /*5280*/  IMAD.SHL.U32 R124, R161, 0x10, RZ ;  /* 0x00000010a17c7824 */ /* 0x000fe400078e00ff */
[----:B------:R-:W-:-:S02]  /*5290*/  IMAD R167, R116, R121, R167 ;  /* 0x0000007974a77224 */ /* 0x000fc400078e02a7 */
[--C-:B------:R-:W-:Y:S02]  /*52a0*/  @!P4 IMAD.IADD R139, R139, 0x1, -R116.reuse ;  /* 0x000000018b8bc824 */ /* 0x100fe400078e0a74 */
[----:B------:R-:W-:Y:S01]  /*52b0*/  @!P5 IMAD.IADD R143, R143, 0x1, -R116 ;  /* 0x000000018f8fd824 */ /* 0x000fe200078e0a74 */
[----:B------:R-:W-:Y:S01]  /*52c0*/  ISETP.GT.U32.AND P4, PT, R116, R167, PT ;  /* 0x000000a77400720c */ /* 0x000fe20003f84070 */
[----:B------:R-:W-:-:S04]  /*52d0*/  IMAD.HI.U32 R2, R2, R3, RZ ;  /* 0x0000000302027227 */ /* 0x000fc800078e00ff */
[----:B------:R-:W-:Y:S01]  /*52e0*/  @!P3 IMAD.IADD R163, R163, 0x1, -R116 ;  /* 0x00000001a3a3b824 */ /* 0x000fe200078e0a74 */
[C---:B------:R-:W-:Y:S01]  /*52f0*/  ISETP.GT.U32.AND P3, PT, R116.reuse, R143, PT ;  /* 0x0000008f7400720c */ /* 0x040fe20003f64070 */
[----:B------:R-:W-:Y:S02]  /*5300*/  IMAD.MOV R2, RZ, RZ, -R2 ;  /* 0x000000ffff027224 */ /* 0x000fe400078e0a02 */
[--C-:B------:R-:W-:Y:S01]  /*5310*/  @!P2 IMAD.IADD R15, R15, 0x1, -R116.reuse ;  /* 0x000000010f0fa824 */ /* 0x100fe200078e0a74 */
[C---:B------:R-:W-:Y:S01]  /*5320*/  ISETP.GT.U32.AND P2, PT, R116.reuse, R10, PT ;  /* 0x0000000a7400720c */ /* 0x040fe20003f44070 */
[----:B------:R-:W-:Y:S01]  /*5330*/  IMAD R3, R116, R2, R3 ;  /* 0x0000000274037224 */ /* 0x000fe200078e0203 */
[----:B------:R-:W-:Y:S01]  /*5340*/  LOP3.LUT R2, R161, 0xc0, RZ, 0xc0, !PT ;  /* 0x000000c0a1027812 */ /* 0x000fe200078ec0ff */
[----:B------:R-:W-:Y:S02]  /*5350*/  @!P4 IMAD.IADD R167, R167, 0x1, -R116 ;  /* 0x00000001a7a7c824 */ /* 0x000fe400078e0a74 */
[----:B-1----:R-:W-:Y:S01]  /*5360*/  IMAD R165, R153, R4, RZ ;  /* 0x0000000499a57224 */ /* 0x002fe200078e02ff */
[----:B------:R-:W-:Y:S01]  /*5370*/  SHF.R.U32.HI R121, RZ, 0x2, R2 ;  /* 0x00000002ff797819 */ /* 0x000fe20000011602 */
[----:B------:R-:W-:-:S02]  /*5380*/  IMAD R252, R2, 0x2, R252 ;  /* 0x0000000202fc7824 */ /* 0x000fc400078e02fc */
[----:B------:R-:W-:Y:S01]  /*5390*/  @!P3 IMAD.IADD R143, R143, 0x1, -R116 ;  /* 0x000000018f8fb824 */ /* 0x000fe200078e0a74 */
[----:B------:R-:W-:Y:S01]  /*53a0*/  ISETP.GT.U32.AND P3, PT, R116, R167, PT ;  /* 0x000000a77400720c */ /* 0x000fe20003f64070 */
[----:B------:R-:W-:Y:S01]  /*53b0*/  IMAD R164, R4, 0x4, R165 ;  /* 0x0000000404a47824 */ /* 0x000fe200078e02a5 */
[----:B------:R-:W-:-:S03]  /*53c0*/  LOP3.LUT R252, R252, R121, RZ, 0x3c, !PT ;  /* 0x00000079fcfc7212 */ /* 0x000fc600078e3cff */
[C---:B------:R-:W-:Y:S01]  /*53d0*/  IMAD R162, R4.reuse, 0x4, R164 ;  /* 0x0000000404a27824 */ /* 0x040fe200078e02a4 */
[----:B------:R-:W-:Y:S03]  /*53e0*/  STL [R1+0x2a4], R165 ;  /* 0x0002a4a501007387 */ /* 0x000fe60000100800 */
[----:B------:R-:W-:Y:S01]  /*53f0*/  IMAD R161, R4, 0x4, R162 ;  /* 0x0000000404a17824 */ /* 0x000fe200078e02a2 */
[----:B------:R1:W-:Y:S04]  /*5400*/  STL [R1+0x680], R252 ;  /* 0x000680fc01007387 */ /* 0x0003e80000100800 */
[----:B------:R-:W-:Y:S01]  /*5410*/  STL [R1+0x29c], R164 ;  /* 0x00029ca401007387 */ /* 0x000fe20000100800 */
[----:B------:R-:W-:-:S03]  /*5420*/  @!P3 IMAD.IADD R167, R167, 0x1, -R116 ;  /* 0x00000001a7a7b824 */ /* 0x000fc600078e0a74 */
[----:B------:R-:W-:Y:S01]  /*5430*/  STL [R1+0x298], R162 ;  /* 0x000298a201007387 */ /* 0x000fe20000100800 */
[----:B--2---:R-:W-:-:S03]  /*5440*/  ISETP.GE.AND P3, PT, R166, RZ, PT ;  /* 0x000000ffa600720c */ /* 0x004fc60003f66270 */
[----:B------:R2:W-:Y:S04]  /*5450*/  STL [R1+0x5c0], R0 ;  /* 0x0005c00001007387 */ /* 0x0005e80000100800 */
[----:B------:R-:W2:Y:S04]  /*5460*/  LDL R251, [R1+0x324] ;  /* 0x0003240001fb7983 */ /* 0x000ea80000100800 */
[----:B------:R-:W-:Y:S04]  /*5470*/  STL [R1+0x294], R161 ;  /* 0x000294a101007387 */ /* 0x000fe80000100800 */
[----:B------:R-:W2:Y:S01]  /*5480*/  LDL R166, [R1+0x320] ;  /* 0x0003200001a67983 */ /* 0x000ea20000100800 */
[----:B------:R-:W-:Y:S01]  /*5490*/  @!P2 IMAD.IADD R10, R10, 0x1, -R116 ;  /* 0x000000010a0aa824 */ /* 0x000fe200078e0a74 */
[----:B------:R-:W-:-:S02]  /*54a0*/  ISETP.GT.U32.AND P2, PT, R116, R15, PT ;  /* 0x0000000f7400720c */ /* 0x000fc40003f44070 */
[C---:B------:R-:W-:Y:S01]  /*54b0*/  ISETP.GT.U32.AND P1, PT, R116.reuse, R67, PT ;  /* 0x000000437400720c */ /* 0x040fe20003f24070 */
[----:B------:R-:W2:Y:S10]  /*54c0*/  LDL R244, [R1+0x31c] ;  /* 0x00031c0001f47983 */ /* 0x000eb40000100800 */
[--C-:B------:R-:W-:Y:S01]  /*54d0*/  @!P2 IMAD.IADD R15, R15, 0x1, -R116.reuse ;  /* 0x000000010f0fa824 */ /* 0x100fe200078e0a74 */
[----:B------:R-:W-:Y:S01]  /*54e0*/  ISETP.GT.U32.AND P2, PT, R116, R43, PT ;  /* 0x0000002b7400720c */ /* 0x000fe20003f44070 */
[----:B------:R-:W-:-:S12]  /*54f0*/  @!P1 IMAD.IADD R67, R67, 0x1, -R116 ;  /* 0x0000000143439824 */ /* 0x000fd800078e0a74 */
[----:B------:R-:W-:Y:S01]  /*5500*/  @!P2 IMAD.IADD R43, R43, 0x1, -R116 ;  /* 0x000000012b2ba824 */ /* 0x000fe200078e0a74 */
[----:B------:R-:W-:-:S04]  /*5510*/  ISETP.GT.U32.AND P2, PT, R116, R71, PT ;  /* 0x000000477400720c */ /* 0x000fc80003f44070 */
[----:B------:R-:W-:-:S09]  /*5520*/  ISETP.GT.U32.AND P1, PT, R116, R43, PT ;  /* 0x0000002b7400720c */ /* 0x000fd20003f24070 */
[----:B------:R-:W-:Y:S01]  /*5530*/  @!P2 IMAD.IADD R71, R71, 0x1, -R116 ;  /* 0x000000014747a824 */ /* 0x000fe200078e0a74 */
[----:B------:R-:W-:-:S03]  /*5540*/  ISETP.GT.U32.AND P2, PT, R116, R47, PT ;  /* 0x0000002f7400720c */ /* 0x000fc60003f44070 */
[----:B------:R-:W-:Y:S01]  /*5550*/  @!P1 IMAD.IADD R43, R43, 0x1, -R116 ;  /* 0x000000012b2b9824 */ /* 0x000fe200078e0a74 */
[----:B------:R-:W-:-:S09]  /*5560*/  ISETP.GT.U32.AND P1, PT, R116, R67, PT ;  /* 0x000000437400720c */ /* 0x000fd20003f24070 */
[----:B------:R-:W-:Y:S01]  /*5570*/  @!P2 IMAD.IADD R47, R47, 0x1, -R116 ;  /* 0x000000012f2fa824 */ /* 0x000fe200078e0a74 */
[----:B------:R-:W-:-:S03]  /*5580*/  ISETP.GT.U32.AND P2, PT, R116, R71, PT ;  /* 0x000000477400720c */ /* 0x000fc60003f44070 */
[----:B------:R-:W-:Y:S01]  /*5590*/  @!P1 IMAD.IADD R67, R67, 0x1, -R116 ;  /* 0x0000000143439824 */ /* 0x000fe200078e0a74 */
[C---:B------:R-:W-:Y:S02]  /*55a0*/  ISETP.GT.U32.AND P1, PT, R116.reuse, R95, PT ;  /* 0x0000005f7400720c */ /* 0x040fe40003f24070 */
[----:B------:R-:W-:-:S07]  /*55b0*/  ISETP.GT.U32.AND P0, PT, R116, R119, PT ;  /* 0x000000777400720c */ /* 0x000fce0003f04070 */
[----:B------:R-:W-:Y:S01]  /*55c0*/  @!P2 IMAD.IADD R71, R71, 0x1, -R116 ;  /* 0x000000014747a824 */ /* 0x000fe200078e0a74 */
[----:B------:R-:W-:-:S03]  /*55d0*/  ISETP.GT.U32.AND P2, PT, R116, R99, PT ;  /* 0x000000637400720c */ /* 0x000fc60003f44070 */
[--C-:B------:R-:W-:Y:S01]  /*55e0*/  @!P1 IMAD.IADD R95, R95, 0x1, -R116.reuse ;  /* 0x000000015f5f9824 */ /* 0x100fe200078e0a74 */
[----:B------:R-:W-:Y:S01]  /*55f0*/  ISETP.GT.U32.AND P1, PT, R116, R123, PT ;  /* 0x0000007b7400720c */ /* 0x000fe20003f24070 */
[----:B------:R-:W-:-:S08]  /*5600*/  @!P0 IMAD.IADD R119, R119, 0x1, -R116 ;  /* 0x0000000177778824 */ /* 0x000fd000078e0a74 */
[----:B------:R-:W-:Y:S01]  /*5610*/  @!P2 IMAD.IADD R99, R99, 0x1, -R116 ;  /* 0x000000016363a824 */ /* 0x000fe200078e0a74 */
[----:B------:R-:W-:-:S03]  /*5620*/  ISETP.GT.U32.AND P0, PT, R116, R95, PT ;  /* 0x0000005f7400720c */ /* 0x000fc60003f04070 */
[----:B------:R-:W-:Y:S01]  /*5630*/  @!P1 IMAD.IADD R123, R123, 0x1, -R116 ;  /* 0x000000017b7b9824 */ /* 0x000fe200078e0a74 */
[C---:B------:R-:W-:Y:S02]  /*5640*/  ISETP.GT.U32.AND P1, PT, R116.reuse, R99, PT ;  /* 0x000000637400720c */ /* 0x040fe40003f24070 */
[C---:B------:R-:W-:Y:S02]  /*5650*/  ISETP.GT.U32.AND P2, PT, R116.reuse, R127, PT ;  /* 0x0000007f7400720c */ /* 0x040fe40003f44070 */
[----:B------:R-:W-:-:S05]  /*5660*/  ISETP.GT.U32.AND P6, PT, R116, R87, PT ;  /* 0x000000577400720c */ /* 0x000fca0003fc4070 */
[----:B------:R-:W-:Y:S01]  /*5670*/  @!P0 IMAD.IADD R95, R95, 0x1, -R116 ;  /* 0x000000015f5f8824 */ /* 0x000fe200078e0a74 */
[----:B------:R-:W-:-:S03]  /*5680*/  ISETP.GT.U32.AND P0, PT, R116, R119, PT ;  /* 0x000000777400720c */ /* 0x000fc60003f04070 */
[--C-:B------:R-:W-:Y:S01]  /*5690*/  @!P1 IMAD.IADD R99, R99, 0x1, -R116.reuse ;  /* 0x0000000163639824 */ /* 0x100fe200078e0a74 */
[C---:B------:R-:W-:Y:S01]  /*56a0*/  ISETP.GT.U32.AND P1, PT, R116.reuse, R123, PT ;  /* 0x0000007b7400720c */ /* 0x040fe20003f24070 */
[--C-:B------:R-:W-:Y:S01]  /*56b0*/  @!P2 IMAD.IADD R127, R127, 0x1, -R116.reuse ;  /* 0x000000017f7fa824 */ /* 0x100fe200078e0a74 */
[C---:B------:R-:W-:Y:S01]  /*56c0*/  ISETP.GT.U32.AND P2, PT, R116.reuse, R103, PT ;  /* 0x000000677400720c */ /* 0x040fe20003f44070 */
[----:B------:R-:W-:Y:S01]  /*56d0*/  @!P6 IMAD.IADD R87, R87, 0x1, -R116 ;  /* 0x000000015757e824 */ /* 0x000fe200078e0a74 */
        /* <DEDUP_REMOVED lines=8> */
[C---:B------:R-:W-:Y:S02]  /*5760*/  ISETP.GT.U32.AND P6, PT, R116.reuse, R159, PT ;  /* 0x0000009f7400720c */ /* 0x040fe40003fc4070 */
[----:B------:R-:W-:-:S03]  /*5770*/  ISETP.GT.U32.AND P5, PT, R116, R171, PT ;  /* 0x000000ab7400720c */ /* 0x000fc60003fa4070 */
[----:B------:R-:W-:-:S04]  /*5780*/  @!P0 IMAD.IADD R147, R147, 0x1, -R116 ;  /* 0x0000000193938824 */ /* 0x000fc800078e0a74 */
[--C-:B------:R-:W-:Y:S01]  /*5790*/  @!P1 IMAD.IADD R151, R151, 0x1, -R116.reuse ;  /* 0x0000000197979824 */ /* 0x100fe200078e0a74 */
[C---:B------:R-:W-:Y:S01]  /*57a0*/  ISETP.GT.U32.AND P1, PT, R116.reuse, R179, PT ;  /* 0x000000b37400720c */ /* 0x040fe20003f24070 */
[--C-:B------:R-:W-:Y:S01]  /*57b0*/  @!P2 IMAD.IADD R127, R127, 0x1, -R116.reuse ;  /* 0x000000017f7fa824 */ /* 0x100fe200078e0a74 */
[C---:B------:R-:W-:Y:S02]  /*57c0*/  ISETP.GT.U32.AND P2, PT, R116.reuse, R155, PT ;  /* 0x0000009b7400720c */ /* 0x040fe40003f44070 */
[C---:B------:R-:W-:Y:S02]  /*57d0*/  ISETP.GT.U32.AND P0, PT, R116.reuse, R175, PT ;  /* 0x000000af7400720c */ /* 0x040fe40003f04070 */
[C---:B------:R-:W-:Y:S01]  /*57e0*/  ISETP.GT.U32.AND P4, PT, R116.reuse, R147, PT ;  /* 0x000000937400720c */ /* 0x040fe20003f84070 */
[--C-:B------:R-:W-:Y:S02]  /*57f0*/  @!P6 IMAD.IADD R159, R159, 0x1, -R116.reuse ;  /* 0x000000019f9fe824 */ /* 0x100fe400078e0a74 */
[----:B------:R-:W-:Y:S01]  /*5800*/  @!P5 IMAD.IADD R171, R171, 0x1, -R116 ;  /* 0x00000001ababd824 */ /* 0x000fe200078e0a74 */
[----:B------:R-:W-:-:S03]  /*5810*/  ISETP.GT.U32.AND P5, PT, R116, R151, PT ;  /* 0x000000977400720c */ /* 0x000fc60003fa4070 */
[--C-:B------:R-:W-:Y:S01]  /*5820*/  @!P1 IMAD.IADD R179, R179, 0x1, -R116.reuse ;  /* 0x00000001b3b39824 */ /* 0x100fe200078e0a74 */
[C---:B------:R-:W-:Y:S01]  /*5830*/  ISETP.GT.U32.AND P1, PT, R116.reuse, R159, PT ;  /* 0x0000009f7400720c */ /* 0x040fe20003f24070 */
[--C-:B------:R-:W-:Y:S01]  /*5840*/  @!P2 IMAD.IADD R155, R155, 0x1, -R116.reuse ;  /* 0x000000019b9ba824 */ /* 0x100fe200078e0a74 */
[C---:B------:R-:W-:Y:S01]  /*5850*/  ISETP.GT.U32.AND P2, PT, R116.reuse, R3, PT ;  /* 0x000000037400720c */ /* 0x040fe20003f44070 */
[--C-:B------:R-:W-:Y:S02]  /*5860*/  @!P0 IMAD.IADD R175, R175, 0x1, -R116.reuse ;  /* 0x00000001afaf8824 */ /* 0x100fe400078e0a74 */
[----:B------:R-:W-:Y:S01]  /*5870*/  @!P4 IMAD.IADD R147, R147, 0x1, -R116 ;  /* 0x000000019393c824 */ /* 0x000fe200078e0a74 */
[----:B------:R-:W-:-:S03]  /*5880*/  ISETP.GT.U32.AND P4, PT, R116, R171, PT ;  /* 0x000000ab7400720c */ /* 0x000fc60003f84070 */
[----:B------:R-:W-:Y:S01]  /*5890*/  @!P5 IMAD.IADD R151, R151, 0x1, -R116 ;  /* 0x000000019797d824 */ /* 0x000fe200078e0a74 */
[----:B------:R-:W-:-:S03]  /*58a0*/  ISETP.GT.U32.AND P5, PT, R116, R175, PT ;  /* 0x000000af7400720c */ /* 0x000fc60003fa4070 */
[--C-:B------:R-:W-:Y:S01]  /*58b0*/  @!P1 IMAD.IADD R159, R159, 0x1, -R116.reuse ;  /* 0x000000019f9f9824 */ /* 0x100fe200078e0a74 */
[----:B------:R-:W-:Y:S01]  /*58c0*/  ISETP.GT.U32.AND P1, PT, R117, R120, PT ;  /* 0x000000787500720c */ /* 0x000fe20003f24070 */
[----:B------:R-:W-:Y:S01]  /*58d0*/  @!P2 IMAD.IADD R3, R3, 0x1, -R116 ;  /* 0x000000010303a824 */ /* 0x000fe200078e0a74 */
[----:B------:R-:W-:-:S03]  /*58e0*/  ISETP.GT.U32.AND P2, PT, R116, R163, PT ;  /* 0x000000a37400720c */ /* 0x000fc60003f44070 */
[----:B------:R-:W-:Y:S01]  /*58f0*/  @!P4 IMAD.IADD R171, R171, 0x1, -R116 ;  /* 0x00000001ababc824 */ /* 0x000fe200078e0a74 */
[----:B------:R-:W-:-:S03]  /*5900*/  ISETP.GE.AND P4, PT, R0, RZ, PT ;  /* 0x000000ff0000720c */ /* 0x000fc60003f86270 */
[----:B------:R-:W-:Y:S01]  /*5910*/  @!P5 IMAD.IADD R175, R175, 0x1, -R116 ;  /* 0x00000001afafd824 */ /* 0x000fe200078e0a74 */
[----:B------:R-:W-:Y:S01]  /*5920*/  ISETP.GE.AND P5, PT, R160, RZ, PT ;  /* 0x000000ffa000720c */ /* 0x000fe20003fa6270 */
[----:B------:R-:W-:Y:S02]  /*5930*/  IMAD R160, R4, 0x4, R161 ;  /* 0x0000000404a07824 */ /* 0x000fe400078e02a1 */
[----:B------:R-:W-:Y:S01]  /*5940*/  @!P1 IMAD.IADD R120, R120, 0x1, -R117 ;  /* 0x0000000178789824 */ /* 0x000fe200078e0a75 */
[----:B------:R-:W-:Y:S01]  /*5950*/  ISETP.GE.AND P1, PT, R157, RZ, PT ;  /* 0x000000ff9d00720c */ /* 0x000fe20003f26270 */
[----:B------:R-:W-:Y:S01]  /*5960*/  IMAD R157, R4, 0x4, R160 ;  /* 0x00000004049d7824 */ /* 0x000fe200078e02a0 */
[----:B------:R-:W-:Y:S01]  /*5970*/  STL [R1+0x2a0], R160 ;  /* 0x0002a0a001007387 */ /* 0x000fe20000100800 */
[----:B------:R-:W-:Y:S01]  /*5980*/  @!P2 IMAD.IADD R163, R163, 0x1, -R116 ;  /* 0x00000001a3a3a824 */ /* 0x000fe200078e0a74 */
[----:B---3--:R-:W-:Y:S01]  /*5990*/  ISETP.GE.AND P2, PT, R245, RZ, PT ;  /* 0x000000fff500720c */ /* 0x008fe20003f46270 */
[----:B------:R-:W-:Y:S01]  /*59a0*/  @!P4 IMAD.MOV R114, RZ, RZ, -R114 ;  /* 0x000000ffff72c224 */ /* 0x000fe200078e0a72 */
[----:B------:R-:W3:Y:S01]  /*59b0*/  LDL R245, [R1+0x318] ;  /* 0x0003180001f57983 */ /* 0x000ee20000100800 */
[----:B----4-:R-:W-:-:S03]  /*59c0*/  ISETP.GE.AND P4, PT, R243, RZ, PT ;  /* 0x000000fff300720c */ /* 0x010fc60003f86270 */
[----:B------:R-:W-:Y:S04]  /*59d0*/  STL [R1+0xc4], R157 ;  /* 0x0000c49d01007387 */ /* 0x000fe80000100800 */
[----:B------:R-:W4:Y:S01]  /*59e0*/  LDL R243, [R1+0x314] ;  /* 0x0003140001f37983 */ /* 0x000f220000100800 */
[----:B------:R-:W-:Y:S01]  /*59f0*/  @!P5 IMAD.MOV R113, RZ, RZ, -R113 ;  /* 0x000000ffff71d224 */ /* 0x000fe200078e0a71 */
[----:B------:R-:W-:Y:S01]  /*5a00*/  ISETP.GE.AND P5, PT, R246, RZ, PT ;  /* 0x000000fff600720c */ /* 0x000fe20003fa6270 */
[----:B------:R-:W-:Y:S01]  /*5a10*/  @!P3 IMAD.MOV R112, RZ, RZ, -R112 ;  /* 0x000000ffff70b224 */ /* 0x000fe200078e0a70 */
[----:B------:R-:W4:Y:S01]  /*5a20*/  LDL R246, [R1+0x310] ;  /* 0x0003100001f67983 */ /* 0x000f220000100800 */
[----:B------:R-:W-:Y:S01]  /*5a30*/  ISETP.GE.AND P3, PT, R247, RZ, PT ;  /* 0x000000fff700720c */ /* 0x000fe20003f66270 */
[----:B------:R-:W-:Y:S01]  /*5a40*/  @!P1 IMAD.MOV R110, RZ, RZ, -R110 ;  /* 0x000000ffff6e9224 */ /* 0x000fe200078e0a6e */
[----:B------:R-:W-:Y:S01]  /*5a50*/  ISETP.GE.AND P1, PT, R250, RZ, PT ;  /* 0x000000fffa00720c */ /* 0x000fe20003f26270 */
[----:B------:R-:W4:Y:S01]  /*5a60*/  LDL R247, [R1+0x30c] ;  /* 0x00030c0001f77983 */ /* 0x000f220000100800 */
[----:B------:R-:W-:-:S02]  /*5a70*/  @!P2 IMAD.MOV R109, RZ, RZ, -R109 ;  /* 0x000000ffff6da224 */ /* 0x000fc400078e0a6d */
[----:B------:R-:W-:Y:S01]  /*5a80*/  @!P4 IMAD.MOV R108, RZ, RZ, -R108 ;  /* 0x000000ffff6cc224 */ /* 0x000fe200078e0a6c */
[----:B------:R-:W4:Y:S04]  /*5a90*/  LDL R250, [R1+0x39c] ;  /* 0x00039c0001fa7983 */ /* 0x000f280000100800 */
[----:B------:R-:W4:Y:S04]  /*5aa0*/  LDL R242, [R1+0x4cc] ;  /* 0x0004cc0001f27983 */ /* 0x000f280000100800 */
[----:B-1----:R-:W4:Y:S04]  /*5ab0*/  LDL R252, [R1+0x498] ;  /* 0x0004980001fc7983 */ /* 0x002f280000100800 */
[----:B--2---:R-:W2:Y:S01]  /*5ac0*/  LDL R0, [R1+0x470] ;  /* 0x0004700001007983 */ /* 0x004ea20000100800 */
[----:B------:R-:W-:-:S03]  /*5ad0*/  ISETP.GE.AND P2, PT, R251, RZ, PT ;  /* 0x000000fffb00720c */ /* 0x000fc60003f46270 */
[----:B------:R-:W2:Y:S01]  /*5ae0*/  LDL R251, [R1+0x3c0] ;  /* 0x0003c00001fb7983 */ /* 0x000ea20000100800 */
[----:B------:R-:W-:-:S03]  /*5af0*/  ISETP.GE.AND P4, PT, R166, RZ, PT ;  /* 0x000000ffa600720c */ /* 0x000fc60003f86270 */
[----:B------:R-:W2:Y:S01]  /*5b00*/  LDL R166, [R1+0x4b0] ;  /* 0x0004b00001a67983 */ /* 0x000ea20000100800 */
[----:B------:R-:W-:Y:S01]  /*5b10*/  @!P5 IMAD.MOV R106, RZ, RZ, -R106 ;  /* 0x000000ffff6ad224 */ /* 0x000fe200078e0a6a */
[----:B------:R-:W-:Y:S01]  /*5b20*/  ISETP.GE.AND P5, PT, R244, RZ, PT ;  /* 0x000000fff400720c */ /* 0x000fe20003fa6270 */
[----:B------:R-:W-:Y:S01]  /*5b30*/  @!P3 IMAD.MOV R105, RZ, RZ, -R105 ;  /* 0x000000ffff69b224 */ /* 0x000fe200078e0a69 */
[----:B------:R-:W2:Y:S01]  /*5b40*/  LDL R244, [R1+0x4c0] ;  /* 0x0004c00001f47983 */ /* 0x000ea20000100800 */
[----:B------:R-:W-:Y:S02]  /*5b50*/  @!P1 IMAD.MOV R104, RZ, RZ, -R104 ;  /* 0x000000ffff689224 */ /* 0x000fe400078e0a68 */
[----:B------:R-:W-:-:S03]  /*5b60*/  @!P2 IMAD.MOV R102, RZ, RZ, -R102 ;  /* 0x000000ffff66a224 */ /* 0x000fc600078e0a66 */
[----:B------:R-:W-:-:S05]  /*5b70*/  @!P4 IMAD.MOV R101, RZ, RZ, -R101 ;  /* 0x000000ffff65c224 */ /* 0x000fca00078e0a65 */
[----:B------:R-:W-:Y:S01]  /*5b80*/  @!P5 IMAD.MOV R100, RZ, RZ, -R100 ;  /* 0x000000ffff64d224 */ /* 0x000fe200078e0a64 */
[----:B---3--:R-:W-:Y:S02]  /*5b90*/  ISETP.GE.AND P3, PT, R245, RZ, PT ;  /* 0x000000fff500720c */ /* 0x008fe40003f66270 */
[----:B------:R-:W3:Y:S01]  /*5ba0*/  LDL R245, [R1+0x4bc] ;  /* 0x0004bc0001f57983 */ /* 0x000ee20000100800 */
[----:B----4-:R-:W-:-:S03]  /*5bb0*/  ISETP.GE.AND P1, PT, R243, RZ, PT ;  /* 0x000000fff300720c */ /* 0x010fc60003f26270 */
[----:B------:R-:W4:Y:S01]  /*5bc0*/  LDL R243, [R1+0x4c4] ;  /* 0x0004c40001f37983 */ /* 0x000f220000100800 */
[----:B------:R-:W-:-:S06]  /*5bd0*/  ISETP.GE.AND P2, PT, R246, RZ, PT ;  /* 0x000000fff600720c */ /* 0x000fcc0003f46270 */
[----:B------:R-:W-:Y:S01]  /*5be0*/  @!P3 IMAD.MOV R98, RZ, RZ, -R98 ;  /* 0x000000ffff62b224 */ /* 0x000fe200078e0a62 */
[----:B------:R-:W4:Y:S01]  /*5bf0*/  LDL R246, [R1+0x4c8] ;  /* 0x0004c80001f67983 */ /* 0x000f220000100800 */
[----:B------:R-:W-:-:S03]  /*5c00*/  ISETP.GE.AND P4, PT, R247, RZ, PT ;  /* 0x000000fff700720c */ /* 0x000fc60003f86270 */
[----:B------:R-:W4:Y:S01]  /*5c10*/  LDL R247, [R1+0x4d8] ;  /* 0x0004d80001f77983 */ /* 0x000f220000100800 */
[----:B------:R-:W-:Y:S01]  /*5c20*/  ISETP.GE.AND P5, PT, R250, RZ, PT ;  /* 0x000000fffa00720c */ /* 0x000fe20003fa6270 */
[----:B------:R-:W-:Y:S02]  /*5c30*/  @!P1 IMAD.MOV R97, RZ, RZ, -R97 ;  /* 0x000000ffff619224 */ /* 0x000fe400078e0a61 */
[----:B------:R-:W4:Y:S01]  /*5c40*/  LDL R250, [R1+0x4d4] ;  /* 0x0004d40001fa7983 */ /* 0x000f220000100800 */
[----:B--2---:R-:W-:-:S03]  /*5c50*/  ISETP.GE.AND P3, PT, R251, RZ, PT ;  /* 0x000000fffb00720c */ /* 0x004fc60003f66270 */
[----:B------:R-:W2:Y:S01]  /*5c60*/  LDL R251, [R1+0x4dc] ;  /* 0x0004dc0001fb7983 */ /* 0x000ea20000100800 */
[----:B------:R-:W-:-:S03]  /*5c70*/  ISETP.GE.AND P1, PT, R166, RZ, PT ;  /* 0x000000ffa600720c */ /* 0x000fc60003f26270 */
[----:B------:R-:W2:Y:S01]  /*5c80*/  LDL R166, [R1+0x4d0] ;  /* 0x0004d00001a67983 */ /* 0x000ea20000100800 */
[----:B------:R-:W-:Y:S01]  /*5c90*/  @!P2 IMAD.MOV R96, RZ, RZ, -R96 ;  /* 0x000000ffff60a224 */ /* 0x000fe200078e0a60 */
[----:B------:R-:W-:Y:S01]  /*5ca0*/  ISETP.GE.AND P2, PT, R244, RZ, PT ;  /* 0x000000fff400720c */ /* 0x000fe20003f46270 */
[----:B------:R-:W-:Y:S01]  /*5cb0*/  @!P4 IMAD.MOV R94, RZ, RZ, -R94 ;  /* 0x000000ffff5ec224 */ /* 0x000fe200078e0a5e */
[----:B------:R-:W2:Y:S01]  /*5cc0*/  LDL R244, [R1+0x4b8] ;  /* 0x0004b80001f47983 */ /* 0x000ea20000100800 */
[----:B------:R-:W-:Y:S01]  /*5cd0*/  @!P5 IMAD.MOV R118, RZ, RZ, -R118 ;  /* 0x000000ffff76d224 */ /* 0x000fe200078e0a76 */
[----:B------:R-:W-:Y:S01]  /*5ce0*/  ISETP.GE.AND P5, PT, R242, RZ, PT ;  /* 0x000000fff200720c */ /* 0x000fe20003fa6270 */
[----:B------:R-:W-:Y:S01]  /*5cf0*/  @!P3 IMAD.MOV R93, RZ, RZ, -R93 ;  /* 0x000000ffff5db224 */ /* 0x000fe200078e0a5d */
[----:B------:R-:W2:Y:S02]  /*5d00*/  LDL R242, [R1+0x494] ;  /* 0x0004940001f27983 */ /* 0x000ea40000100800 */
[----:B------:R-:W-:-:S05]  /*5d10*/  @!P1 IMAD.MOV R92, RZ, RZ, -R92 ;  /* 0x000000ffff5c9224 */ /* 0x000fca00078e0a5c */
[----:B------:R-:W-:-:S04]  /*5d20*/  @!P2 IMAD.MOV R90, RZ, RZ, -R90 ;  /* 0x000000ffff5aa224 */ /* 0x000fc800078e0a5a */
[----:B------:R-:W-:Y:S01]  /*5d30*/  @!P5 IMAD.MOV R88, RZ, RZ, -R88 ;  /* 0x000000ffff58d224 */ /* 0x000fe200078e0a58 */
[----:B---3--:R-:W-:Y:S02]  /*5d40*/  ISETP.GE.AND P4, PT, R245, RZ, PT ;  /* 0x000000fff500720c */ /* 0x008fe40003f86270 */
[----:B------:R-:W3:Y:S01]  /*5d50*/  LDL R245, [R1+0x4b4] ;  /* 0x0004b40001f57983 */ /* 0x000ee20000100800 */
[----:B----4-:R-:W-:-:S10]  /*5d60*/  ISETP.GE.AND P3, PT, R246, RZ, PT ;  /* 0x000000fff600720c */ /* 0x010fd40003f66270 */
[----:B------:R-:W-:Y:S01]  /*5d70*/  @!P4 IMAD.MOV R89, RZ, RZ, -R89 ;  /* 0x000000ffff59c224 */ /* 0x000fe200078e0a59 */
[----:B------:R-:W4:Y:S01]  /*5d80*/  LDL R246, [R1+0x4ac] ;  /* 0x0004ac0001f67983 */ /* 0x000f220000100800 */
[----:B------:R-:W-:-:S03]  /*5d90*/  ISETP.GE.AND P1, PT, R247, RZ, PT ;  /* 0x000000fff700720c */ /* 0x000fc60003f26270 */
[----:B------:R-:W4:Y:S01]  /*5da0*/  LDL R247, [R1+0x4a8] ;  /* 0x0004a80001f77983 */ /* 0x000f220000100800 */
[----:B------:R-:W-:-:S03]  /*5db0*/  ISETP.GE.AND P2, PT, R250, RZ, PT ;  /* 0x000000fffa00720c */ /* 0x000fc60003f46270 */
        /* <DEDUP_REMOVED lines=8> */
[----:B------:R-:W-:Y:S01]  /*5e40*/  ISETP.GE.AND P1, PT, R244, RZ, PT ;  /* 0x000000fff400720c */ /* 0x000fe20003f26270 */
[----:B------:R-:W-:Y:S01]  /*5e50*/  @!P2 IMAD.MOV R84, RZ, RZ, -R84 ;  /* 0x000000ffff54a224 */ /* 0x000fe200078e0a54 */
[----:B------:R-:W2:Y:S04]  /*5e60*/  LDL R243, [R1+0x490] ;  /* 0x0004900001f37983 */ /* 0x000ea80000100800 */
[----:B------:R-:W2:Y:S01]  /*5e70*/  LDL R244, [R1+0x48c] ;  /* 0x00048c0001f47983 */ /* 0x000ea20000100800 */
[----:B------:R-:W-:-:S02]  /*5e80*/  @!P4 IMAD.MOV R82, RZ, RZ, -R82 ;  /* 0x000000ffff52c224 */ /* 0x000fc400078e0a52 */
[----:B------:R-:W-:Y:S02]  /*5e90*/  @!P5 IMAD.MOV R81, RZ, RZ, -R81 ;  /* 0x000000ffff51d224 */ /* 0x000fe400078e0a51 */
[----:B------:R-:W-:Y:S02]  /*5ea0*/  @!P3 IMAD.MOV R80, RZ, RZ, -R80 ;  /* 0x000000ffff50b224 */ /* 0x000fe400078e0a50 */
        /* <DEDUP_REMOVED lines=19> */
[----:B------:R-:W-:Y:S01]  /*5fe0*/  ISETP.GE.AND P3, PT, R243, RZ, PT ;  /* 0x000000fff300720c */ /* 0x000fe20003f66270 */
[----:B------:R-:W-:Y:S01]  /*5ff0*/  @!P1 IMAD.MOV R72, RZ, RZ, -R72 ;  /* 0x000000ffff489224 */ /* 0x000fe200078e0a48 */
[----:B------:R-:W-:Y:S01]  /*6000*/  ISETP.GE.AND P1, PT, R244, RZ, PT ;  /* 0x000000fff400720c */ /* 0x000fe20003f26270 */
[----:B------:R-:W2:Y:S01]  /*6010*/  LDL R252, [R1+0x46c] ;  /* 0x00046c0001fc7983 */ /* 0x000ea20000100800 */
[----:B------:R-:W-:-:S03]  /*6020*/  @!P2 IMAD.MOV R70, RZ, RZ, -R70 ;  /* 0x000000ffff46a224 */ /* 0x000fc600078e0a46 */
[----:B------:R-:W2:Y:S02]  /*6030*/  LDL.LU R242, [R1+0x6b4] ;  /* 0x0006b40001f27983 */ /* 0x000ea40000300800 */
[----:B------:R-:W-:Y:S02]  /*6040*/  @!P4 IMAD.MOV R69, RZ, RZ, -R69 ;  /* 0x000000ffff45c224 */ /* 0x000fe400078e0a45 */
[----:B------:R-:W2:Y:S01]  /*6050*/  LDL.LU R243, [R1+0x6b0] ;  /* 0x0006b00001f37983 */ /* 0x000ea20000300800 */
[----:B------:R-:W-:-:S03]  /*6060*/  @!P5 IMAD.MOV R68, RZ, RZ, -R68 ;  /* 0x000000ffff44d224 */ /* 0x000fc600078e0a44 */
[----:B------:R-:W2:Y:S01]  /*6070*/  LDL.LU R244, [R1+0x6ac] ;  /* 0x0006ac0001f47983 */ /* 0x000ea20000300800 */
[----:B------:R-:W-:Y:S02]  /*6080*/  @!P3 IMAD.MOV R66, RZ, RZ, -R66 ;  /* 0x000000ffff42b224 */ /* 0x000fe400078e0a42 */
[----:B------:R-:W-:Y:S01]  /*6090*/  @!P1 IMAD.MOV R65, RZ, RZ, -R65 ;  /* 0x000000ffff419224 */ /* 0x000fe200078e0a41 */
[----:B---3--:R-:W-:Y:S02]  /*60a0*/  ISETP.GE.AND P2, PT, R245, RZ, PT ;  /* 0x000000fff500720c */ /* 0x008fe40003f46270 */
[----:B------:R-:W3:Y:S01]  /*60b0*/  LDL.LU R245, [R1+0x6a8] ;  /* 0x0006a80001f57983 */ /* 0x000ee20000300800 */
[----:B----4-:R-:W-:-:S03]  /*60c0*/  ISETP.GE.AND P4, PT, R246, RZ, PT ;  /* 0x000000fff600720c */ /* 0x010fc60003f86270 */
[----:B------:R-:W4:Y:S01]  /*60d0*/  LDL.LU R246, [R1+0x6a4] ;  /* 0x0006a40001f67983 */ /* 0x000f220000300800 */
[----:B------:R-:W-:-:S06]  /*60e0*/  ISETP.GE.AND P5, PT, R247, RZ, PT ;  /* 0x000000fff700720c */ /* 0x000fcc0003fa6270 */
[----:B------:R-:W-:Y:S01]  /*60f0*/  @!P2 IMAD.MOV R64, RZ, RZ, -R64 ;  /* 0x000000ffff40a224 */ /* 0x000fe200078e0a40 */
[----:B------:R-:W3:Y:S01]  /*6100*/  LDL.LU R247, [R1+0x6a0] ;  /* 0x0006a00001f77983 */ /* 0x000ee20000300800 */
[----:B------:R-:W-:-:S03]  /*6110*/  ISETP.GE.AND P3, PT, R250, RZ, PT ;  /* 0x000000fffa00720c */ /* 0x000fc60003f66270 */
[----:B------:R-:W3:Y:S01]  /*6120*/  LDL.LU R250, [R1+0x69c] ;  /* 0x00069c0001fa7983 */ /* 0x000ee20000300800 */
[----:B--2---:R-:W-:-:S03]  /*6130*/  ISETP.GE.AND P1, PT, R251, RZ, PT ;  /* 0x000000fffb00720c */ /* 0x004fc60003f26270 */
[----:B------:R-:W2:Y:S01]  /*6140*/  LDL.LU R251, [R1+0x698] ;  /* 0x0006980001fb7983 */ /* 0x000ea20000300800 */
[----:B------:R-:W-:-:S03]  /*6150*/  ISETP.GE.AND P2, PT, R166, RZ, PT ;  /* 0x000000ffa600720c */ /* 0x000fc60003f46270 */
[----:B------:R-:W2:Y:S02]  /*6160*/  LDL.LU R166, [R1+0x694] ;  /* 0x0006940001a67983 */ /* 0x000ea40000300800 */
[----:B------:R-:W-:Y:S02]  /*6170*/  @!P3 IMAD.MOV R60, RZ, RZ, -R60 ;  /* 0x000000ffff3cb224 */ /* 0x000fe400078e0a3c */
[----:B------:R-:W-:Y:S01]  /*6180*/  @!P4 IMAD.MOV R62, RZ, RZ, -R62 ;  /* 0x000000ffff3ec224 */ /* 0x000fe200078e0a3e */
[----:B------:R-:W-:Y:S01]  /*6190*/  ISETP.GE.AND P4, PT, R0, RZ, PT ;  /* 0x000000ff0000720c */ /* 0x000fe20003f86270 */
[----:B------:R-:W-:Y:S01]  /*61a0*/  @!P5 IMAD.MOV R61, RZ, RZ, -R61 ;  /* 0x000000ffff3dd224 */ /* 0x000fe200078e0a3d */
[----:B------:R-:W-:Y:S01]  /*61b0*/  ISETP.GE.AND P5, PT, R252, RZ, PT ;  /* 0x000000fffc00720c */ /* 0x000fe20003fa6270 */
[----:B------:R-:W-:Y:S02]  /*61c0*/  @!P1 IMAD.MOV R58, RZ, RZ, -R58 ;  /* 0x000000ffff3a9224 */ /* 0x000fe400078e0a3a */
[----:B------:R-:W-:-:S08]  /*61d0*/  @!P2 IMAD.MOV R57, RZ, RZ, -R57 ;  /* 0x000000ffff39a224 */ /* 0x000fd000078e0a39 */
[----:B------:R-:W-:Y:S02]  /*61e0*/  @!P4 IMAD.MOV R56, RZ, RZ, -R56 ;  /* 0x000000ffff38c224 */ /* 0x000fe400078e0a38 */
[----:B------:R-:W-:Y:S01]  /*61f0*/  @!P5 IMAD.MOV R54, RZ, RZ, -R54 ;  /* 0x000000ffff36d224 */ /* 0x000fe200078e0a36 */
[----:B----4-:R-:W-:Y:S02]  /*6200*/  ISETP.GE.AND P5, PT, R246, RZ, PT ;  /* 0x000000fff600720c */ /* 0x010fe40003fa6270 */
[----:B---3--:R-:W-:Y:S02]  /*6210*/  ISETP.GE.AND P4, PT, R247, RZ, PT ;  /* 0x000000fff700720c */ /* 0x008fe40003f86270 */
[----:B------:R-:W-:-:S09]  /*6220*/  ISETP.GE.AND P2, PT, R250, RZ, PT ;  /* 0x000000fffa00720c */ /* 0x000fd20003f46270 */
[----:B------:R-:W-:Y:S01]  /*6230*/  @!P5 IMAD.MOV R48, RZ, RZ, -R48 ;  /* 0x000000ffff30d224 */ /* 0x000fe200078e0a30 */
[----:B------:R-:W-:Y:S01]  /*6240*/  ISETP.GE.AND P5, PT, R241, RZ, PT ;  /* 0x000000fff100720c */ /* 0x000fe20003fa6270 */
[----:B------:R-:W-:Y:S01]  /*6250*/  @!P4 IMAD.MOV R49, RZ, RZ, -R49 ;  /* 0x000000ffff31c224 */ /* 0x000fe200078e0a31 */
[----:B------:R-:W-:Y:S01]  /*6260*/  ISETP.GE.AND P4, PT, R242, RZ, PT ;  /* 0x000000fff200720c */ /* 0x000fe20003f86270 */
[----:B------:R-:W-:Y:S01]  /*6270*/  @!P2 IMAD.MOV R50, RZ, RZ, -R50 ;  /* 0x000000ffff32a224 */ /* 0x000fe200078e0a32 */
[----:B------:R-:W-:Y:S02]  /*6280*/  ISETP.GE.AND P2, PT, R243, RZ, PT ;  /* 0x000000fff300720c */ /* 0x000fe40003f46270 */
[----:B--2---:R-:W-:Y:S02]  /*6290*/  ISETP.GE.AND P3, PT, R166, RZ, PT ;  /* 0x000000ffa600720c */ /* 0x004fe40003f66270 */
[----:B------:R-:W2:Y:S01]  /*62a0*/  LDL.LU R166, [R1+0x690] ;  /* 0x0006900001a67983 */ /* 0x000ea20000300800 */
[----:B------:R-:W-:-:S10]  /*62b0*/  ISETP.GE.AND P1, PT, R251, RZ, PT ;  /* 0x000000fffb00720c */ /* 0x000fd40003f26270 */
[----:B------:R-:W-:Y:S01]  /*62c0*/  @!P3 IMAD.MOV R53, RZ, RZ, -R53 ;  /* 0x000000ffff35b224 */ /* 0x000fe200078e0a35 */
[----:B------:R-:W-:Y:S02]  /*62d0*/  ISETP.GE.AND P3, PT, R245, RZ, PT ;  /* 0x000000fff500720c */ /* 0x000fe40003f66270 */
[----:B------:R-:W-:Y:S01]  /*62e0*/  @!P1 IMAD.MOV R52, RZ, RZ, -R52 ;  /* 0x000000ffff349224 */ /* 0x000fe200078e0a34 */
[----:B------:R-:W-:Y:S01]  /*62f0*/  ISETP.GE.AND P1, PT, R244, RZ, PT ;  /* 0x000000fff400720c */ /* 0x000fe20003f26270 */
[----:B------:R-:W-:Y:S01]  /*6300*/  @!P2 IMAD.MOV R44, RZ, RZ, -R44 ;  /* 0x000000ffff2ca224 */ /* 0x000fe200078e0a2c */
[----:B------:R-:W-:Y:S01]  /*6310*/  ISETP.GE.AND P2, PT, R238, RZ, PT ;  /* 0x000000ffee00720c */ /* 0x000fe20003f46270 */
[----:B------:R-:W-:Y:S01]  /*6320*/  @!P4 IMAD.MOV R42, RZ, RZ, -R42 ;  /* 0x000000ffff2ac224 */ /* 0x000fe200078e0a2a */
[----:B------:R-:W-:Y:S01]  /*6330*/  ISETP.GE.AND P4, PT, R237, RZ, PT ;  /* 0x000000ffed00720c */ /* 0x000fe20003f86270 */
[----:B------:R-:W-:Y:S01]  /*6340*/  @!P5 IMAD.MOV R41, RZ, RZ, -R41 ;  /* 0x000000ffff29d224 */ /* 0x000fe200078e0a29 */
[----:B------:R-:W-:-:S04]  /*6350*/  ISETP.GE.AND P5, PT, R236, RZ, PT ;  /* 0x000000ffec00720c */ /* 0x000fc80003fa6270 */
        /* <DEDUP_REMOVED lines=103> */
[----:B------:R-:W-:Y:S02]  /*69d0*/  ISETP.GE.AND P1, PT, R188, RZ, PT ;  /* 0x000000ffbc00720c */ /* 0x000fe40003f26270 */
[----:B------:R-:W-:Y:S01]  /*69e0*/  ISETP.GT.U32.AND P6, PT, R116, R139, PT ;  /* 0x0000008b7400720c */ /* 0x000fe20003fc4070 */
[----:B------:R-:W-:Y:S01]  /*69f0*/  @!P2 IMAD.MOV R111, RZ, RZ, -R111 ;  /* 0x000000ffff6fa224 */ /* 0x000fe200078e0a6f */
[----:B------:R-:W-:Y:S01]  /*6a00*/  ISETP.GE.AND P2, PT, R182, RZ, PT ;  /* 0x000000ffb600720c */ /* 0x000fe20003f46270 */
[----:B------:R-:W-:Y:S01]  /*6a10*/  @!P4 IMAD.MOV R115, RZ, RZ, -R115 ;  /* 0x000000ffff73c224 */ /* 0x000fe200078e0a73 */
[----:B------:R-:W-:Y:S01]  /*6a20*/  ISETP.GE.AND P4, PT, R181, RZ, PT ;  /* 0x000000ffb500720c */ /* 0x000fe20003f86270 */
[----:B------:R-:W-:Y:S01]  /*6a30*/  @!P5 IMAD.MOV R119, RZ, RZ, -R119 ;  /* 0x000000ffff77d224 */ /* 0x000fe200078e0a77 */
[----:B------:R-:W-:-:S02]  /*6a40*/  ISETP.GE.AND P5, PT, R180, RZ, PT ;  /* 0x000000ffb400720c */ /* 0x000fc40003fa6270 */
[----:B------:R-:W-:Y:S01]  /*6a50*/  @!P3 IMAD.MOV R103, RZ, RZ, -R103 ;  /* 0x000000ffff67b224 */ /* 0x000fe200078e0a67 */
[----:B------:R-:W-:Y:S02]  /*6a60*/  ISETP.GE.AND P3, PT, R184, RZ, PT ;  /* 0x000000ffb800720c */ /* 0x000fe40003f66270 */
[----:B------:R-:W-:Y:S01]  /*6a70*/  @!P1 IMAD.MOV R107, RZ, RZ, -R107 ;  /* 0x000000ffff6b9224 */ /* 0x000fe200078e0a6b */
[----:B------:R-:W-:Y:S01]  /*6a80*/  ISETP.GE.AND P1, PT, R183, RZ, PT ;  /* 0x000000ffb700720c */ /* 0x000fe20003f26270 */
[----:B------:R-:W-:Y:S01]  /*6a90*/  @!P6 IMAD.IADD R139, R139, 0x1, -R116 ;  /* 0x000000018b8be824 */ /* 0x000fe200078e0a74 */
        /* <DEDUP_REMOVED lines=10> */
[----:B------:R-:W-:Y:S02]  /*6b40*/  ISETP.GE.AND P1, PT, R177, RZ, PT ;  /* 0x000000ffb100720c */ /* 0x000fe40003f26270 */
[C---:B------:R-:W-:Y:S01]  /*6b50*/  ISETP.GT.U32.AND P6, PT, R116.reuse, R179, PT ;  /* 0x000000b37400720c */ /* 0x040fe20003fc4070 */
[--C-:B------:R-:W-:Y:S01]  /*6b60*/  @!P0 IMAD.IADD R155, R155, 0x1, -R116.reuse ;  /* 0x000000019b9b8824 */ /* 0x100fe200078e0a74 */
[----:B------:R-:W-:Y:S01]  /*6b70*/  ISETP.GT.U32.AND P0, PT, R116, R3, PT ;  /* 0x000000037400720c */ /* 0x000fe20003f04070 */
        /* <DEDUP_REMOVED lines=10> */
[--C-:B------:R-:W-:Y:S01]  /*6c20*/  @!P6 IMAD.IADD R179, R179, 0x1, -R116.reuse ;  /* 0x00000001b3b3e824 */ /* 0x100fe200078e0a74 */
[----:B------:R-:W-:Y:S01]  /*6c30*/  ISETP.GE.AND P6, PT, R154, RZ, PT ;  /* 0x000000ff9a00720c */ /* 0x000fe20003fc6270 */
[----:B------:R-:W-:Y:S01]  /*6c40*/  @!P0 IMAD.IADD R3, R3, 0x1, -R116 ;  /* 0x0000000103038824 */ /* 0x000fe200078e0a74 */
[----:B------:R-:W-:Y:S01]  /*6c50*/  ISETP.NE.AND P0, PT, R209, RZ, PT ;  /* 0x000000ffd100720c */ /* 0x000fe20003f05270 */
[----:B------:R-:W-:Y:S01]  /*6c60*/  @!P2 IMAD.MOV R171, RZ, RZ, -R171 ;  /* 0x000000ffffaba224 */ /* 0x000fe200078e0aab */
[----:B------:R-:W-:Y:S01]  /*6c70*/  LOP3.LUT R209, RZ, R209, RZ, 0x33, !PT ;  /* 0x000000d1ffd17212 */ /* 0x000fe200078e33ff */
[----:B------:R-:W-:-:S02]  /*6c80*/  @!P4 IMAD.MOV R175, RZ, RZ, -R175 ;  /* 0x000000ffffafc224 */ /* 0x000fc400078e0aaf */
[----:B------:R-:W-:Y:S02]  /*6c90*/  @!P5 IMAD.MOV R179, RZ, RZ, -R179 ;  /* 0x000000ffffb3d224 */ /* 0x000fe400078e0ab3 */
[----:B------:R-:W-:Y:S02]  /*6ca0*/  @!P3 IMAD.MOV R163, RZ, RZ, -R163 ;  /* 0x000000ffffa3b224 */ /* 0x000fe400078e0aa3 */
[----:B------:R-:W-:Y:S02]  /*6cb0*/  @!P1 IMAD.MOV R167, RZ, RZ, -R167 ;  /* 0x000000ffffa79224 */ /* 0x000fe400078e0aa7 */
[----:B------:R-:W-:Y:S02]  /*6cc0*/  @!P6 IMAD.MOV R3, RZ, RZ, -R3 ;  /* 0x000000ffff03e224 */ /* 0x000fe400078e0a03 */
[C---:B------:R-:W-:Y:S01]  /*6cd0*/  IMAD R156, R4.reuse, 0x4, R157 ;  /* 0x00000004049c7824 */ /* 0x040fe200078e029d */
[C---:B------:R-:W-:Y:S02]  /*6ce0*/  SEL R114, R209.reuse, R114, !P0 ;  /* 0x00000072d1727207 */ /* 0x040fe40004000000 */
[C---:B------:R-:W-:Y:S01]  /*6cf0*/  SEL R113, R209.reuse, R113, !P0 ;  /* 0x00000071d1717207 */ /* 0x040fe20004000000 */
[----:B------:R-:W-:Y:S01]  /*6d00*/  IMAD R154, R4, 0x4, R156 ;  /* 0x00000004049a7824 */ /* 0x000fe200078e029c */
[----:B------:R-:W-:-:S02]  /*6d10*/  SEL R112, R209, R112, !P0 ;  /* 0x00000070d1707207 */ /* 0x000fc40004000000 */
[C---:B------:R-:W-:Y:S02]  /*6d20*/  SEL R110, R209.reuse, R110, !P0 ;  /* 0x0000006ed16e7207 */ /* 0x040fe40004000000 */
[C---:B------:R-:W-:Y:S02]  /*6d30*/  SEL R109, R209.reuse, R109, !P0 ;  /* 0x0000006dd16d7207 */ /* 0x040fe40004000000 */
[C---:B------:R-:W-:Y:S02]  /*6d40*/  SEL R108, R209.reuse, R108, !P0 ;  /* 0x0000006cd16c7207 */ /* 0x040fe40004000000 */
[C---:B------:R-:W-:Y:S02]  /*6d50*/  SEL R106, R209.reuse, R106, !P0 ;  /* 0x0000006ad16a7207 */ /* 0x040fe40004000000 */
[C---:B------:R-:W-:Y:S02]  /*6d60*/  SEL R105, R209.reuse, R105, !P0 ;  /* 0x00000069d1697207 */ /* 0x040fe40004000000 */
        /* <DEDUP_REMOVED lines=119> */
[----:B------:R-:W-:Y:S02]  /*74e0*/  SEL R209, R209, R3, !P0 ;  /* 0x00000003d1d17207 */ /* 0x000fe40004000000 */
[----:B------:R-:W-:-:S02]  /*74f0*/  ISETP.GE.AND P2, PT, R152, RZ, PT ;  /* 0x000000ff9800720c */ /* 0x000fc40003f46270 */
[----:B--2---:R-:W-:Y:S01]  /*7500*/  ISETP.NE.AND P0, PT, R166, RZ, PT ;  /* 0x000000ffa600720c */ /* 0x004fe20003f05270 */
[----:B------:R-:W-:Y:S01]  /*7510*/  IMAD R152, R4, 0x4, R154 ;  /* 0x0000000404987824 */ /* 0x000fe200078e029a */
[----:B------:R-:W-:Y:S01]  /*7520*/  STL [R1+0x68c], R15 ;  /* 0x00068c0f01007387 */ /* 0x000fe20000100800 */
[----:B------:R-:W-:-:S03]  /*7530*/  VIADD R248, R248, 0x3f ;  /* 0x0000003ff8f87836 */ /* 0x000fc60000000000 */
[----:B------:R-:W-:Y:S04]  /*7540*/  STL [R1+0x688], R19 ;  /* 0x0006881301007387 */ /* 0x000fe80000100800 */
[----:B------:R1:W-:Y:S01]  /*7550*/  STL [R1+0x684], R23 ;  /* 0x0006841701007387 */ /* 0x0003e20000100800 */
[----:B------:R-:W-:Y:S01]  /*7560*/  ISETP.GT.AND P1, PT, R248, 0x3f, PT ;  /* 0x0000003ff800780c */ /* 0x000fe20003f24270 */
[----:B------:R-:W-:Y:S01]  /*7570*/  @!P2 IMAD.MOV R120, RZ, RZ, -R120 ;  /* 0x000000ffff78a224 */ /* 0x000fe200078e0a78 */
[C---:B------:R-:W-:Y:S01]  /*7580*/  ISETP.GE.AND P3, PT, R153.reuse, UR4, PT ;  /* 0x0000000499007c0c */ /* 0x040fe2000bf66270 */
[C---:B-1----:R-:W-:Y:S01]  /*7590*/  IMAD R23, R4.reuse, 0x4, R152 ;  /* 0x0000000404177824 */ /* 0x042fe200078e0298 */
[----:B------:R-:W-:Y:S02]  /*75a0*/  SEL R116, RZ, 0x4, !P1 ;  /* 0x00000004ff747807 */ /* 0x000fe40004800000 */
[----:B------:R-:W-:Y:S01]  /*75b0*/  LOP3.LUT R0, R153, 0x20, RZ, 0xfc, !PT ;  /* 0x0000002099007812 */ /* 0x000fe200078efcff */
[----:B------:R-:W-:Y:S01]  /*75c0*/  IMAD R19, R4, 0x4, R23 ;  /* 0x0000000404137824 */ /* 0x000fe200078e0217 */
[----:B------:R-:W-:-:S02]  /*75d0*/  @!P0 LOP3.LUT R120, RZ, R166, RZ, 0x33, !PT ;  /* 0x000000a6ff788212 */ /* 0x000fc400078e33ff */
[----:B------:R-:W-:Y:S01]  /*75e0*/  ISETP.GE.AND P4, PT, R158, UR6, PT ;  /* 0x000000069e007c0c */ /* 0x000fe2000bf86270 */
[----:B------:R-:W-:Y:S01]  /*75f0*/  IMAD R15, R4, 0x4, R19 ;  /* 0x00000004040f7824 */ /* 0x000fe200078e0213 */
[----:B------:R-:W-:Y:S01]  /*7600*/  SEL R3, R116, RZ, !P3 ;  /* 0x000000ff74037207 */ /* 0x000fe20005800000 */
[----:B------:R-:W-:Y:S01]  /*7610*/  IMAD R168, R120, R249, RZ ;  /* 0x000000f978a87224 */ /* 0x000fe200078e02ff */
[----:B------:R-:W-:Y:S01]  /*7620*/  ISETP.GE.AND P1, PT, R0, UR5, PT ;  /* 0x0000000500007c0c */ /* 0x000fe2000bf26270 */
[----:B------:R-:W-:Y:S01]  /*7630*/  IMAD R120, R4, 0x4, R15 ;  /* 0x0000000404787824 */ /* 0x000fe200078e020f */
[----:B------:R-:W-:Y:S01]  /*7640*/  ISETP.NE.U32.AND P0, PT, R3, RZ, PT ;  /* 0x000000ff0300720c */ /* 0x000fe20003f05070 */
[----:B------:R-:W-:Y:S01]  /*7650*/  IMAD.SHL.U32 R0, R168, 0x4, RZ ;  /* 0x00000004a8007824 */ /* 0x000fe200078e00ff */
[----:B------:R-:W-:Y:S01]  /*7660*/  SEL R3, R116, RZ, !P4 ;  /* 0x000000ff74037207 */ /* 0x000fe20006000000 */
[----:B------:R-:W-:Y:S01]  /*7670*/  IMAD R121, R4, 0x4, R120 ;  /* 0x0000000404797824 */ /* 0x000fe200078e0278 */
[----:B------:R-:W-:Y:S01]  /*7680*/  SEL R117, R116, RZ, !P1 ;  /* 0x000000ff74757207 */ /* 0x000fe20004800000 */
[----:B------:R-:W-:Y:S01]  /*7690*/  STL [R1+0xd0], R156 ;  /* 0x0000d09c01007387 */ /* 0x000fe20000100800 */
[----:B------:R-:W-:Y:S01]  /*76a0*/  ISETP.NE.U32.AND P1, PT, R3, RZ, PT ;  /* 0x000000ff0300720c */ /* 0x000fe20003f25070 */
[----:B------:R-:W-:Y:S01]  /*76b0*/  IMAD R3, R4, 0x4, R121 ;  /* 0x0000000404037824 */ /* 0x000fe200078e0279 */
[----:B------:R-:W-:Y:S01]  /*76c0*/  IADD3 R216, P2, R0, UR8, RZ ;  /* 0x0000000800d87c10 */ /* 0x000fe2000ff5e0ff */
[----:B------:R-:W-:Y:S01]  /*76d0*/  STL [R1+0xd4], R154 ;  /* 0x0000d49a01007387 */ /* 0x000fe20000100800 */
[----:B------:R-:W-:Y:S01]  /*76e0*/  ISETP.NE.U32.AND P3, PT, R117, RZ, PT ;  /* 0x000000ff7500720c */ /* 0x000fe20003f65070 */
[----:B------:R-:W-:Y:S01]  /*76f0*/  ULDC UR4, c[0x0][0x230] ;  /* 0x00008c0000047ab9 */ /* 0x000fe20000000800 */
[----:B------:R-:W-:Y:S01]  /*7700*/  LOP3.LUT R166, R153, 0x4, RZ, 0xfc, !PT ;  /* 0x0000000499a67812 */ /* 0x000fe200078efcff */
[----:B------:R-:W-:Y:S01]  /*7710*/  STL [R1+0xd8], R152 ;  /* 0x0000d89801007387 */ /* 0x000fe20000100800 */
[----:B------:R-:W-:Y:S01]  /*7720*/  LEA.HI.X.SX32 R117, R168, UR9, 0x2, P2 ;  /* 0x00000009a8757c11 */ /* 0x000fe200090f16ff */
[----:B------:R-:W-:Y:S01]  /*7730*/  ULDC UR5, c[0x0][0x230] ;  /* 0x00008c0000057ab9 */ /* 0x000fe20000000800 */
[----:B------:R-:W-:Y:S01]  /*7740*/  SHF.R.U32.HI R122, RZ, 0x4, R2 ;  /* 0x00000004ff7a7819 */ /* 0x000fe20000011602 */
[----:B------:R-:W-:Y:S01]  /*7750*/  STL [R1+0xdc], R23 ;  /* 0x0000dc1701007387 */ /* 0x000fe20000100800 */
[-C--:B------:R-:W-:Y:S01]  /*7760*/  LEA R234, P2, R3, R216.reuse, 0x2 ;  /* 0x000000d803ea7211 */ /* 0x080fe200078410ff */
[----:B------:R-:W-:Y:S01]  /*7770*/  UMOV UR7, 0x400 ;  /* 0x0000040000077882 */ /* 0x000fe20000000000 */
[----:B------:R-:W-:Y:S01]  /*7780*/  LOP3.LUT R124, R124, 0x70, RZ, 0xc0, !PT ;  /* 0x000000707c7c7812 */ /* 0x000fe200078ec0ff */
[----:B------:R-:W-:Y:S01]  /*7790*/  STL [R1+0xe0], R19 ;  /* 0x0000e01301007387 */ /* 0x000fe20000100800 */
[----:B------:R-:W-:Y:S01]  /*77a0*/  LEA R230, P4, R120, R216, 0x2 ;  /* 0x000000d878e67211 */ /* 0x000fe200078810ff */
[----:B------:R-:W-:-:S02]  /*77b0*/  ULDC UR6, c[0x0][0x230] ;  /* 0x00008c0000067ab9 */ /* 0x000fc40000000800 */
[----:B------:R-:W-:Y:S01]  /*77c0*/  STL [R1+0xe4], R15 ;  /* 0x0000e40f01007387 */ /* 0x000fe20000100800 */
[----:B------:R-:W-:-:S03]  /*77d0*/  ISETP.GE.AND P5, PT, R166, UR4, PT ;  /* 0x00000004a6007c0c */ /* 0x000fc6000bfa6270 */
[----:B------:R-:W-:Y:S01]  /*77e0*/  STL [R1+0x1e8], R168 ;  /* 0x0001e8a801007387 */ /* 0x000fe20000100800 */
[----:B------:R-:W-:-:S03]  /*77f0*/  LEA.HI.X.SX32 R235, R3, R117, 0x2, P2 ;  /* 0x0000007503eb7211 */ /* 0x000fc600010f16ff */
[----:B------:R1:W-:Y:S01]  /*7800*/  STL [R1+0x598], R0 ;  /* 0x0005980001007387 */ /* 0x0003e20000100800 */
[----:B------:R-:W-:Y:S01]  /*7810*/  IMAD R4, R4, 0x4, R3 ;  /* 0x0000000404047824 */ /* 0x000fe200078e0203 */
[----:B------:R-:W-:Y:S02]  /*7820*/  LEA R222, P2, R165, R216, 0x2 ;  /* 0x000000d8a5de7211 */ /* 0x000fe400078410ff */
[-C--:B------:R-:W-:Y:S02]  /*7830*/  LEA.HI.X.SX32 R231, R120, R117.reuse, 0x2, P4 ;  /* 0x0000007578e77211 */ /* 0x080fe400020f16ff */
[----:B------:R-:W-:Y:S02]  /*7840*/  SEL R3, R116, RZ, !P5 ;  /* 0x000000ff74037207 */ /* 0x000fe40006800000 */
[----:B-1----:R-:W-:Y:S02]  /*7850*/  LOP3.LUT R0, R153, 0x24, RZ, 0xfc, !PT ;  /* 0x0000002499007812 */ /* 0x002fe400078efcff */
[----:B------:R-:W-:-:S02]  /*7860*/  LEA.HI.X.SX32 R223, R165, R117, 0x2, P2 ;  /* 0x00000075a5df7211 */ /* 0x000fc400010f16ff */
[----:B------:R-:W-:Y:S02]  /*7870*/  ISETP.GE.AND P4, PT, R0, UR5, PT ;  /* 0x0000000500007c0c */ /* 0x000fe4000bf86270 */
[----:B------:R-:W-:Y:S01]  /*7880*/  ISETP.NE.U32.AND P2, PT, R3, RZ, PT ;  /* 0x000000ff0300720c */ /* 0x000fe20003f45070 */
[----:B------:R-:W-:Y:S01]  /*7890*/  IMAD.SHL.U32 R0, R157, 0x4, RZ ;  /* 0x000000049d007824 */ /* 0x000fe200078e00ff */
[----:B------:R-:W-:Y:S02]  /*78a0*/  SEL R3, R116, RZ, !P4 ;  /* 0x000000ff74037207 */ /* 0x000fe40006000000 */
[-C--:B------:R-:W-:Y:S01]  /*78b0*/  LEA R238, P6, R121, R216.reuse, 0x2 ;  /* 0x000000d879ee7211 */ /* 0x080fe200078c10ff */
[----:B------:R-:W-:Y:S01]  /*78c0*/  STL.64 [R1+0x678], R234 ;  /* 0x000678ea01007387 */ /* 0x000fe20000100a00 */
[-C--:B------:R-:W-:Y:S01]  /*78d0*/  LEA R212, P4, R161, R216.reuse, 0x2 ;  /* 0x000000d8a1d47211 */ /* 0x080fe200078810ff */
[----:B------:R-:W1:Y:S01]  /*78e0*/  S2UR UR4, SR_CgaCtaId ;  /* 0x00000000000479c3 */ /* 0x000e620000008800 */
[-C--:B------:R-:W-:Y:S01]  /*78f0*/  LEA.HI.X.SX32 R239, R121, R117.reuse, 0x2, P6 ;  /* 0x0000007579ef7211 */ /* 0x080fe200030f16ff */
[----:B------:R2:W-:Y:S01]  /*7900*/  STL [R1+0x2c0], R0 ;  /* 0x0002c00001007387 */ /* 0x0005e20000100800 */
[----:B------:R-:W-:Y:S01]  /*7910*/  LEA.HI.X.SX32 R213, R161, R117, 0x2, P4 ;  /* 0x00000075a1d57211 */ /* 0x000fe200020f16ff */
[----:B------:R-:W-:Y:S01]  /*7920*/  ULDC UR5, c[0x0][0x240] ;  /* 0x0000900000057ab9 */ /* 0x000fe20000000800 */
[----:B------:R-:W-:-:S02]  /*7930*/  IADD3 R232, P4, R0, R216, RZ ;  /* 0x000000d800e87210 */ /* 0x000fc40007f9e0ff */
[----:B------:R-:W-:Y:S01]  /*7940*/  LEA R214, P6, R4, R216, 0x2 ;  /* 0x000000d804d67211 */ /* 0x000fe200078c10ff */
[----:B--2---:R-:W-:-:S03]  /*7950*/  IMAD.SHL.U32 R0, R156, 0x4, RZ ;  /* 0x000000049c007824 */ /* 0x004fc600078e00ff */
[----:B------:R-:W-:Y:S01]  /*7960*/  LEA.HI.X.SX32 R215, R4, R117, 0x2, P6 ;  /* 0x0000007504d77211 */ /* 0x000fe200030f16ff */
[----:B------:R-:W-:Y:S01]  /*7970*/  IMAD R4, R158, R5, RZ ;  /* 0x000000059e047224 */ /* 0x000fe200078e02ff */
[----:B------:R-:W-:Y:S01]  /*7980*/  LEA.HI.X.SX32 R233, R157, R117, 0x2, P4 ;  /* 0x000000759de97211 */ /* 0x000fe200020f16ff */
[----:B------:R2:W-:Y:S01]  /*7990*/  STL [R1+0x2bc], R0 ;  /* 0x0002bc0001007387 */ /* 0x0005e20000100800 */
[----:B------:R-:W-:-:S03]  /*79a0*/  IADD3 R184, P4, R0, R216, RZ ;  /* 0x000000d800b87210 */ /* 0x000fc60007f9e0ff */
[----:B------:R-:W-:Y:S01]  /*79b0*/  STL [R1+0xe8], R4 ;  /* 0x0000e80401007387 */ /* 0x000fe20000100800 */
[----:B------:R-:W-:Y:S01]  /*79c0*/  LEA.HI.X.SX32 R185, R156, R117, 0x2, P4 ;  /* 0x000000759cb97211 */ /* 0x000fe200020f16ff */
[----:B--2---:R-:W-:-:S05]  /*79d0*/  IMAD.SHL.U32 R0, R154, 0x4, RZ ;  /* 0x000000049a007824 */ /* 0x004fca00078e00ff */
[----:B------:R2:W-:Y:S01]  /*79e0*/  STL [R1+0x2b8], R0 ;  /* 0x0002b80001007387 */ /* 0x0005e20000100800 */
[----:B------:R-:W-:-:S04]  /*79f0*/  IADD3 R228, P4, R0, R216, RZ ;  /* 0x000000d800e47210 */ /* 0x000fc80007f9e0ff */
[----:B------:R-:W-:Y:S01]  /*7a00*/  LEA.HI.X.SX32 R229, R154, R117, 0x2, P4 ;  /* 0x000000759ae57211 */ /* 0x000fe200020f16ff */
[----:B--2---:R-:W-:-:S05]  /*7a10*/  IMAD.SHL.U32 R0, R152, 0x4, RZ ;  /* 0x0000000498007824 */ /* 0x004fca00078e00ff */
[----:B------:R2:W-:Y:S01]  /*7a20*/  STL [R1+0x2b4], R0 ;  /* 0x0002b40001007387 */ /* 0x0005e20000100800 */
[-C--:B------:R-:W-:Y:S02]  /*7a30*/  IADD3 R224, P4, R0, R216.reuse, RZ ;  /* 0x000000d800e07210 */ /* 0x080fe40007f9e0ff */
[-C--:B------:R-:W-:Y:S02]  /*7a40*/  LEA R220, P6, R162, R216.reuse, 0x2 ;  /* 0x000000d8a2dc7211 */ /* 0x080fe400078c10ff */
[----:B------:R-:W-:Y:S01]  /*7a50*/  LEA.HI.X.SX32 R225, R152, R117, 0x2, P4 ;  /* 0x0000007598e17211 */ /* 0x000fe200020f16ff */
[----:B--2---:R-:W-:Y:S01]  /*7a60*/  IMAD.SHL.U32 R0, R23, 0x4, RZ ;  /* 0x0000000417007824 */ /* 0x004fe200078e00ff */
[----:B------:R-:W-:-:S04]  /*7a70*/  LEA R236, P5, R164, R216, 0x2 ;  /* 0x000000d8a4ec7211 */ /* 0x000fc800078a10ff */
[----:B------:R2:W-:Y:S01]  /*7a80*/  STL [R1+0x2b0], R0 ;  /* 0x0002b00001007387 */ /* 0x0005e20000100800 */
[-C--:B------:R-:W-:Y:S02]  /*7a90*/  IADD3 R226, P4, R0, R216.reuse, RZ ;  /* 0x000000d800e27210 */ /* 0x080fe40007f9e0ff */
[-C--:B------:R-:W-:Y:S02]  /*7aa0*/  LEA.HI.X.SX32 R221, R162, R117.reuse, 0x2, P6 ;  /* 0x00000075a2dd7211 */ /* 0x080fe400030f16ff */
[-C--:B------:R-:W-:Y:S01]  /*7ab0*/  LEA.HI.X.SX32 R227, R23, R117.reuse, 0x2, P4 ;  /* 0x0000007517e37211 */ /* 0x080fe200020f16ff */
[----:B--2---:R-:W-:Y:S01]  /*7ac0*/  IMAD.SHL.U32 R0, R19, 0x4, RZ ;  /* 0x0000000413007824 */ /* 0x004fe200078e00ff */
[----:B------:R-:W-:Y:S02]  /*7ad0*/  LEA.HI.X.SX32 R237, R164, R117, 0x2, P5 ;  /* 0x00000075a4ed7211 */ /* 0x000fe400028f16ff */
[----:B------:R-:W-:Y:S01]  /*7ae0*/  ISETP.NE.U32.AND P6, PT, R3, RZ, PT ;  /* 0x000000ff0300720c */ /* 0x000fe20003fc5070 */
[----:B------:R-:W-:Y:S01]  /*7af0*/  IMAD.SHL.U32 R3, R4, 0x4, RZ ;  /* 0x0000000404037824 */ /* 0x000fe200078e00ff */
[----:B------:R2:W-:Y:S01]  /*7b00*/  STL [R1+0x2ac], R0 ;  /* 0x0002ac0001007387 */ /* 0x0005e20000100800 */
[----:B------:R-:W-:-:S02]  /*7b10*/  IADD3 R218, P4, R0, R216, RZ ;  /* 0x000000d800da7210 */ /* 0x000fc40007f9e0ff */
[-C--:B------:R-:W-:Y:S01]  /*7b20*/  LEA R240, P5, R160, R216.reuse, 0x2 ;  /* 0x000000d8a0f07211 */ /* 0x080fe200078a10ff */
[----:B------:R-:W-:Y:S01]  /*7b30*/  IMAD R23, R118, UR5, RZ ;  /* 0x0000000576177c24 */ /* 0x000fe2000f8e02ff */
[-C--:B------:R-:W-:Y:S01]  /*7b40*/  LEA.HI.X.SX32 R219, R19, R117.reuse, 0x2, P4 ;  /* 0x0000007513db7211 */ /* 0x080fe200020f16ff */
[----:B--2---:R-:W-:Y:S01]  /*7b50*/  IMAD.SHL.U32 R0, R15, 0x4, RZ ;  /* 0x000000040f007824 */ /* 0x004fe200078e00ff */
[-C--:B------:R-:W-:Y:S02]  /*7b60*/  LEA.HI.X.SX32 R241, R160, R117.reuse, 0x2, P5 ;  /* 0x00000075a0f17211 */ /* 0x080fe400028f16ff */
[----:B------:R-:W-:Y:S02]  /*7b70*/  IADD3 R210, P5, R3, UR10, RZ ;  /* 0x0000000a03d27c10 */ /* 0x000fe4000ffbe0ff */
[----:B------:R-:W-:Y:S01]  /*7b80*/  IADD3 R216, P4, R0, R216, RZ ;  /* 0x000000d800d87210 */ /* 0x000fe20007f9e0ff */
[----:B------:R-:W-:Y:S01]  /*7b90*/  IMAD R2, R158, 0x80, R122 ;  /* 0x000000809e027824 */ /* 0x000fe200078e027a */
[----:B------:R-:W-:Y:S01]  /*7ba0*/  LEA.HI.X.SX32 R211, R4, UR11, 0x2, P5 ;  /* 0x0000000b04d37c11 */ /* 0x000fe2000a8f16ff */
[----:B-1----:R-:W-:Y:S01]  /*7bb0*/  ULEA UR7, UR4, UR7, 0x18 ;  /* 0x0000000704077291 */ /* 0x002fe2000f8ec03f */
[----:B------:R-:W-:Y:S01]  /*7bc0*/  LEA.HI.X.SX32 R217, R15, R117, 0x2, P4 ;  /* 0x000000750fd97211 */ /* 0x000fe200020f16ff */
[----:B------:R1:W-:Y:S01]  /*7bd0*/  STL [R1+0x2a8], R0 ;  /* 0x0002a80001007387 */ /* 0x0003e20000100800 */
[----:B------:R-:W-:Y:S01]  /*7be0*/  LEA R4, P4, R23, R210, 0x2 ;  /* 0x000000d217047211 */ /* 0x000fe200078810ff */
[----:B------:R-:W-:Y:S01]  /*7bf0*/  IMAD.IADD R2, R124, 0x1, R2 ;  /* 0x000000017c027824 */ /* 0x000fe200078e0202 */
[----:B------:R-:W-:Y:S01]  /*7c00*/  LOP3.LUT R152, R153, 0x8, RZ, 0xfc, !PT ;  /* 0x0000000899987812 */ /* 0x000fe200078efcff */
[----:B------:R-:W-:Y:S01]  /*7c10*/  ULDC UR4, c[0x0][0x230] ;  /* 0x00008c0000047ab9 */ /* 0x000fe20000000800 */
[----:B------:R-:W-:-:S02]  /*7c20*/  LEA.HI.X.SX32 R5, R23, R211, 0x2, P4 ;  /* 0x000000d317057211 */ /* 0x000fc400020f16ff */
[----:B-1----:R-:W-:-:S04]  /*7c30*/  LOP3.LUT R0, R153, 0x28, RZ, 0xfc, !PT ;  /* 0x0000002899007812 */ /* 0x002fc800078efcff */
[----:B------:R-:W-:Y:S01]  /*7c40*/  ISETP.GE.AND P4, PT, R0, UR13, PT ;  /* 0x0000000d00007c0c */ /* 0x000fe2000bf86270 */
[----:B------:R-:W-:Y:S01]  /*7c50*/  VIADD R0, R2, UR7 ;  /* 0x0000000702007c36 */ /* 0x000fe20008000000 */
[----:B------:R-:W-:Y:S01]  /*7c60*/  STL [R1+0x134], R23 ;  /* 0x0001341701007387 */ /* 0x000fe20000100800 */
[----:B------:R-:W-:Y:S01]  /*7c70*/  ISETP.GE.AND P5, PT, R152, UR6, PT ;  /* 0x0000000698007c0c */ /* 0x000fe2000bfa6270 */
[----:B------:R-:W-:Y:S01]  /*7c80*/  ULDC UR13, c[0x0][0x230] ;  /* 0x00008c00000d7ab9 */ /* 0x000fe20000000800 */
[C---:B------:R-:W-:Y:S01]  /*7c90*/  LOP3.LUT R19, R153.reuse, 0xc, RZ, 0xfc, !PT ;  /* 0x0000000c99137812 */ /* 0x040fe200078efcff */
[----:B------:R-:W-:Y:S01]  /*7ca0*/  STL.64 [R1+0x5e0], R4 ;  /* 0x0005e00401007387 */ /* 0x000fe20000100a00 */
[----:B------:R-:W-:Y:S01]  /*7cb0*/  LOP3.LUT R15, R153, 0x2c, RZ, 0xfc, !PT ;  /* 0x0000002c990f7812 */ /* 0x000fe200078efcff */
[----:B------:R-:W-:Y:S02]  /*7cc0*/  ULDC UR6, c[0x0][0x230] ;  /* 0x00008c0000067ab9 */ /* 0x000fe40000000800 */
[----:B------:R-:W-:Y:S01]  /*7cd0*/  @!PT LDS RZ, [RZ] ;  /* 0x00000000fffff984 */ /* 0x000fe20000000800 */
[----:B------:R-:W-:Y:S01]  /*7ce0*/  @!PT LDS RZ, [RZ] ;  /* 0x00000000fffff984 */ /* 0x000fe20000000800 */
[----:B------:R-:W-:Y:S01]  /*7cf0*/  @!PT LDS RZ, [RZ] ;  /* 0x00000000fffff984 */ /* 0x000fe20000000800 */
[----:B------:R-:W-:Y:S04]  /*7d00*/  LDGSTS.E [R0+0x60000], desc[UR16][R222.64], P0 ;  /* 0x60000000de007fae */ /* 0x000fe80008121850 */
[----:B------:R1:W-:Y:S04]  /*7d10*/  STL [R1+0xec], R0 ;  /* 0x0000ec0001007387 */ /* 0x0003e80000100800 */
[----:B------:R1:W-:Y:S02]  /*7d20*/  LDGSTS.E [R0+0x62000], desc[UR16][R224.64], P3 ;  /* 0x62000000e0007fae */ /* 0x0003e40009921850 */
[----:B-1----:R-:W1:Y:S01]  /*7d30*/  S2R R0, SR_TID.X ;  /* 0x0000000000007919 */ /* 0x002e620000002100 */
[----:B------:R-:W-:Y:S01]  /*7d40*/  LOP3.LUT R5, R2, 0x10, RZ, 0x3c, !PT ;  /* 0x0000001002057812 */ /* 0x000fe200078e3cff */
[----:B------:R1:W-:Y:S01]  /*7d50*/  STL [R1+0x5d4], R224 ;  /* 0x0005d4e001007387 */ /* 0x0003e20000100800 */
[----:B------:R-:W-:-:S03]  /*7d60*/  SEL R118, R116, RZ, !P5 ;  /* 0x000000ff74767207 */ /* 0x000fc60006800000 */
[----:B------:R-:W-:Y:S01]  /*7d70*/  VIADD R23, R5, UR7 ;  /* 0x0000000705177c36 */ /* 0x000fe20008000000 */
[----:B------:R-:W-:Y:S01]  /*7d80*/  ISETP.GE.AND P5, PT, R19, UR12, PT ;  /* 0x0000000c13007c0c */ /* 0x000fe2000bfa6270 */
[----:B------:R-:W-:Y:S01]  /*7d90*/  ULDC UR12, c[0x0][0x230] ;  /* 0x00008c00000c7ab9 */ /* 0x000fe20000000800 */
[----:B------:R-:W-:Y:S02]  /*7da0*/  SEL R117, R116, RZ, !P4 ;  /* 0x000000ff74757207 */ /* 0x000fe40006000000 */
[----:B------:R-:W-:Y:S01]  /*7db0*/  ISETP.GE.AND P4, PT, R15, UR14, PT ;  /* 0x0000000e0f007c0c */ /* 0x000fe2000bf86270 */
[----:B------:R-:W-:Y:S01]  /*7dc0*/  LDGSTS.E [R23+0x60000], desc[UR16][R236.64], P2 ;  /* 0x60000000ec177fae */ /* 0x000fe20009121850 */
[----:B------:R-:W-:Y:S02]  /*7dd0*/  ISETP.NE.U32.AND P0, PT, R118, RZ, PT ;  /* 0x000000ff7600720c */ /* 0x000fe40003f05070 */
[----:B------:R-:W-:Y:S01]  /*7de0*/  SEL R118, R116, RZ, !P5 ;  /* 0x000000ff74767207 */ /* 0x000fe20006800000 */
[----:B------:R-:W-:Y:S01]  /*7df0*/  STL [R1+0x5d0], R225 ;  /* 0x0005d0e101007387 */ /* 0x000fe20000100800 */
[----:B------:R-:W-:-:S02]  /*7e00*/  ISETP.NE.U32.AND P5, PT, R117, RZ, PT ;  /* 0x000000ff7500720c */ /* 0x000fc40003fa5070 */
[----:B------:R-:W-:Y:S01]  /*7e10*/  SEL R117, R116, RZ, !P4 ;  /* 0x000000ff74757207 */ /* 0x000fe20006000000 */
[----:B------:R2:W-:Y:S01]  /*7e20*/  LDGSTS.E [R23+0x62000], desc[UR16][R226.64], P6 ;  /* 0x62000000e2177fae */ /* 0x0005e2000b121850 */
[----:B-1----:R-:W-:-:S04]  /*7e30*/  SHF.R.U32.HI R224, RZ, 0x6, R0 ;  /* 0x00000006ffe07819 */ /* 0x002fc80000011600 */
[----:B------:R-:W-:-:S04]  /*7e40*/  SGXT.U32 R224, R224, 0x2 ;  /* 0x00000002e0e0781a */ /* 0x000fc80000000000 */
[C---:B------:R-:W-:Y:S02]  /*7e50*/  LOP3.LUT R4, R224.reuse, 0x10, RZ, 0xfc, !PT ;  /* 0x00000010e0047812 */ /* 0x040fe400078efcff */
[----:B------:R-:W-:Y:S01]  /*7e60*/  LOP3.LUT R19, R224, 0x30, RZ, 0xfc, !PT ;  /* 0x00000030e0137812 */ /* 0x000fe200078efcff */
[----:B------:R1:W-:Y:S01]  /*7e70*/  STL [R1+0x5b4], R5 ;  /* 0x0005b40501007387 */ /* 0x0003e20000100800 */
[----:B------:R-:W-:Y:S01]  /*7e80*/  ISETP.GE.AND P2, PT, R4, UR4, PT ;  /* 0x0000000404007c0c */ /* 0x000fe2000bf46270 */
[----:B------:R-:W-:Y:S01]  /*7e90*/  ULDC UR4, c[0x0][0x230] ;  /* 0x00008c0000047ab9 */ /* 0x000fe20000000800 */
[----:B------:R-:W-:Y:S01]  /*7ea0*/  LOP3.LUT R4, R2, 0x20, RZ, 0x3c, !PT ;  /* 0x0000002002047812 */ /* 0x000fe200078e3cff */
[----:B------:R2:W-:Y:S01]  /*7eb0*/  STL [R1+0xc0], R23 ;  /* 0x0000c01701007387 */ /* 0x0005e20000100800 */
[----:B------:R-:W-:Y:S01]  /*7ec0*/  ISETP.GE.AND P6, PT, R19, UR12, PT ;  /* 0x0000000c13007c0c */ /* 0x000fe2000bfc6270 */
[----:B------:R-:W-:Y:S01]  /*7ed0*/  IMAD R170, R114, UR5, RZ ;  /* 0x0000000572aa7c24 */ /* 0x000fe2000f8e02ff */
[----:B------:R-:W-:Y:S01]  /*7ee0*/  ISETP.NE.U32.AND P4, PT, R118, RZ, PT ;  /* 0x000000ff7600720c */ /* 0x000fe20003f85070 */
[----:B------:R-:W-:Y:S01]  /*7ef0*/  STL [R1+0x5cc], R237 ;  /* 0x0005cced01007387 */ /* 0x000fe20000100800 */
[----:B-1----:R-:W-:Y:S01]  /*7f00*/  LOP3.LUT R5, R224, 0x34, RZ, 0xfc, !PT ;  /* 0x00000034e0057812 */ /* 0x002fe200078efcff */
[----:B------:R-:W-:Y:S01]  /*7f10*/  IMAD R195, R112, UR5, RZ ;  /* 0x0000000570c37c24 */ /* 0x000fe2000f8e02ff */
[----:B------:R-:W-:Y:S01]  /*7f20*/  ISETP.NE.U32.AND P3, PT, R117, RZ, PT ;  /* 0x000000ff7500720c */ /* 0x000fe20003f65070 */
[----:B------:R-:W-:Y:S01]  /*7f30*/  STL [R1+0x5e8], R236 ;  /* 0x0005e8ec01007387 */ /* 0x000fe20000100800 */
[----:B------:R-:W-:Y:S01]  /*7f40*/  SEL R117, R116, RZ, !P6 ;  /* 0x000000ff74757207 */ /* 0x000fe20007000000 */
[----:B------:R-:W-:Y:S01]  /*7f50*/  IMAD R172, R109, UR5, RZ ;  /* 0x000000056dac7c24 */ /* 0x000fe2000f8e02ff */
[----:B------:R-:W-:Y:S01]  /*7f60*/  ISETP.GE.AND P6, PT, R5, UR13, PT ;  /* 0x0000000d05007c0c */ /* 0x000fe2000bfc6270 */
[----:B------:R-:W-:Y:S01]  /*7f70*/  STL [R1+0x5c8], R227 ;  /* 0x0005c8e301007387 */ /* 0x000fe20000100800 */
[----:B------:R-:W-:Y:S01]  /*7f80*/  LOP3.LUT R5, R2, 0x30, RZ, 0x3c, !PT ;  /* 0x0000003002057812 */ /* 0x000fe200078e3cff */
[----:B------:R-:W-:Y:S01]  /*7f90*/  ULDC UR12, c[0x0][0x230] ;  /* 0x00008c00000c7ab9 */ /* 0x000fe20000000800 */
[----:B------:R-:W-:Y:S01]  /*7fa0*/  LOP3.LUT R15, R224, 0x14, RZ, 0xfc, !PT ;  /* 0x00000014e00f7812 */ /* 0x000fe200078efcff */
[----:B------:R1:W-:Y:S01]  /*7fb0*/  STL [R1+0x5b0], R4 ;  /* 0x0005b00401007387 */ /* 0x0003e20000100800 */
[----:B------:R-:W-:Y:S01]  /*7fc0*/  SEL R118, R116, RZ, !P2 ;  /* 0x000000ff74767207 */ /* 0x000fe20005000000 */
[----:B--2---:R-:W-:Y:S01]  /*7fd0*/  VIADD R23, R5, UR7 ;  /* 0x0000000705177c36 */ /* 0x004fe20008000000 */
[----:B------:R-:W-:Y:S01]  /*7fe0*/  ISETP.GE.AND P2, PT, R15, UR6, PT ;  /* 0x000000060f007c0c */ /* 0x000fe2000bf46270 */
[----:B------:R-:W-:Y:S01]  /*7ff0*/  IMAD R194, R106, UR5, RZ ;  /* 0x000000056ac27c24 */ /* 0x000fe2000f8e02ff */
[----:B------:R-:W-:Y:S01]  /*8000*/  LOP3.LUT R19, R224, 0x38, RZ, 0xfc, !PT ;  /* 0x00000038e0137812 */ /* 0x000fe200078efcff */
[----:B------:R-:W-:Y:S01]  /*8010*/  IMAD R174, R104, UR5, RZ ;  /* 0x0000000568ae7c24 */ /* 0x000fe2000f8e02ff */
[----:B------:R-:W-:Y:S01]  /*8020*/  ULDC UR13, c[0x0][0x230] ;  /* 0x00008c00000d7ab9 */ /* 0x000fe20000000800 */
[----:B-1----:R-:W-:-:S02]  /*8030*/  VIADD R4, R4, UR7 ;  /* 0x0000000704047c36 */ /* 0x002fc40008000000 */
[----:B------:R-:W-:Y:S02]  /*8040*/  IMAD R193, R101, UR5, RZ ;  /* 0x0000000565c17c24 */ /* 0x000fe4000f8e02ff */
[----:B------:R-:W-:Y:S01]  /*8050*/  IMAD R176, R98, UR5, RZ ;  /* 0x0000000562b07c24 */ /* 0x000fe2000f8e02ff */
[----:B------:R-:W-:Y:S01]  /*8060*/  LDGSTS.E [R4+0x60000], desc[UR16][R220.64], P0 ;  /* 0x60000000dc047fae */ /* 0x000fe20008121850 */
[----:B------:R-:W-:Y:S01]  /*8070*/  ISETP.NE.U32.AND P0, PT, R118, RZ, PT ;  /* 0x000000ff7600720c */ /* 0x000fe20003f05070 */
[----:B------:R-:W-:Y:S02]  /*8080*/  IMAD R192, R97, UR5, RZ ;  /* 0x0000000561c07c24 */ /* 0x000fe4000f8e02ff */
[----:B------:R-:W-:Y:S01]  /*8090*/  IMAD R178, R93, UR5, RZ ;  /* 0x000000055db27c24 */ /* 0x000fe2000f8e02ff */
[----:B------:R1:W-:Y:S01]  /*80a0*/  STL [R1+0xbc], R4 ;  /* 0x0000bc0401007387 */ /* 0x0003e20000100800 */
[----:B------:R-:W-:Y:S01]  /*80b0*/  IMAD R244, R92, UR5, RZ ;  /* 0x000000055cf47c24 */ /* 0x000fe2000f8e02ff */
[----:B------:R-:W-:Y:S01]  /*80c0*/  LOP3.LUT R15, R224, 0x1c, RZ, 0xfc, !PT ;  /* 0x0000001ce00f7812 */ /* 0x000fe200078efcff */
[----:B------:R-:W-:Y:S01]  /*80d0*/  IMAD R191, R90, UR5, RZ ;  /* 0x000000055abf7c24 */ /* 0x000fe2000f8e02ff */
[----:B------:R1:W-:Y:S01]  /*80e0*/  LDGSTS.E [R4+0x62000], desc[UR16][R218.64], P5 ;  /* 0x62000000da047fae */ /* 0x0003e2000a921850 */
[----:B------:R-:W-:Y:S01]  /*80f0*/  SEL R118, R116, RZ, !P2 ;  /* 0x000000ff74767207 */ /* 0x000fe20005000000 */
[----:B------:R-:W-:Y:S01]  /*8100*/  IMAD R243, R89, UR5, RZ ;  /* 0x0000000559f37c24 */ /* 0x000fe2000f8e02ff */
[----:B------:R-:W-:Y:S01]  /*8110*/  ISETP.NE.U32.AND P2, PT, R117, RZ, PT ;  /* 0x000000ff7500720c */ /* 0x000fe20003f45070 */
[----:B------:R-:W-:Y:S01]  /*8120*/  STL.64 [R1+0x5d8], R220 ;  /* 0x0005d8dc01007387 */ /* 0x000fe20000100a00 */
[----:B------:R-:W-:-:S03]  /*8130*/  ULDC UR6, c[0x0][0x230] ;  /* 0x00008c0000067ab9 */ /* 0x000fc60000000800 */
[----:B------:R-:W-:Y:S01]  /*8140*/  LDGSTS.E [R23+0x60000], desc[UR16][R212.64], P4 ;  /* 0x60000000d4177fae */ /* 0x000fe2000a121850 */
[----:B-1----:R-:W-:-:S03]  /*8150*/  LOP3.LUT R4, R224, 0x18, RZ, 0xfc, !PT ;  /* 0x00000018e0047812 */ /* 0x002fc600078efcff */
[----:B------:R-:W-:Y:S01]  /*8160*/  STL [R1+0x5c4], R219 ;  /* 0x0005c4db01007387 */ /* 0x000fe20000100800 */
[----:B------:R-:W-:-:S03]  /*8170*/  ISETP.GE.AND P4, PT, R4, UR4, PT ;  /* 0x0000000404007c0c */ /* 0x000fc6000bf86270 */
[----:B------:R-:W-:Y:S01]  /*8180*/  STL [R1+0x5ec], R218 ;  /* 0x0005ecda01007387 */ /* 0x000fe20000100800 */
[----:B------:R-:W-:-:S03]  /*8190*/  LOP3.LUT R4, R2, 0x40, RZ, 0x3c, !PT ;  /* 0x0000004002047812 */ /* 0x000fc600078e3cff */
[----:B------:R-:W-:Y:S04]  /*81a0*/  STL [R1+0x5ac], R5 ;  /* 0x0005ac0501007387 */ /* 0x000fe80000100800 */
[----:B------:R-:W-:Y:S04]  /*81b0*/  STL [R1+0xb8], R23 ;  /* 0x0000b81701007387 */ /* 0x000fe80000100800 */
[----:B------:R-:W-:Y:S04]  /*81c0*/  STL.64 [R1+0x5f0], R212 ;  /* 0x0005f0d401007387 */ /* 0x000fe80000100a00 */
[----:B------:R-:W-:Y:S04]  /*81d0*/  STL.64 [R1+0x5f8], R216 ;  /* 0x0005f8d801007387 */ /* 0x000fe80000100a00 */
[----:B------:R1:W-:Y:S04]  /*81e0*/  STL [R1+0x5a8], R4 ;  /* 0x0005a80401007387 */ /* 0x0003e80000100800 */
[----:B------:R-:W-:Y:S01]  /*81f0*/  LDGSTS.E [R23+0x62000], desc[UR16][R216.64], P3 ;  /* 0x62000000d8177fae */ /* 0x000fe20009921850 */
[----:B-1----:R-:W-:-:S05]  /*8200*/  VIADD R4, R4, UR7 ;  /* 0x0000000704047c36 */ /* 0x002fca0008000000 */
[----:B------:R-:W-:Y:S04]  /*8210*/  LDGSTS.E [R4+0x60000], desc[UR16][R240.64], P0 ;  /* 0x60000000f0047fae */ /* 0x000fe80008121850 */
[----:B------:R1:W-:Y:S04]  /*8220*/  STL [R1+0xb4], R4 ;  /* 0x0000b40401007387 */ /* 0x0003e80000100800 */
[----:B------:R1:W-:Y:S01]  /*8230*/  LDGSTS.E [R4+0x62000], desc[UR16][R230.64], P2 ;  /* 0x62000000e6047fae */ /* 0x0003e20009121850 */
[----:B------:R-:W-:-:S03]  /*8240*/  IMAD R219, R113, UR5, RZ ;  /* 0x0000000571db7c24 */ /* 0x000fc6000f8e02ff */
[----:B------:R-:W-:Y:S01]  /*8250*/  STL.64 [R1+0x600], R240 ;  /* 0x000600f001007387 */ /* 0x000fe20000100a00 */
[----:B-1----:R-:W-:-:S03]  /*8260*/  LOP3.LUT R4, R2, 0x50, RZ, 0x3c, !PT ;  /* 0x0000005002047812 */ /* 0x002fc600078e3cff */
[----:B------:R-:W-:Y:S02]  /*8270*/  STL.64 [R1+0x608], R230 ;  /* 0x000608e601007387 */ /* 0x000fe40000100a00 */
[----:B------:R-:W-:Y:S02]  /*8280*/  VIADD R236, R4, UR7 ;  /* 0x0000000704ec7c36 */ /* 0x000fe40008000000 */
[----:B------:R1:W-:Y:S01]  /*8290*/  STL [R1+0x5a4], R4 ;  /* 0x0005a40401007387 */ /* 0x0003e20000100800 */
[----:B------:R-:W-:Y:S02]  /*82a0*/  IMAD R217, R110, UR5, RZ ;  /* 0x000000056ed97c24 */ /* 0x000fe4000f8e02ff */
[----:B------:R-:W-:Y:S01]  /*82b0*/  IMAD R216, R108, UR5, RZ ;  /* 0x000000056cd87c24 */ /* 0x000fe2000f8e02ff */
[----:B------:R-:W-:Y:S01]  /*82c0*/  STL [R1+0xb0], R236 ;  /* 0x0000b0ec01007387 */ /* 0x000fe20000100800 */
[----:B------:R-:W-:Y:S01]  /*82d0*/  SEL R117, R116, RZ, !P6 ;  /* 0x000000ff74757207 */ /* 0x000fe20007000000 */
[----:B------:R-:W-:-:S02]  /*82e0*/  IMAD R213, R105, UR5, RZ ;  /* 0x0000000569d57c24 */ /* 0x000fc4000f8e02ff */
[----:B------:R2:W-:Y:S01]  /*82f0*/  STL [R1+0x138], R170 ;  /* 0x000138aa01007387 */ /* 0x0005e20000100800 */
[----:B------:R-:W-:-:S03]  /*8300*/  ISETP.GE.AND P3, PT, R19, UR12, PT ;  /* 0x0000000c13007c0c */ /* 0x000fc6000bf66270 */
[----:B------:R-:W-:Y:S01]  /*8310*/  STL [R1+0x398], R219 ;  /* 0x000398db01007387 */ /* 0x000fe20000100800 */
[----:B------:R-:W-:Y:S01]  /*8320*/  LOP3.LUT R5, R224, 0x3c, RZ, 0xfc, !PT ;  /* 0x0000003ce0057812 */ /* 0x000fe200078efcff */
[----:B------:R-:W-:Y:S01]  /*8330*/  IMAD R212, R102, UR5, RZ ;  /* 0x0000000566d47c24 */ /* 0x000fe2000f8e02ff */
[----:B------:R-:W-:Y:S01]  /*8340*/  ISETP.NE.U32.AND P6, PT, R117, RZ, PT ;  /* 0x000000ff7500720c */ /* 0x000fe20003fc5070 */
[----:B------:R-:W-:Y:S01]  /*8350*/  STL [R1+0x394], R195 ;  /* 0x000394c301007387 */ /* 0x000fe20000100800 */
[----:B------:R-:W-:Y:S01]  /*8360*/  IMAD R218, R100, UR5, RZ ;  /* 0x0000000564da7c24 */ /* 0x000fe2000f8e02ff */
[----:B------:R-:W-:Y:S01]  /*8370*/  ISETP.NE.U32.AND P5, PT, R118, RZ, PT ;  /* 0x000000ff7600720c */ /* 0x000fe20003fa5070 */
[----:B-1----:R-:W-:Y:S01]  /*8380*/  IMAD R4, R94, UR5, RZ ;  /* 0x000000055e047c24 */ /* 0x002fe2000f8e02ff */
[----:B------:R-:W-:Y:S01]  /*8390*/  STL [R1+0x390], R217 ;  /* 0x000390d901007387 */ /* 0x000fe20000100800 */
[----:B------:R-:W-:Y:S01]  /*83a0*/  SEL R117, R116, RZ, !P3 ;  /* 0x000000ff74757207 */ /* 0x000fe20005800000 */
[----:B------:R-:W-:Y:S01]  /*83b0*/  IMAD R180, R88, UR5, RZ ;  /* 0x0000000558b47c24 */ /* 0x000fe2000f8e02ff */
[----:B------:R-:W-:Y:S01]  /*83c0*/  ULDC UR12, c[0x0][0x230] ;  /* 0x00008c00000c7ab9 */ /* 0x000fe20000000800 */
[----:B------:R-:W-:Y:S01]  /*83d0*/  STL [R1+0x38c], R172 ;  /* 0x00038cac01007387 */ /* 0x000fe20000100800 */
[----:B------:R-:W-:-:S03]  /*83e0*/  ISETP.GE.AND P3, PT, R5, UR13, PT ;  /* 0x0000000d05007c0c */ /* 0x000fc6000bf66270 */
[----:B------:R-:W-:Y:S01]  /*83f0*/  STL [R1+0x388], R216 ;  /* 0x000388d801007387 */ /* 0x000fe20000100800 */
[----:B------:R-:W-:-:S03]  /*8400*/  IMAD R5, R96, UR5, RZ ;  /* 0x0000000560057c24 */ /* 0x000fc6000f8e02ff */
[----:B------:R-:W-:Y:S04]  /*8410*/  STL [R1+0x384], R194 ;  /* 0x000384c201007387 */ /* 0x000fe80000100800 */
[----:B------:R-:W-:Y:S04]  /*8420*/  STL [R1+0x380], R213 ;  /* 0x000380d501007387 */ /* 0x000fe80000100800 */
[----:B------:R-:W-:Y:S04]  /*8430*/  STL [R1+0x37c], R174 ;  /* 0x00037cae01007387 */ /* 0x000fe80000100800 */
[----:B------:R-:W-:Y:S04]  /*8440*/  STL [R1+0x378], R212 ;  /* 0x000378d401007387 */ /* 0x000fe80000100800 */
[----:B------:R-:W-:Y:S04]  /*8450*/  STL [R1+0x374], R193 ;  /* 0x000374c101007387 */ /* 0x000fe80000100800 */
[----:B------:R-:W-:Y:S04]  /*8460*/  STL [R1+0x370], R218 ;  /* 0x000370da01007387 */ /* 0x000fe80000100800 */
[----:B------:R-:W-:Y:S01]  /*8470*/  STL [R1+0x36c], R176 ;  /* 0x00036cb001007387 */ /* 0x000fe20000100800 */
[----:B------:R-:W-:-:S03]  /*8480*/  SEL R118, R116, RZ, !P4 ;  /* 0x000000ff74767207 */ /* 0x000fc60006000000 */
[----:B------:R-:W-:Y:S01]  /*8490*/  STL [R1+0x368], R192 ;  /* 0x000368c001007387 */ /* 0x000fe20000100800 */
[----:B------:R-:W-:-:S03]  /*84a0*/  IMAD R242, R86, UR5, RZ ;  /* 0x0000000556f27c24 */ /* 0x000fc6000f8e02ff */
[----:B------:R-:W-:Y:S01]  /*84b0*/  STL [R1+0x364], R5 ;  /* 0x0003640501007387 */ /* 0x000fe20000100800 */
[----:B------:R-:W-:Y:S01]  /*84c0*/  ISETP.GE.AND P4, PT, R15, UR6, PT ;  /* 0x000000060f007c0c */ /* 0x000fe2000bf86270 */
[----:B------:R-:W-:Y:S02]  /*84d0*/  IMAD R190, R85, UR5, RZ ;  /* 0x0000000555be7c24 */ /* 0x000fe4000f8e02ff */
[----:B------:R-:W-:Y:S01]  /*84e0*/  STL [R1+0x360], R4 ;  /* 0x0003600401007387 */ /* 0x000fe20000100800 */
[----:B------:R-:W-:-:S03]  /*84f0*/  IMAD R15, R84, UR5, RZ ;  /* 0x00000005540f7c24 */ /* 0x000fc6000f8e02ff */
        /* <DEDUP_REMOVED lines=92> */
[----:B------:R-:W-:Y:S04]  /*8ac0*/  STL [R1+0x1fc], R162 ;  /* 0x0001fca201007387 */ /* 0x000fe80000100800 */
[----:B------:R-:W-:Y:S01]  /*8ad0*/  LDGSTS.E [R236+0x60000], desc[UR16][R232.64], P5 ;  /* 0x60000000e8ec7fae */ /* 0x000fe2000a921850 */
[----:B------:R-:W-:-:S03]  /*8ae0*/  LEA R230, P5, R170, R210, 0x2 ;  /* 0x000000d2aae67211 */ /* 0x000fc600078a10ff */
[----:B------:R-:W-:Y:S01]  /*8af0*/  STL [R1+0x1f8], R199 ;  /* 0x0001f8c701007387 */ /* 0x000fe20000100800 */
[----:B------:R-:W-:-:S03]  /*8b00*/  LEA.HI.X.SX32 R231, R170, R211, 0x2, P5 ;  /* 0x000000d3aae77211 */ /* 0x000fc600028f16ff */
[----:B------:R-:W-:Y:S04]  /*8b10*/  STL [R1+0x1f4], R164 ;  /* 0x0001f4a401007387 */ /* 0x000fe80000100800 */
[----:B------:R-:W-:Y:S04]  /*8b20*/  STL [R1+0x1f0], R198 ;  /* 0x0001f0c601007387 */ /* 0x000fe80000100800 */
[----:B------:R-:W-:Y:S04]  /*8b30*/  STL [R1+0x1ec], R166 ;  /* 0x0001eca601007387 */ /* 0x000fe80000100800 */
[----:B------:R-:W-:Y:S04]  /*8b40*/  STL [R1+0x1e4], R197 ;  /* 0x0001e4c501007387 */ /* 0x000fe80000100800 */
[----:B------:R-:W-:Y:S04]  /*8b50*/  STL.64 [R1+0x610], R232 ;  /* 0x000610e801007387 */ /* 0x000fe80000100a00 */
[----:B------:R-:W-:Y:S04]  /*8b60*/  STL [R1+0x1e0], R168 ;  /* 0x0001e0a801007387 */ /* 0x000fe80000100800 */
[----:B------:R-:W-:Y:S04]  /*8b70*/  STL [R1+0x1dc], R196 ;  /* 0x0001dcc401007387 */ /* 0x000fe80000100800 */
[----:B------:R-:W-:Y:S04]  /*8b80*/  STL.64 [R1+0x618], R238 ;  /* 0x000618ee01007387 */ /* 0x000fe80000100a00 */
[----:B------:R1:W-:Y:S04]  /*8b90*/  STL.64 [R1+0xa0], R230 ;  /* 0x0000a0e601007387 */ /* 0x0003e80000100a00 */
[----:B------:R3:W-:Y:S01]  /*8ba0*/  LDGSTS.E [R236+0x62000], desc[UR16][R238.64], P6 ;  /* 0x62000000eeec7fae */ /* 0x0007e2000b121850 */
[----:B--2---:R-:W-:Y:S01]  /*8bb0*/  IMAD R170, R21, UR5, RZ ;  /* 0x0000000515aa7c24 */ /* 0x004fe2000f8e02ff */
[----:B-1----:R-:W-:-:S02]  /*8bc0*/  LEA R230, P5, R195, R210, 0x2 ;  /* 0x000000d2c3e67211 */ /* 0x002fc400078a10ff */
[-C--:B---3--:R-:W-:Y:S02]  /*8bd0*/  LEA R238, P6, R219, R210.reuse, 0x2 ;  /* 0x000000d2dbee7211 */ /* 0x088fe400078c10ff */
[-C--:B------:R-:W-:Y:S02]  /*8be0*/  LEA.HI.X.SX32 R231, R195, R211.reuse, 0x2, P5 ;  /* 0x000000d3c3e77211 */ /* 0x080fe400028f16ff */
[-C--:B------:R-:W-:Y:S02]  /*8bf0*/  LEA.HI.X.SX32 R239, R219, R211.reuse, 0x2, P6 ;  /* 0x000000d3dbef7211 */ /* 0x080fe400030f16ff */
[-C--:B------:R-:W-:Y:S02]  /*8c00*/  LEA R236, P5, R172, R210.reuse, 0x2 ;  /* 0x000000d2acec7211 */ /* 0x080fe400078a10ff */
[C---:B------:R-:W-:Y:S01]  /*8c10*/  LEA R232, P6, R217.reuse, R210, 0x2 ;  /* 0x000000d2d9e87211 */ /* 0x040fe200078c10ff */
[----:B------:R-:W-:Y:S01]  /*8c20*/  IMAD R195, R20, UR5, RZ ;  /* 0x0000000514c37c24 */ /* 0x000fe2000f8e02ff */
[-C--:B------:R-:W-:Y:S01]  /*8c30*/  LEA.HI.X.SX32 R237, R172, R211.reuse, 0x2, P5 ;  /* 0x000000d3aced7211 */ /* 0x080fe200028f16ff */
[----:B------:R-:W-:Y:S01]  /*8c40*/  STL [R1+0x1d8], R170 ;  /* 0x0001d8aa01007387 */ /* 0x000fe20000100800 */
[----:B------:R-:W-:-:S02]  /*8c50*/  LEA.HI.X.SX32 R233, R217, R211, 0x2, P6 ;  /* 0x000000d3d9e97211 */ /* 0x000fc400030f16ff */
[----:B------:R-:W-:Y:S01]  /*8c60*/  LEA R20, P5, R194, R210, 0x2 ;  /* 0x000000d2c2147211 */ /* 0x000fe200078a10ff */
[----:B------:R-:W-:Y:S01]  /*8c70*/  STL.64 [R1+0x98], R238 ;  /* 0x000098ee01007387 */ /* 0x000fe20000100a00 */
[----:B------:R-:W-:-:S03]  /*8c80*/  IMAD R172, R18, UR5, RZ ;  /* 0x0000000512ac7c24 */ /* 0x000fc6000f8e02ff */
[----:B------:R1:W-:Y:S01]  /*8c90*/  STL.64 [R1+0x90], R230 ;  /* 0x000090e601007387 */ /* 0x0003e20000100a00 */
[----:B------:R-:W-:-:S03]  /*8ca0*/  LEA.HI.X.SX32 R21, R194, R211, 0x2, P5 ;  /* 0x000000d3c2157211 */ /* 0x000fc600028f16ff */
[----:B------:R-:W-:Y:S04]  /*8cb0*/  STL.64 [R1+0x620], R238 ;  /* 0x000620ee01007387 */ /* 0x000fe80000100a00 */
[----:B------:R-:W-:Y:S04]  /*8cc0*/  STL [R1+0x1d4], R195 ;  /* 0x0001d4c301007387 */ /* 0x000fe80000100800 */
[----:B------:R-:W-:Y:S01]  /*8cd0*/  STL.64 [R1+0x88], R232 ;  /* 0x000088e801007387 */ /* 0x000fe20000100a00 */
[----:B-1----:R-:W-:-:S03]  /*8ce0*/  LEA R230, P6, R216, R210, 0x2 ;  /* 0x000000d2d8e67211 */ /* 0x002fc600078c10ff */
[----:B------:R-:W-:Y:S04]  /*8cf0*/  STL.64 [R1+0x80], R236 ;  /* 0x000080ec01007387 */ /* 0x000fe80000100a00 */
[----:B------:R-:W-:Y:S01]  /*8d00*/  STL.64 [R1+0x628], R232 ;  /* 0x000628e801007387 */ /* 0x000fe20000100a00 */
[----:B------:R-:W-:-:S03]  /*8d10*/  LEA.HI.X.SX32 R231, R216, R211, 0x2, P6 ;  /* 0x000000d3d8e77211 */ /* 0x000fc600030f16ff */
[----:B------:R-:W-:Y:S04]  /*8d20*/  STL [R1+0x1d0], R172 ;  /* 0x0001d0ac01007387 */ /* 0x000fe80000100800 */
[----:B------:R1:W-:Y:S01]  /*8d30*/  STL.64 [R1+0x70], R20 ;  /* 0x0000701401007387 */ /* 0x0003e20000100a00 */
[----:B------:R-:W-:Y:S01]  /*8d40*/  IMAD R194, R17, UR5, RZ ;  /* 0x0000000511c27c24 */ /* 0x000fe2000f8e02ff */
[-C--:B------:R-:W-:Y:S02]  /*8d50*/  LEA R240, P6, R213, R210.reuse, 0x2 ;  /* 0x000000d2d5f07211 */ /* 0x080fe400078c10ff */
[----:B------:R-:W-:Y:S01]  /*8d60*/  STL.64 [R1+0x78], R230 ;  /* 0x000078e601007387 */ /* 0x000fe20000100a00 */
[----:B-1----:R-:W-:-:S03]  /*8d70*/  LEA R20, P5, R174, R210, 0x2 ;  /* 0x000000d2ae147211 */ /* 0x002fc600078a10ff */
[----:B------:R-:W-:Y:S01]  /*8d80*/  STL.64 [R1+0x630], R230 ;  /* 0x000630e601007387 */ /* 0x000fe20000100a00 */
[----:B------:R-:W-:-:S03]  /*8d90*/  LEA.HI.X.SX32 R21, R174, R211, 0x2, P5 ;  /* 0x000000d3ae157211 */ /* 0x000fc600028f16ff */
[----:B------:R-:W-:Y:S01]  /*8da0*/  STL [R1+0x1cc], R194 ;  /* 0x0001ccc201007387 */ /* 0x000fe20000100800 */
[-C--:B------:R-:W-:Y:S02]  /*8db0*/  LEA.HI.X.SX32 R241, R213, R211.reuse, 0x2, P6 ;  /* 0x000000d3d5f17211 */ /* 0x080fe400030f16ff */
[-C--:B------:R-:W-:Y:S01]  /*8dc0*/  LEA R216, P6, R212, R210.reuse, 0x2 ;  /* 0x000000d2d4d87211 */ /* 0x080fe200078c10ff */
[----:B------:R1:W-:Y:S01]  /*8dd0*/  STL.64 [R1+0x60], R20 ;  /* 0x0000601401007387 */ /* 0x0003e20000100a00 */
[----:B------:R-:W-:Y:S02]  /*8de0*/  IMAD R174, R16, UR5, RZ ;  /* 0x0000000510ae7c24 */ /* 0x000fe4000f8e02ff */
[----:B------:R-:W-:Y:S01]  /*8df0*/  LEA.HI.X.SX32 R217, R212, R211, 0x2, P6 ;  /* 0x000000d3d4d97211 */ /* 0x000fe200030f16ff */
[----:B------:R-:W-:Y:S01]  /*8e00*/  STL.64 [R1+0x68], R240 ;  /* 0x000068f001007387 */ /* 0x000fe20000100a00 */
[----:B-1----:R-:W-:-:S03]  /*8e10*/  LEA R20, P5, R193, R210, 0x2 ;  /* 0x000000d2c1147211 */ /* 0x002fc600078a10ff */
[----:B------:R-:W-:Y:S01]  /*8e20*/  STL.64 [R1+0x638], R240 ;  /* 0x000638f001007387 */ /* 0x000fe20000100a00 */
[----:B------:R-:W-:-:S03]  /*8e30*/  LEA.HI.X.SX32 R21, R193, R211, 0x2, P5 ;  /* 0x000000d3c1157211 */ /* 0x000fc600028f16ff */
[----:B------:R-:W-:Y:S01]  /*8e40*/  STL [R1+0x1c8], R174 ;  /* 0x0001c8ae01007387 */ /* 0x000fe20000100800 */
[----:B------:R-:W-:-:S03]  /*8e50*/  LEA R16, P5, R176, R210, 0x2 ;  /* 0x000000d2b0107211 */ /* 0x000fc600078a10ff */
[----:B------:R-:W-:Y:S04]  /*8e60*/  STL.64 [R1+0x58], R216 ;  /* 0x000058d801007387 */ /* 0x000fe80000100a00 */
[----:B------:R-:W-:Y:S04]  /*8e70*/  STL.64 [R1+0x50], R20 ;  /* 0x0000501401007387 */ /* 0x000fe80000100a00 */
[----:B------:R1:W-:Y:S04]  /*8e80*/  STL.64 [R1+0x640], R216 ;  /* 0x000640d801007387 */ /* 0x0003e80000100a00 */
[----:B------:R-:W-:Y:S04]  /*8e90*/  STL [R1+0x40], R16 ;  /* 0x0000401001007387 */ /* 0x000fe80000100800 */
[----:B-1----:R-:W2:Y:S01]  /*8ea0*/  LDL.64 R216, [R1+0x40] ;  /* 0x0000400001d87983 */ /* 0x002ea20000100a00 */
[----:B------:R-:W-:-:S04]  /*8eb0*/  LEA R212, P6, R218, R210, 0x2 ;  /* 0x000000d2dad47211 */ /* 0x000fc800078c10ff */
[----:B------:R-:W-:Y:S02]  /*8ec0*/  LEA.HI.X.SX32 R213, R218, R211, 0x2, P6 ;  /* 0x000000d3dad57211 */ /* 0x000fe400030f16ff */
[----:B------:R-:W-:Y:S01]  /*8ed0*/  LEA R218, P6, R192, R210, 0x2 ;  /* 0x000000d2c0da7211 */ /* 0x000fe200078c10ff */
[----:B------:R-:W-:-:S03]  /*8ee0*/  IMAD R193, R14, UR5, RZ ;  /* 0x000000050ec17c24 */ /* 0x000fc6000f8e02ff */
[-C--:B------:R-:W-:Y:S02]  /*8ef0*/  LEA.HI.X.SX32 R219, R192, R211.reuse, 0x2, P6 ;  /* 0x000000d3c0db7211 */ /* 0x080fe400030f16ff */
[CC--:B------:R-:W-:Y:S01]  /*8f00*/  LEA R236, P6, R4.reuse, R210.reuse, 0x2 ;  /* 0x000000d204ec7211 */ /* 0x0c0fe200078c10ff */
[----:B------:R-:W-:Y:S03]  /*8f10*/  STL [R1+0x1c4], R193 ;  /* 0x0001c4c101007387 */ /* 0x000fe60000100800 */
[----:B------:R-:W-:Y:S01]  /*8f20*/  LEA.HI.X.SX32 R237, R4, R211, 0x2, P6 ;  /* 0x000000d304ed7211 */ /* 0x000fe200030f16ff */
[----:B------:R-:W-:Y:S01]  /*8f30*/  STL.64 [R1+0x48], R212 ;  /* 0x000048d401007387 */ /* 0x000fe20000100a00 */
[----:B------:R-:W-:-:S03]  /*8f40*/  LEA R4, P6, R244, R210, 0x2 ;  /* 0x000000d2f4047211 */ /* 0x000fc600078c10ff */
[----:B------:R-:W-:Y:S01]  /*8f50*/  STL.64 [R1+0x648], R212 ;  /* 0x000648d401007387 */ /* 0x000fe20000100a00 */
[----:B------:R-:W-:Y:S01]  /*8f60*/  IMAD R192, R12, UR5, RZ ;  /* 0x000000050cc07c24 */ /* 0x000fe2000f8e02ff */
[-C--:B--2---:R-:W-:Y:S02]  /*8f70*/  LEA.HI.X.SX32 R217, R176, R211.reuse, 0x2, P5 ;  /* 0x000000d3b0d97211 */ /* 0x084fe400028f16ff */
[-C--:B------:R-:W-:Y:S01]  /*8f80*/  LEA R240, P5, R5, R210.reuse, 0x2 ;  /* 0x000000d205f07211 */ /* 0x080fe200078a10ff */
[----:B------:R-:W-:Y:S02]  /*8f90*/  IMAD.MOV.U32 R216, RZ, RZ, R16 ;  /* 0x000000ffffd87224 */ /* 0x000fe400078e0010 */
[----:B------:R-:W-:Y:S01]  /*8fa0*/  IMAD R176, R13, UR5, RZ ;  /* 0x000000050db07c24 */ /* 0x000fe2000f8e02ff */
[-C--:B------:R-:W-:Y:S02]  /*8fb0*/  LEA.HI.X.SX32 R241, R5, R211.reuse, 0x2, P5 ;  /* 0x000000d305f17211 */ /* 0x080fe400028f16ff */
[----:B------:R-:W-:Y:S01]  /*8fc0*/  LEA R230, P5, R178, R210, 0x2 ;  /* 0x000000d2b2e67211 */ /* 0x000fe200078a10ff */
[----:B------:R-:W-:Y:S01]  /*8fd0*/  STL [R1+0x44], R217 ;  /* 0x000044d901007387 */ /* 0x000fe20000100800 */
[----:B------:R-:W-:-:S02]  /*8fe0*/  LEA.HI.X.SX32 R5, R244, R211, 0x2, P6 ;  /* 0x000000d3f4057211 */ /* 0x000fc400030f16ff */
[----:B------:R-:W-:Y:S01]  /*8ff0*/  LEA.HI.X.SX32 R231, R178, R211, 0x2, P5 ;  /* 0x000000d3b2e77211 */ /* 0x000fe200028f16ff */
[----:B------:R-:W-:Y:S01]  /*9000*/  STL.64 [R1+0x650], R216 ;  /* 0x000650d801007387 */ /* 0x000fe20000100a00 */
[----:B------:R-:W-:-:S03]  /*9010*/  LEA R232, P5, R191, R210, 0x2 ;  /* 0x000000d2bfe87211 */ /* 0x000fc600078a10ff */
[----:B------:R-:W-:Y:S01]  /*9020*/  STL [R1+0x1c0], R176 ;  /* 0x0001c0b001007387 */ /* 0x000fe20000100800 */
[----:B------:R-:W-:-:S03]  /*9030*/  LEA R12, P6, R243, R210, 0x2 ;  /* 0x000000d2f30c7211 */ /* 0x000fc600078c10ff */
[----:B------:R-:W-:Y:S01]  /*9040*/  STL.64 [R1+0x38], R218 ;  /* 0x000038da01007387 */ /* 0x000fe20000100a00 */
[----:B------:R-:W-:-:S03]  /*9050*/  LEA.HI.X.SX32 R233, R191, R211, 0x2, P5 ;  /* 0x000000d3bfe97211 */ /* 0x000fc600028f16ff */
[----:B------:R-:W-:Y:S01]  /*9060*/  STL.64 [R1+0x658], R218 ;  /* 0x000658da01007387 */ /* 0x000fe20000100a00 */
[----:B------:R-:W-:Y:S01]  /*9070*/  IMAD R178, R10, UR5, RZ ;  /* 0x000000050ab27c24 */ /* 0x000fe2000f8e02ff */
[----:B------:R-:W-:Y:S02]  /*9080*/  LEA R238, P5, R180, R210, 0x2 ;  /* 0x000000d2b4ee7211 */ /* 0x000fe400078a10ff */
[----:B------:R-:W-:Y:S01]  /*9090*/  STL.64 [R1+0x30], R240 ;  /* 0x000030f001007387 */ /* 0x000fe20000100a00 */
[----:B------:R-:W-:-:S03]  /*90a0*/  LEA.HI.X.SX32 R13, R243, R211, 0x2, P6 ;  /* 0x000000d3f30d7211 */ /* 0x000fc600030f16ff */
[----:B------:R-:W-:Y:S01]  /*90b0*/  STL.64 [R1+0x660], R240 ;  /* 0x000660f001007387 */ /* 0x000fe20000100a00 */
[----:B------:R-:W-:-:S03]  /*90c0*/  LEA R250, P6, R242, R210, 0x2 ;  /* 0x000000d2f2fa7211 */ /* 0x000fc600078c10ff */
[----:B------:R-:W-:Y:S01]  /*90d0*/  STL [R1+0x1bc], R192 ;  /* 0x0001bcc001007387 */ /* 0x000fe20000100800 */
[----:B------:R-:W-:-:S03]  /*90e0*/  IMAD R191, R9, UR5, RZ ;  /* 0x0000000509bf7c24 */ /* 0x000fc6000f8e02ff */
[----:B------:R-:W-:Y:S01]  /*90f0*/  STL.64 [R1+0x28], R236 ;  /* 0x000028ec01007387 */ /* 0x000fe20000100a00 */
[----:B------:R-:W-:-:S03]  /*9100*/  LEA.HI.X.SX32 R239, R180, R211, 0x2, P5 ;  /* 0x000000d3b4ef7211 */ /* 0x000fc600028f16ff */
[----:B------:R-:W-:Y:S01]  /*9110*/  STL.64 [R1+0x668], R236 ;  /* 0x000668ec01007387 */ /* 0x000fe20000100a00 */
[----:B------:R-:W-:-:S03]  /*9120*/  LEA R246, P5, R190, R210, 0x2 ;  /* 0x000000d2bef67211 */ /* 0x000fc600078a10ff */
[----:B------:R-:W-:Y:S01]  /*9130*/  STL.64 [R1+0x20], R230 ;  /* 0x000020e601007387 */ /* 0x000fe20000100a00 */
[----:B------:R-:W-:Y:S01]  /*9140*/  IMAD R180, R8, UR5, RZ ;  /* 0x0000000508b47c24 */ /* 0x000fe2000f8e02ff */
[----:B------:R-:W-:Y:S02]  /*9150*/  LEA.HI.X.SX32 R251, R242, R211, 0x2, P6 ;  /* 0x000000d3f2fb7211 */ /* 0x000fe400030f16ff */
[----:B------:R-:W-:Y:S01]  /*9160*/  STL.64 [R1+0x670], R230 ;  /* 0x000670e601007387 */ /* 0x000fe20000100a00 */
[----:B------:R-:W-:-:S03]  /*9170*/  LEA R244, P6, R15, R210, 0x2 ;  /* 0x000000d20ff47211 */ /* 0x000fc600078c10ff */
[----:B------:R-:W-:Y:S01]  /*9180*/  STL [R1+0x1b8], R178 ;  /* 0x0001b8b201007387 */ /* 0x000fe20000100800 */
[----:B------:R-:W-:-:S03]  /*9190*/  LEA.HI.X.SX32 R247, R190, R211, 0x2, P5 ;  /* 0x000000d3bef77211 */ /* 0x000fc600028f16ff */
[----:B------:R-:W-:Y:S01]  /*91a0*/  STL.64 [R1+0x18], R4 ;  /* 0x0000180401007387 */ /* 0x000fe20000100a00 */
[----:B------:R-:W-:-:S03]  /*91b0*/  LEA R242, P5, R182, R210, 0x2 ;  /* 0x000000d2b6f27211 */ /* 0x000fc600078a10ff */
[----:B------:R-:W-:Y:S01]  /*91c0*/  STL.64 [R1+0x10], R232 ;  /* 0x000010e801007387 */ /* 0x000fe20000100a00 */
[----:B------:R-:W-:-:S03]  /*91d0*/  IMAD R190, R6, UR5, RZ ;  /* 0x0000000506be7c24 */ /* 0x000fc6000f8e02ff */
[----:B------:R-:W-:Y:S01]  /*91e0*/  STL [R1+0x1b4], R191 ;  /* 0x0001b4bf01007387 */ /* 0x000fe20000100800 */
[----:B------:R-:W-:-:S03]  /*91f0*/  LEA.HI.X.SX32 R245, R15, R211, 0x2, P6 ;  /* 0x000000d30ff57211 */ /* 0x000fc600030f16ff */
[----:B------:R1:W-:Y:S01]  /*9200*/  STL.64 [R1+0x8], R12 ;  /* 0x0000080c01007387 */ /* 0x0003e20000100a00 */
[----:B------:R-:W-:-:S03]  /*9210*/  LEA R6, P6, R19, R210, 0x2 ;  /* 0x000000d213067211 */ /* 0x000fc600078c10ff */
[----:B------:R-:W-:Y:S01]  /*9220*/  STL.64 [R1], R238 ;  /* 0x000000ee01007387 */ /* 0x000fe20000100a00 */
[----:B------:R-:W-:-:S03]  /*9230*/  LEA.HI.X.SX32 R243, R182, R211, 0x2, P5 ;  /* 0x000000d3b6f37211 */ /* 0x000fc600028f16ff */
[----:B------:R2:W-:Y:S01]  /*9240*/  STL [R1+0x1b0], R180 ;  /* 0x0001b0b401007387 */ /* 0x0005e20000100800 */
[----:B------:R-:W-:-:S03]  /*9250*/  LEA R8, P5, R189, R210, 0x2 ;  /* 0x000000d2bd087211 */ /* 0x000fc600078a10ff */
[----:B------:R-:W3:Y:S01]  /*9260*/  LDL.LU R15, [R1+0x68c] ;  /* 0x00068c00010f7983 */ /* 0x000ee20000300800 */
[----:B------:R-:W-:Y:S01]  /*9270*/  IMAD R182, R7, UR5, RZ ;  /* 0x0000000507b67c24 */ /* 0x000fe2000f8e02ff */
[----:B------:R-:W-:Y:S02]  /*9280*/  LEA.HI.X.SX32 R7, R19, R211, 0x2, P6 ;  /* 0x000000d313077211 */ /* 0x000fe400030f16ff */
[----:B------:R-:W-:Y:S01]  /*9290*/  STL [R1+0x1ac], R190 ;  /* 0x0001acbe01007387 */ /* 0x000fe20000100800 */
[----:B------:R-:W-:-:S03]  /*92a0*/  LEA R10, P6, R23, R210, 0x2 ;  /* 0x000000d2170a7211 */ /* 0x000fc600078c10ff */
[----:B------:R-:W4:Y:S01]  /*92b0*/  LDL.LU R19, [R1+0x688] ;  /* 0x0006880001137983 */ /* 0x000f220000300800 */
[-C--:B------:R-:W-:Y:S01]  /*92c0*/  LEA.HI.X.SX32 R9, R189, R211.reuse, 0x2, P5 ;  /* 0x000000d3bd097211 */ /* 0x080fe200028f16ff */
[----:B------:R-:W-:Y:S01]  /*92d0*/  IMAD R189, R11, UR5, RZ ;  /* 0x000000050bbd7c24 */ /* 0x000fe2000f8e02ff */
[----:B------:R-:W-:Y:S01]  /*92e0*/  LEA.HI.X.SX32 R11, R23, R211, 0x2, P6 ;  /* 0x000000d3170b7211 */ /* 0x000fe200030f16ff */
[----:B------:R2:W-:Y:S04]  /*92f0*/  STL [R1+0x1a8], R182 ;  /* 0x0001a8b601007387 */ /* 0x0005e80000100800 */
[----:B------:R-:W2:Y:S01]  /*9300*/  LDL.LU R23, [R1+0x684] ;  /* 0x0006840001177983 */ /* 0x000ea20000300800 */
[-C--:B-1----:R-:W-:Y:S02]  /*9310*/  LEA R12, P5, R186, R210.reuse, 0x2 ;  /* 0x000000d2ba0c7211 */ /* 0x082fe400078a10ff */
[----:B------:R-:W-:-:S02]  /*9320*/  LEA R14, P6, R252, R210, 0x2 ;  /* 0x000000d2fc0e7211 */ /* 0x000fc400078c10ff */
[----:B------:R-:W-:Y:S02]  /*9330*/  LEA.HI.X.SX32 R13, R186, R211, 0x2, P5 ;  /* 0x000000d3ba0d7211 */ /* 0x000fe400028f16ff */
[----:B------:R-:W-:-:S04]  /*9340*/  LEA R16, P5, R188, R210, 0x2 ;  /* 0x000000d2bc107211 */ /* 0x000fc800078a10ff */
[----:B------:R-:W-:Y:S02]  /*9350*/  LEA.HI.X.SX32 R17, R188, R211, 0x2, P5 ;  /* 0x000000d3bc117211 */ /* 0x000fe400028f16ff */
[----:B------:R-:W-:-:S04]  /*9360*/  LEA R20, P5, R187, R210, 0x2 ;  /* 0x000000d2bb147211 */ /* 0x000fc800078a10ff */
[----:B------:R-:W-:Y:S02]  /*9370*/  LEA.HI.X.SX32 R21, R187, R211, 0x2, P5 ;  /* 0x000000d3bb157211 */ /* 0x000fe400028f16ff */
[----:B------:R-:W-:-:S04]  /*9380*/  LEA R24, P5, R183, R210, 0x2 ;  /* 0x000000d2b7187211 */ /* 0x000fc800078a10ff */
[----:B------:R-:W-:Y:S02]  /*9390*/  LEA.HI.X.SX32 R25, R183, R211, 0x2, P5 ;  /* 0x000000d3b7197211 */ /* 0x000fe400028f16ff */
[----:B------:R-:W-:Y:S01]  /*93a0*/  LEA R28, P5, R181, R210, 0x2 ;  /* 0x000000d2b51c7211 */ /* 0x000fe200078a10ff */
[----:B------:R-:W-:-:S03]  /*93b0*/  IMAD R183, R27, UR5, RZ ;  /* 0x000000051bb77c24 */ /* 0x000fc6000f8e02ff */
        /* <DEDUP_REMOVED lines=57> */
[-C--:B------:R-:W-:Y:S02]  /*9750*/  LEA.HI.X.SX32 R105, R174, R211.reuse, 0x2, P5 ;  /* 0x000000d3ae697211 */ /* 0x080fe400028f16ff */
[----:B------:R-:W-:Y:S01]  /*9760*/  LEA R108, P5, R176, R210, 0x2 ;  /* 0x000000d2b06c7211 */ /* 0x000fe200078a10ff */
[----:B------:R-:W-:Y:S01]  /*9770*/  IMAD R174, R107, UR5, RZ ;  /* 0x000000056bae7c24 */ /* 0x000fe2000f8e02ff */
[----:B------:R-:W-:Y:S02]  /*9780*/  ISETP.NE.U32.AND P0, PT, R118, RZ, PT ;  /* 0x000000ff7600720c */ /* 0x000fe40003f05070 */
[----:B------:R-:W-:Y:S02]  /*9790*/  SEL R118, R116, RZ, !P4 ;  /* 0x000000ff74767207 */ /* 0x000fe40006000000 */
[----:B------:R-:W-:Y:S02]  /*97a0*/  LEA.HI.X.SX32 R109, R176, R211, 0x2, P5 ;  /* 0x000000d3b06d7211 */ /* 0x000fe400028f16ff */
[----:B------:R-:W-:-:S02]  /*97b0*/  SEL R116, R116, RZ, !P3 ;  /* 0x000000ff74747207 */ /* 0x000fc40005800000 */
[-C--:B------:R-:W-:Y:S01]  /*97c0*/  LEA R112, P5, R178, R210.reuse, 0x2 ;  /* 0x000000d2b2707211 */ /* 0x080fe200078a10ff */
[----:B------:R-:W-:Y:S01]  /*97d0*/  IMAD R176, R111, UR5, RZ ;  /* 0x000000056fb07c24 */ /* 0x000fe2000f8e02ff */
[----:B------:R-:W-:Y:S02]  /*97e0*/  ISETP.NE.U32.AND P2, PT, R116, RZ, PT ;  /* 0x000000ff7400720c */ /* 0x000fe40003f45070 */
[-C--:B------:R-:W-:Y:S02]  /*97f0*/  LEA.HI.X.SX32 R113, R178, R211.reuse, 0x2, P5 ;  /* 0x000000d3b2717211 */ /* 0x080fe400028f16ff */
[-C--:B------:R-:W-:Y:S01]  /*9800*/  LEA R116, P5, R180, R210.reuse, 0x2 ;  /* 0x000000d2b4747211 */ /* 0x080fe200078a10ff */
[----:B---3--:R-:W-:Y:S01]  /*9810*/  IMAD R186, R15, UR5, RZ ;  /* 0x000000050fba7c24 */ /* 0x008fe2000f8e02ff */
[----:B------:R-:W-:Y:S02]  /*9820*/  LEA.HI.X.SX32 R15, R252, R211, 0x2, P6 ;  /* 0x000000d3fc0f7211 */ /* 0x000fe400030f16ff */
[----:B------:R-:W-:Y:S01]  /*9830*/  LEA R18, P6, R249, R210, 0x2 ;  /* 0x000000d2f9127211 */ /* 0x000fe200078c10ff */
[----:B----4-:R-:W-:-:S03]  /*9840*/  IMAD R188, R19, UR5, RZ ;  /* 0x0000000513bc7c24 */ /* 0x010fc6000f8e02ff */
[----:B------:R-:W-:Y:S02]  /*9850*/  LEA.HI.X.SX32 R19, R249, R211, 0x2, P6 ;  /* 0x000000d3f9137211 */ /* 0x000fe400030f16ff */
[----:B------:R-:W-:Y:S01]  /*9860*/  LEA R22, P6, R235, R210, 0x2 ;  /* 0x000000d2eb167211 */ /* 0x000fe200078c10ff */
[----:B--2---:R-:W-:-:S03]  /*9870*/  IMAD R187, R23, UR5, RZ ;  /* 0x0000000517bb7c24 */ /* 0x004fc6000f8e02ff */
[----:B------:R-:W-:Y:S02]  /*9880*/  LEA.HI.X.SX32 R23, R235, R211, 0x2, P6 ;  /* 0x000000d3eb177211 */ /* 0x000fe400030f16ff */
[----:B------:R-:W-:-:S04]  /*9890*/  LEA R26, P6, R234, R210, 0x2 ;  /* 0x000000d2ea1a7211 */ /* 0x000fc800078c10ff */
[-C--:B------:R-:W-:Y:S02]  /*98a0*/  LEA.HI.X.SX32 R27, R234, R211.reuse, 0x2, P6 ;  /* 0x000000d3ea1b7211 */ /* 0x080fe400030f16ff */
[-C--:B------:R-:W-:Y:S01]  /*98b0*/  LEA R30, P6, R227, R210.reuse, 0x2 ;  /* 0x000000d2e31e7211 */ /* 0x080fe200078c10ff */
[----:B------:R-:W-:Y:S01]  /*98c0*/  IMAD R178, R115, UR5, RZ ;  /* 0x0000000573b27c24 */ /* 0x000fe2000f8e02ff */
[----:B------:R-:W-:Y:S01]  /*98d0*/  ISETP.NE.U32.AND P4, PT, R117, RZ, PT ;  /* 0x000000ff7500720c */ /* 0x000fe20003f85070 */
[----:B------:R-:W-:Y:S01]  /*98e0*/  STL [R1+0x1a4], R189 ;  /* 0x0001a4bd01007387 */ /* 0x000fe20000100800 */
[-C--:B------:R-:W-:Y:S01]  /*98f0*/  LEA.HI.X.SX32 R31, R227, R211.reuse, 0x2, P6 ;  /* 0x000000d3e31f7211 */ /* 0x080fe200030f16ff */
[----:B------:R-:W-:Y:S01]  /*9900*/  IMAD R213, R175, UR5, RZ ;  /* 0x00000005afd57c24 */ /* 0x000fe2000f8e02ff */
[-C--:B------:R-:W-:Y:S01]  /*9910*/  LEA R34, P6, R225, R210.reuse, 0x2 ;  /* 0x000000d2e1227211 */ /* 0x080fe200078c10ff */
[----:B------:R-:W2:Y:S01]  /*9920*/  LDL.LU R252, [R1+0x680] ;  /* 0x0006800001fc7983 */ /* 0x000ea20000300800 */
[----:B------:R-:W-:Y:S01]  /*9930*/  ISETP.NE.U32.AND P3, PT, R118, RZ, PT ;  /* 0x000000ff7600720c */ /* 0x000fe20003f65070 */
[----:B------:R-:W-:Y:S01]  /*9940*/  IMAD R212, R179, UR5, RZ ;  /* 0x00000005b3d47c24 */ /* 0x000fe2000f8e02ff */
[----:B------:R-:W-:Y:S01]  /*9950*/  LEA.HI.X.SX32 R35, R225, R211, 0x2, P6 ;  /* 0x000000d3e1237211 */ /* 0x000fe200030f16ff */
[----:B------:R-:W1:Y:S01]  /*9960*/  LDC.64 R234, c[0x0][0x238] ;  /* 0x00008e00ffea7b82 */ /* 0x000e620000000a00 */
[----:B------:R-:W-:-:S04]  /*9970*/  LEA R38, P6, R221, R210, 0x2 ;  /* 0x000000d2dd267211 */ /* 0x000fc800078c10ff */
[----:B------:R-:W-:Y:S02]  /*9980*/  LEA.HI.X.SX32 R39, R221, R211, 0x2, P6 ;  /* 0x000000d3dd277211 */ /* 0x000fe400030f16ff */
        /* <DEDUP_REMOVED lines=35> */
[-C--:B------:R-:W-:Y:S02]  /*9bc0*/  LEA.HI.X.SX32 R111, R192, R211.reuse, 0x2, P6 ;  /* 0x000000d3c06f7211 */ /* 0x080fe400030f16ff */
[CC--:B------:R-:W-:Y:S02]  /*9bd0*/  LEA R114, P6, R191.reuse, R210.reuse, 0x2 ;  /* 0x000000d2bf727211 */ /* 0x0c0fe400078c10ff */
[-C--:B------:R-:W-:Y:S02]  /*9be0*/  LEA.HI.X.SX32 R117, R180, R211.reuse, 0x2, P5 ;  /* 0x000000d3b4757211 */ /* 0x080fe400028f16ff */
[-C--:B------:R-:W-:Y:S02]  /*9bf0*/  LEA.HI.X.SX32 R115, R191, R211.reuse, 0x2, P6 ;  /* 0x000000d3bf737211 */ /* 0x080fe400030f16ff */
[-C--:B------:R-:W-:Y:S02]  /*9c00*/  LEA R118, P6, R190, R210.reuse, 0x2 ;  /* 0x000000d2be767211 */ /* 0x080fe400078c10ff */
[----:B------:R-:W-:Y:S01]  /*9c10*/  LEA R120, P5, R182, R210, 0x2 ;  /* 0x000000d2b6787211 */ /* 0x000fe200078a10ff */
[----:B------:R-:W-:Y:S01]  /*9c20*/  IMAD R180, R119, UR5, RZ ;  /* 0x0000000577b47c24 */ /* 0x000fe2000f8e02ff */
[----:B------:R-:W-:-:S02]  /*9c30*/  LEA.HI.X.SX32 R119, R190, R211, 0x2, P6 ;  /* 0x000000d3be777211 */ /* 0x000fc400030f16ff */
[-C--:B------:R-:W-:Y:S02]  /*9c40*/  LEA R122, P6, R189, R210.reuse, 0x2 ;  /* 0x000000d2bd7a7211 */ /* 0x080fe400078c10ff */
[-C--:B------:R-:W-:Y:S02]  /*9c50*/  LEA.HI.X.SX32 R121, R182, R211.reuse, 0x2, P5 ;  /* 0x000000d3b6797211 */ /* 0x080fe400028f16ff */
[-C--:B------:R-:W-:Y:S01]  /*9c60*/  LEA R124, P5, R186, R210.reuse, 0x2 ;  /* 0x000000d2ba7c7211 */ /* 0x080fe200078a10ff */
[----:B------:R-:W-:Y:S01]  /*9c70*/  IMAD R182, R123, UR5, RZ ;  /* 0x000000057bb67c24 */ /* 0x000fe2000f8e02ff */
[-C--:B------:R-:W-:Y:S02]  /*9c80*/  LEA.HI.X.SX32 R123, R189, R211.reuse, 0x2, P6 ;  /* 0x000000d3bd7b7211 */ /* 0x080fe400030f16ff */
[-C--:B------:R-:W-:Y:S02]  /*9c90*/  LEA R126, P6, R188, R210.reuse, 0x2 ;  /* 0x000000d2bc7e7211 */ /* 0x080fe400078c10ff */
[----:B------:R-:W-:Y:S01]  /*9ca0*/  LEA.HI.X.SX32 R125, R186, R211, 0x2, P5 ;  /* 0x000000d3ba7d7211 */ /* 0x000fe200028f16ff */
[----:B------:R3:W-:Y:S01]  /*9cb0*/  STL [R1+0x1a0], R186 ;  /* 0x0001a0ba01007387 */ /* 0x0007e20000100800 */
[----:B------:R-:W-:-:S04]  /*9cc0*/  LEA R128, P5, R187, R210, 0x2 ;  /* 0x000000d2bb807211 */ /* 0x000fc800078a10ff */
[-C--:B------:R-:W-:Y:S01]  /*9cd0*/  LEA.HI.X.SX32 R129, R187, R211.reuse, 0x2, P5 ;  /* 0x000000d3bb817211 */ /* 0x080fe200028f16ff */
[----:B------:R4:W-:Y:S01]  /*9ce0*/  STL [R1+0x19c], R188 ;  /* 0x00019cbc01007387 */ /* 0x0009e20000100800 */
[-C--:B------:R-:W-:Y:S01]  /*9cf0*/  LEA R132, P5, R181, R210.reuse, 0x2 ;  /* 0x000000d2b5847211 */ /* 0x080fe200078a10ff */
[----:B---3--:R-:W-:Y:S01]  /*9d00*/  IMAD R186, R127, UR5, RZ ;  /* 0x000000057fba7c24 */ /* 0x008fe2000f8e02ff */
[----:B------:R-:W-:Y:S02]  /*9d10*/  LEA.HI.X.SX32 R127, R188, R211, 0x2, P6 ;  /* 0x000000d3bc7f7211 */ /* 0x000fe400030f16ff */
[----:B------:R-:W-:Y:S01]  /*9d20*/  LEA R130, P6, R183, R210, 0x2 ;  /* 0x000000d2b7827211 */ /* 0x000fe200078c10ff */
[----:B----4-:R-:W-:-:S03]  /*9d30*/  IMAD R188, R131, UR5, RZ ;  /* 0x0000000583bc7c24 */ /* 0x010fc6000f8e02ff */
[-C--:B------:R-:W-:Y:S02]  /*9d40*/  LEA.HI.X.SX32 R131, R183, R211.reuse, 0x2, P6 ;  /* 0x000000d3b7837211 */ /* 0x080fe400030f16ff */
[-C--:B------:R-:W-:Y:S02]  /*9d50*/  LEA R134, P6, R177, R210.reuse, 0x2 ;  /* 0x000000d2b1867211 */ /* 0x080fe400078c10ff */
[-C--:B------:R-:W-:Y:S02]  /*9d60*/  LEA.HI.X.SX32 R133, R181, R211.reuse, 0x2, P5 ;  /* 0x000000d3b5857211 */ /* 0x080fe400028f16ff */
[-C--:B------:R-:W-:Y:S01]  /*9d70*/  LEA R136, P5, R173, R210.reuse, 0x2 ;  /* 0x000000d2ad887211 */ /* 0x080fe200078a10ff */
[----:B------:R-:W-:Y:S01]  /*9d80*/  IMAD R190, R135, UR5, RZ ;  /* 0x0000000587be7c24 */ /* 0x000fe2000f8e02ff */
[----:B------:R-:W-:Y:S02]  /*9d90*/  LEA.HI.X.SX32 R135, R177, R211, 0x2, P6 ;  /* 0x000000d3b1877211 */ /* 0x000fe400030f16ff */
[----:B------:R-:W-:-:S02]  /*9da0*/  LEA R138, P6, R169, R210, 0x2 ;  /* 0x000000d2a98a7211 */ /* 0x000fc400078c10ff */
[-C--:B------:R-:W-:Y:S02]  /*9db0*/  LEA.HI.X.SX32 R137, R173, R211.reuse, 0x2, P5 ;  /* 0x000000d3ad897211 */ /* 0x080fe400028f16ff */
[-C--:B------:R-:W-:Y:S01]  /*9dc0*/  LEA R140, P5, R165, R210.reuse, 0x2 ;  /* 0x000000d2a58c7211 */ /* 0x080fe200078a10ff */
[----:B------:R-:W-:Y:S01]  /*9dd0*/  IMAD R192, R139, UR5, RZ ;  /* 0x000000058bc07c24 */ /* 0x000fe2000f8e02ff */
[-C--:B------:R-:W-:Y:S01]  /*9de0*/  LEA.HI.X.SX32 R139, R169, R211.reuse, 0x2, P6 ;  /* 0x000000d3a98b7211 */ /* 0x080fe200030f16ff */
[----:B------:R-:W-:Y:S01]  /*9df0*/  STL [R1+0x198], R187 ;  /* 0x000198bb01007387 */ /* 0x000fe20000100800 */
[-C--:B------:R-:W-:Y:S02]  /*9e00*/  LEA R142, P6, R161, R210.reuse, 0x2 ;  /* 0x000000d2a18e7211 */ /* 0x080fe400078c10ff */
[----:B------:R-:W-:Y:S01]  /*9e10*/  LEA.HI.X.SX32 R141, R165, R211, 0x2, P5 ;  /* 0x000000d3a58d7211 */ /* 0x000fe200028f16ff */
[----:B------:R-:W-:Y:S01]  /*9e20*/  STL [R1+0x194], R183 ;  /* 0x000194b701007387 */ /* 0x000fe20000100800 */
[----:B------:R-:W-:Y:S01]  /*9e30*/  LEA R144, P5, R157, R210, 0x2 ;  /* 0x000000d29d907211 */ /* 0x000fe200078a10ff */
[----:B------:R-:W-:-:S02]  /*9e40*/  IMAD R194, R143, UR5, RZ ;  /* 0x000000058fc27c24 */ /* 0x000fc4000f8e02ff */
[----:B------:R-:W-:Y:S01]  /*9e50*/  STL [R1+0x190], R181 ;  /* 0x000190b501007387 */ /* 0x000fe20000100800 */
[----:B------:R-:W-:-:S03]  /*9e60*/  LEA.HI.X.SX32 R143, R161, R211, 0x2, P6 ;  /* 0x000000d3a18f7211 */ /* 0x000fc600030f16ff */
[----:B------:R-:W-:Y:S01]  /*9e70*/  STL [R1+0x18c], R177 ;  /* 0x00018cb101007387 */ /* 0x000fe20000100800 */
[-C--:B------:R-:W-:Y:S02]  /*9e80*/  LEA R146, P6, R153, R210.reuse, 0x2 ;  /* 0x000000d299927211 */ /* 0x080fe400078c10ff */
[----:B------:R-:W-:Y:S01]  /*9e90*/  LEA.HI.X.SX32 R145, R157, R211, 0x2, P5 ;  /* 0x000000d39d917211 */ /* 0x000fe200028f16ff */
[----:B------:R-:W-:Y:S01]  /*9ea0*/  STL [R1+0x188], R173 ;  /* 0x000188ad01007387 */ /* 0x000fe20000100800 */
[----:B------:R-:W-:-:S03]  /*9eb0*/  LEA R148, P5, R152, R210, 0x2 ;  /* 0x000000d298947211 */ /* 0x000fc600078a10ff */
[----:B------:R-:W-:Y:S01]  /*9ec0*/  STL [R1+0x184], R169 ;  /* 0x000184a901007387 */ /* 0x000fe20000100800 */
[----:B------:R-:W-:-:S03]  /*9ed0*/  IMAD R196, R147, UR5, RZ ;  /* 0x0000000593c47c24 */ /* 0x000fc6000f8e02ff */
[----:B------:R-:W-:Y:S01]  /*9ee0*/  STL [R1+0x180], R165 ;  /* 0x000180a501007387 */ /* 0x000fe20000100800 */
[----:B------:R-:W-:-:S03]  /*9ef0*/  LEA.HI.X.SX32 R147, R153, R211, 0x2, P6 ;  /* 0x000000d399937211 */ /* 0x000fc600030f16ff */
[----:B------:R-:W-:Y:S01]  /*9f00*/  STL [R1+0x17c], R161 ;  /* 0x00017ca101007387 */ /* 0x000fe20000100800 */
[----:B------:R-:W-:-:S03]  /*9f10*/  LEA R150, P6, R154, R210, 0x2 ;  /* 0x000000d29a967211 */ /* 0x000fc600078c10ff */
[----:B------:R-:W-:Y:S01]  /*9f20*/  STL [R1+0x178], R157 ;  /* 0x0001789d01007387 */ /* 0x000fe20000100800 */
[----:B------:R-:W-:-:S03]  /*9f30*/  LEA.HI.X.SX32 R149, R152, R211, 0x2, P5 ;  /* 0x000000d398957211 */ /* 0x000fc600028f16ff */
[----:B------:R-:W-:Y:S01]  /*9f40*/  STL [R1+0x174], R153 ;  /* 0x0001749901007387 */ /* 0x000fe20000100800 */
[----:B------:R-:W-:-:S03]  /*9f50*/  IMAD R198, R151, UR5, RZ ;  /* 0x0000000597c67c24 */ /* 0x000fc6000f8e02ff */
[----:B------:R3:W-:Y:S01]  /*9f60*/  STL [R1+0x170], R152 ;  /* 0x0001709801007387 */ /* 0x0007e20000100800 */
[----:B------:R-:W-:-:S03]  /*9f70*/  LEA.HI.X.SX32 R151, R154, R211, 0x2, P6 ;  /* 0x000000d39a977211 */ /* 0x000fc600030f16ff */
[----:B------:R4:W-:Y:S01]  /*9f80*/  STL [R1+0x16c], R154 ;  /* 0x00016c9a01007387 */ /* 0x0009e20000100800 */
[----:B---3--:R-:W-:-:S03]  /*9f90*/  LEA R152, P5, R156, R210, 0x2 ;  /* 0x000000d29c987211 */ /* 0x008fc600078a10ff */
[----:B------:R3:W-:Y:S01]  /*9fa0*/  STL [R1+0x168], R156 ;  /* 0x0001689c01007387 */ /* 0x0007e20000100800 */
[-C--:B----4-:R-:W-:Y:S02]  /*9fb0*/  LEA R154, P6, R158, R210.reuse, 0x2 ;  /* 0x000000d29e9a7211 */ /* 0x090fe400078c10ff */
[----:B------:R-:W-:Y:S01]  /*9fc0*/  LEA.HI.X.SX32 R153, R156, R211, 0x2, P5 ;  /* 0x000000d39c997211 */ /* 0x000fe200028f16ff */
[----:B------:R-:W-:Y:S01]  /*9fd0*/  IMAD R200, R155, UR5, RZ ;  /* 0x000000059bc87c24 */ /* 0x000fe2000f8e02ff */
[----:B------:R4:W-:Y:S01]  /*9fe0*/  STL [R1+0x164], R158 ;  /* 0x0001649e01007387 */ /* 0x0009e20000100800 */
[----:B---3--:R-:W-:-:S03]  /*9ff0*/  LEA R156, P5, R160, R210, 0x2 ;  /* 0x000000d2a09c7211 */ /* 0x008fc600078a10ff */
[----:B------:R3:W-:Y:S01]  /*a000*/  STL [R1+0x160], R160 ;  /* 0x000160a001007387 */ /* 0x0007e20000100800 */
[-C--:B------:R-:W-:Y:S02]  /*a010*/  LEA.HI.X.SX32 R155, R158, R211.reuse, 0x2, P6 ;  /* 0x000000d39e9b7211 */ /* 0x080fe400030f16ff */
[-C--:B------:R-:W-:Y:S02]  /*a020*/  LEA.HI.X.SX32 R157, R160, R211.reuse, 0x2, P5 ;  /* 0x000000d3a09d7211 */ /* 0x080fe400028f16ff */
[-C--:B----4-:R-:W-:Y:S01]  /*a030*/  LEA R158, P6, R162, R210.reuse, 0x2 ;  /* 0x000000d2a29e7211 */ /* 0x090fe200078c10ff */
[----:B------:R-:W-:Y:S01]  /*a040*/  IMAD R202, R159, UR5, RZ ;  /* 0x000000059fca7c24 */ /* 0x000fe2000f8e02ff */
[-C--:B---3--:R-:W-:Y:S01]  /*a050*/  LEA R160, P5, R164, R210.reuse, 0x2 ;  /* 0x000000d2a4a07211 */ /* 0x088fe200078a10ff */
[----:B------:R3:W-:Y:S01]  /*a060*/  STL [R1+0x15c], R162 ;  /* 0x00015ca201007387 */ /* 0x0007e20000100800 */
[-C--:B------:R-:W-:Y:S02]  /*a070*/  LEA.HI.X.SX32 R159, R162, R211.reuse, 0x2, P6 ;  /* 0x000000d3a29f7211 */ /* 0x080fe400030f16ff */
[----:B------:R-:W-:Y:S01]  /*a080*/  LEA.HI.X.SX32 R161, R164, R211, 0x2, P5 ;  /* 0x000000d3a4a17211 */ /* 0x000fe200028f16ff */
[----:B------:R4:W-:Y:S01]  /*a090*/  STL [R1+0x158], R164 ;  /* 0x000158a401007387 */ /* 0x0009e20000100800 */
[----:B------:R-:W-:Y:S01]  /*a0a0*/  IMAD R204, R163, UR5, RZ ;  /* 0x00000005a3cc7c24 */ /* 0x000fe2000f8e02ff */
[----:B---3--:R-:W-:-:S02]  /*a0b0*/  LEA R162, P6, R166, R210, 0x2 ;  /* 0x000000d2a6a27211 */ /* 0x008fc400078c10ff */
[----:B------:R3:W-:Y:S01]  /*a0c0*/  STL [R1+0x154], R166 ;  /* 0x000154a601007387 */ /* 0x0007e20000100800 */
[----:B----4-:R-:W-:-:S03]  /*a0d0*/  LEA R164, P5, R168, R210, 0x2 ;  /* 0x000000d2a8a47211 */ /* 0x010fc600078a10ff */
[----:B------:R4:W-:Y:S01]  /*a0e0*/  STL [R1+0x150], R168 ;  /* 0x000150a801007387 */ /* 0x0009e20000100800 */
[-C--:B------:R-:W-:Y:S02]  /*a0f0*/  LEA.HI.X.SX32 R163, R166, R211.reuse, 0x2, P6 ;  /* 0x000000d3a6a37211 */ /* 0x080fe400030f16ff */
[-C--:B------:R-:W-:Y:S02]  /*a100*/  LEA.HI.X.SX32 R165, R168, R211.reuse, 0x2, P5 ;  /* 0x000000d3a8a57211 */ /* 0x080fe400028f16ff */
[-C--:B---3--:R-:W-:Y:S01]  /*a110*/  LEA R166, P6, R170, R210.reuse, 0x2 ;  /* 0x000000d2aaa67211 */ /* 0x088fe200078c10ff */
[----:B------:R-:W-:Y:S01]  /*a120*/  IMAD R206, R167, UR5, RZ ;  /* 0x00000005a7ce7c24 */ /* 0x000fe2000f8e02ff */
[-C--:B----4-:R-:W-:Y:S01]  /*a130*/  LEA R168, P5, R172, R210.reuse, 0x2 ;  /* 0x000000d2aca87211 */ /* 0x090fe200078a10ff */
        /* <DEDUP_REMOVED lines=10> */
[----:B------:R-:W-:Y:S02]  /*a1e0*/  LEA.HI.X.SX32 R173, R176, R211, 0x2, P5 ;  /* 0x000000d3b0ad7211 */ /* 0x000fe400028f16ff */
[-C--:B---3--:R-:W-:Y:S01]  /*a1f0*/  LEA R174, P6, R178, R210.reuse, 0x2 ;  /* 0x000000d2b2ae7211 */ /* 0x088fe200078c10ff */
        /* <DEDUP_REMOVED lines=34> */
[-C--:B------:R-:W-:Y:S02]  /*a420*/  LEA.HI.X.SX32 R199, R202, R211.reuse, 0x2, P5 ;  /* 0x000000d3cac77211 */ /* 0x080fe400028f16ff */
[-C--:B---3--:R-:W-:Y:S01]  /*a430*/  LEA R200, P6, R204, R210.reuse, 0x2 ;  /* 0x000000d2ccc87211 */ /* 0x088fe200078c10ff */
[----:B------:R3:W-:Y:S01]  /*a440*/  STL [R1+0x104], R204 ;  /* 0x000104cc01007387 */ /* 0x0007e20000100800 */
[----:B----4-:R-:W-:Y:S01]  /*a450*/  LEA R202, P5, R206, R210, 0x2 ;  /* 0x000000d2ceca7211 */ /* 0x010fe200078a10ff */
[----:B------:R-:W-:Y:S01]  /*a460*/  UIADD3 UR4, UR12, -0x40, URZ ;  /* 0xffffffc00c047890 */ /* 0x000fe2000fffe03f */
[-C--:B------:R-:W-:Y:S01]  /*a470*/  LEA.HI.X.SX32 R201, R204, R211.reuse, 0x2, P6 ;  /* 0x000000d3ccc97211 */ /* 0x080fe200030f16ff */
[----:B------:R4:W-:Y:S01]  /*a480*/  STL [R1+0x100], R206 ;  /* 0x000100ce01007387 */ /* 0x0009e20000100800 */
[----:B------:R-:W-:-:S02]  /*a490*/  LEA.HI.X.SX32 R203, R206, R211, 0x2, P5 ;  /* 0x000000d3cecb7211 */ /* 0x000fc400028f16ff */
[CC--:B---3--:R-:W-:Y:S01]  /*a4a0*/  LEA R204, P6, R208.reuse, R210.reuse, 0x2 ;  /* 0x000000d2d0cc7211 */ /* 0x0c8fe200078c10ff */
[----:B------:R3:W-:Y:S01]  /*a4b0*/  STL [R1+0xfc], R208 ;  /* 0x0000fcd001007387 */ /* 0x0007e20000100800 */
[CC--:B----4-:R-:W-:Y:S02]  /*a4c0*/  LEA R206, P5, R213.reuse, R210.reuse, 0x2 ;  /* 0x000000d2d5ce7211 */ /* 0x0d0fe400078a10ff */
[-C--:B------:R-:W-:Y:S02]  /*a4d0*/  LEA.HI.X.SX32 R205, R208, R211.reuse, 0x2, P6 ;  /* 0x000000d3d0cd7211 */ /* 0x080fe400030f16ff */
[-C--:B------:R-:W-:Y:S02]  /*a4e0*/  LEA.HI.X.SX32 R207, R213, R211.reuse, 0x2, P5 ;  /* 0x000000d3d5cf7211 */ /* 0x080fe400028f16ff */
[----:B---3--:R-:W-:Y:S02]  /*a4f0*/  LEA R208, P6, R212, R210, 0x2 ;  /* 0x000000d2d4d07211 */ /* 0x008fe400078c10ff */
[----:B------:R-:W-:Y:S01]  /*a500*/  ISETP.GE.AND P5, PT, R224, UR4, PT ;  /* 0x00000004e0007c0c */ /* 0x000fe2000bfa6270 */
[----:B------:R-:W-:Y:S01]  /*a510*/  IMAD R220, R209, UR5, RZ ;  /* 0x00000005d1dc7c24 */ /* 0x000fe2000f8e02ff */
[----:B------:R-:W-:-:S02]  /*a520*/  LEA.HI.X.SX32 R209, R212, R211, 0x2, P6 ;  /* 0x000000d3d4d17211 */ /* 0x000fc400030f16ff */
[----:B------:R-:W-:Y:S02]  /*a530*/  ISETP.GT.AND P6, PT, R248, 0x7f, PT ;  /* 0x0000007ff800780c */ /* 0x000fe40003fc4270 */
[----:B------:R-:W-:Y:S02]  /*a540*/  SEL R249, RZ, 0x4, P5 ;  /* 0x00000004fff97807 */ /* 0x000fe40002800000 */
[C---:B------:R-:W-:Y:S01]  /*a550*/  LEA R210, P5, R220.reuse, R210, 0x2 ;  /* 0x000000d2dcd27211 */ /* 0x040fe200078a10ff */
[----:B------:R-:W-:Y:S01]  /*a560*/  STL [R1+0xf8], R213 ;  /* 0x0000f8d501007387 */ /* 0x000fe20000100800 */
[----:B------:R-:W-:Y:S02]  /*a570*/  SEL R249, R249, RZ, P6 ;  /* 0x000000fff9f97207 */ /* 0x000fe40003000000 */
[----:B------:R-:W-:Y:S01]  /*a580*/  LEA.HI.X.SX32 R211, R220, R211, 0x2, P5 ;  /* 0x000000d3dcd37211 */ /* 0x000fe200028f16ff */
[----:B------:R3:W-:Y:S01]  /*a590*/  STL [R1+0xf4], R212 ;  /* 0x0000f4d401007387 */ /* 0x0007e20000100800 */
[----:B------:R-:W-:Y:S01]  /*a5a0*/  ISETP.NE.U32.AND P5, PT, R249, RZ, PT ;  /* 0x000000fff900720c */ /* 0x000fe20003fa5070 */
[----:B------:R-:W-:-:S02]  /*a5b0*/  IMAD.SHL.U32 R249, R0, 0x400, RZ ;  /* 0x0000040000f97824 */ /* 0x000fc400078e00ff */
[----:B------:R-:W4:Y:S01]  /*a5c0*/  LDL.64 R230, [R1+0xa0] ;  /* 0x0000a00001e67983 */ /* 0x000f220000100a00 */
[----:B-1----:R-:W-:-:S03]  /*a5d0*/  IMAD.MOV.U32 R221, RZ, RZ, R234 ;  /* 0x000000ffffdd7224 */ /* 0x002fc600078e00ea */
[----:B------:R-:W4:Y:S01]  /*a5e0*/  LDL.64 R236, [R1+0x90] ;  /* 0x0000900001ec7983 */ /* 0x000f220000100a00 */
[----:B------:R-:W-:-:S03]  /*a5f0*/  IMAD.MOV.U32 R0, RZ, RZ, R235 ;  /* 0x000000ffff007224 */ /* 0x000fc600078e00eb */
[----:B------:R-:W-:Y:S04]  /*a600*/  STL [R1+0xf0], R220 ;  /* 0x0000f0dc01007387 */ /* 0x000fe80000100800 */
[----:B------:R-:W4:Y:S04]  /*a610*/  LDL.64 R240, [R1+0x80] ;  /* 0x0000800001f07983 */ /* 0x000f280000100a00 */
[----:B------:R-:W4:Y:S04]  /*a620*/  LDL.64 R218, [R1+0x70] ;  /* 0x0000700001da7983 */ /* 0x000f280000100a00 */
[----:B------:R-:W4:Y:S04]  /*a630*/  LDL.64 R216, [R1+0x60] ;  /* 0x0000600001d87983 */ /* 0x000f280000100a00 */
[----:B---3--:R-:W3:Y:S04]  /*a640*/  LDL.64 R212, [R1+0x50] ;  /* 0x0000500001d47983 */ /* 0x008ee80000100a00 */
[----:B------:R1:W-:Y:S04]  /*a650*/  STL [R1+0xa8], R234 ;  /* 0x0000a8ea01007387 */ /* 0x0003e80000100800 */
[----:B-1----:R-:W4:Y:S01]  /*a660*/  LDL.LU.64 R234, [R1+0x678] ;  /* 0x0006780001ea7983 */ /* 0x002f220000300a00 */
[----:B--2---:R-:W-:-:S02]  /*a670*/  LOP3.LUT R225, R252, 0x8000, R249, 0xf8, !PT ;  /* 0x00008000fce17812 */ /* 0x004fc400078ef8f9 */
[C---:B------:R-:W-:Y:S01]  /*a680*/  LOP3.LUT R220, R2.reuse, 0x60, RZ, 0x3c, !PT ;  /* 0x0000006002dc7812 */ /* 0x040fe200078e3cff */
[----:B------:R-:W-:Y:S01]  /*a690*/  IMAD.SHL.U32 R227, R221, 0x40, RZ ;  /* 0x00000040dde37824 */ /* 0x000fe200078e00ff */
[----:B------:R-:W-:Y:S01]  /*a6a0*/  LOP3.LUT R249, R2, 0x70, RZ, 0x3c, !PT ;  /* 0x0000007002f97812 */ /* 0x000fe200078e3cff */
[----:B------:R-:W-:Y:S02]  /*a6b0*/  STL [R1+0x258], R225 ;  /* 0x000258e101007387 */ /* 0x000fe40000100800 */
[----:B------:R-:W-:Y:S02]  /*a6c0*/  VIADD R252, R220, UR7 ;  /* 0x00000007dcfc7c36 */ /* 0x000fe40008000000 */
[----:B------:R1:W-:Y:S04]  /*a6d0*/  STL [R1+0x5a0], R220 ;  /* 0x0005a0dc01007387 */ /* 0x0003e80000100800 */
[----:B------:R2:W-:Y:S04]  /*a6e0*/  STL.64 [R1+0x5b8], R2 ;  /* 0x0005b80201007387 */ /* 0x0005e80000100a00 */
[----:B------:R-:W-:Y:S01]  /*a6f0*/  STL [R1+0x244], R227 ;  /* 0x000244e301007387 */ /* 0x000fe20000100800 */
[----:B-1----:R-:W-:-:S03]  /*a700*/  IMAD.WIDE R220, R227, 0x4, R222 ;  /* 0x00000004e3dc7825 */ /* 0x002fc600078e02de */
[----:B------:R1:W-:Y:S01]  /*a710*/  STL [R1+0x594], R249 ;  /* 0x000594f901007387 */ /* 0x0003e20000100800 */
[----:B------:R-:W-:-:S03]  /*a720*/  VIADD R222, R249, UR7 ;  /* 0x00000007f9de7c36 */ /* 0x000fc60008000000 */
[----:B------:R-:W-:Y:S04]  /*a730*/  LDGSTS.E [R252+0x60000], desc[UR16][R184.64], P0 ;  /* 0x60000000b8fc7fae */ /* 0x000fe80008121850 */
[----:B--2---:R-:W2:Y:S01]  /*a740*/  LDL.LU.64 R2, [R1+0x8] ;  /* 0x0000080001027983 */ /* 0x004ea20000300a00 */
[----:B-1----:R-:W-:-:S03]  /*a750*/  VIADD R249, R225, UR7 ;  /* 0x00000007e1f97c36 */ /* 0x002fc60008000000 */
[----:B----4-:R-:W-:Y:S04]  /*a760*/  LDGSTS.E [R252+0x62000], desc[UR16][R234.64], P4 ;  /* 0x62000000eafc7fae */ /* 0x010fe8000a121850 */
[----:B------:R-:W-:Y:S04]  /*a770*/  LDGSTS.E [R222+0x60000], desc[UR16][R228.64], P3 ;  /* 0x60000000e4de7fae */ /* 0x000fe80009921850 */
[----:B------:R-:W-:Y:S04]  /*a780*/  LDGSTS.E [R222+0x62000], desc[UR16][R214.64], P2 ;  /* 0x62000000d6de7fae */ /* 0x000fe80009121850 */
[----:B------:R-:W0:Y:S04]  /*a790*/  LDGDEPBAR ;  /* 0x00000000000079af */ /* 0x000e280000000000 */
[----:B------:R-:W-:Y:S04]  /*a7a0*/  LDGSTS.E [R249], desc[UR16][R230.64], P1 ;  /* 0x00000000e6f97fae */ /* 0x000fe80008921850 */
[----:B------:R-:W-:Y:S04]  /*a7b0*/  LDGSTS.E [R249+0x400], desc[UR16][R236.64], P1 ;  /* 0x00400000ecf97fae */ /* 0x000fe80008921850 */
[----:B------:R-:W-:Y:S04]  /*a7c0*/  LDGSTS.E [R249+0x800], desc[UR16][R240.64], P1 ;  /* 0x00800000f0f97fae */ /* 0x000fe80008921850 */
[----:B------:R-:W4:Y:S04]  /*a7d0*/  LDL.LU.64 R230, [R1+0x670] ;  /* 0x0006700001e67983 */ /* 0x000f280000300a00 */
[----:B------:R-:W2:Y:S04]  /*a7e0*/  LDL.LU.64 R236, [R1+0x668] ;  /* 0x0006680001ec7983 */ /* 0x000ea80000300a00 */
[----:B------:R-:W4:Y:S04]  /*a7f0*/  LDL.LU.64 R240, [R1+0x660] ;  /* 0x0006600001f07983 */ /* 0x000f280000300a00 */
[----:B------:R-:W-:Y:S04]  /*a800*/  LDGSTS.E [R249+0xc00], desc[UR16][R218.64], P1 ;  /* 0x00c00000daf97fae */ /* 0x000fe80008921850 */
[----:B------:R-:W-:Y:S04]  /*a810*/  LDGSTS.E [R249+0x1000], desc[UR16][R216.64], P1 ;  /* 0x01000000d8f97fae */ /* 0x000fe80008921850 */
[----:B---3--:R-:W-:Y:S04]  /*a820*/  LDGSTS.E [R249+0x1400], desc[UR16][R212.64], P1 ;  /* 0x01400000d4f97fae */ /* 0x008fe80008921850 */
[----:B------:R-:W3:Y:S04]  /*a830*/  LDL.LU.64 R218, [R1+0x658] ;  /* 0x0006580001da7983 */ /* 0x000ee80000300a00 */
[----:B------:R-:W2:Y:S04]  /*a840*/  LDL.LU.64 R216, [R1+0x650] ;  /* 0x0006500001d87983 */ /* 0x000ea80000300a00 */
[----:B------:R-:W3:Y:S01]  /*a850*/  LDL.LU.64 R212, [R1+0x648] ;  /* 0x0006480001d47983 */ /* 0x000ee20000300a00 */
[----:B------:R-:W-:-:S03]  /*a860*/  LOP3.LUT R223, R225, 0x40, RZ, 0x3c, !PT ;  /* 0x00000040e1df7812 */ /* 0x000fc600078e3cff */
[----:B--2---:R-:W-:Y:S04]  /*a870*/  LDGSTS.E [R249+0x1800], desc[UR16][R216.64], P1 ;  /* 0x01800000d8f97fae */ /* 0x004fe80008921850 */
[----:B----4-:R-:W-:Y:S04]  /*a880*/  LDGSTS.E [R249+0x1c00], desc[UR16][R240.64], P1 ;  /* 0x01c00000f0f97fae */ /* 0x010fe80008921850 */
[----:B------:R-:W-:Y:S04]  /*a890*/  LDGSTS.E [R249+0x2000], desc[UR16][R230.64], P1 ;  /* 0x02000000e6f97fae */ /* 0x000fe80008921850 */
[----:B------:R-:W2:Y:S04]  /*a8a0*/  LDL.LU.64 R216, [R1+0x640] ;  /* 0x0006400001d87983 */ /* 0x000ea80000300a00 */
[----:B------:R-:W4:Y:S04]  /*a8b0*/  LDL.LU.64 R240, [R1+0x638] ;  /* 0x0006380001f07983 */ /* 0x000f280000300a00 */
[----:B------:R-:W3:Y:S04]  /*a8c0*/  LDL.LU.64 R230, [R1+0x630] ;  /* 0x0006300001e67983 */ /* 0x000ee80000300a00 */
[----:B------:R-:W-:Y:S04]  /*a8d0*/  LDGSTS.E [R249+0x2400], desc[UR16][R232.64], P1 ;  /* 0x02400000e8f97fae */ /* 0x000fe80008921850 */
[----:B------:R-:W-:Y:S04]  /*a8e0*/  LDGSTS.E [R249+0x2800], desc[UR16][R238.64], P1 ;  /* 0x02800000eef97fae */ /* 0x000fe80008921850 */
[----:B------:R-:W-:Y:S04]  /*a8f0*/  LDGSTS.E [R249+0x2c00], desc[UR16][R246.64], P1 ;  /* 0x02c00000f6f97fae */ /* 0x000fe80008921850 */
[----:B------:R-:W2:Y:S04]  /*a900*/  LDL.LU.64 R232, [R1+0x628] ;  /* 0x0006280001e87983 */ /* 0x000ea80000300a00 */
[----:B------:R-:W4:Y:S04]  /*a910*/  LDL.LU.64 R238, [R1+0x620] ;  /* 0x0006200001ee7983 */ /* 0x000f280000300a00 */
[----:B------:R-:W-:Y:S04]  /*a920*/  LDGSTS.E [R249+0x3000], desc[UR16][R242.64], P1 ;  /* 0x03000000f2f97fae */ /* 0x000fe80008921850 */
        /* <DEDUP_REMOVED lines=46> */
[----:B------:R1:W-:Y:S04]  /*ac10*/  STL [R1+0x590], R223 ;  /* 0x000590df01007387 */ /* 0x0003e80000100800 */
[----:B------:R-:W-:Y:S04]  /*ac20*/  LDGSTS.E [R249+0x16c00], desc[UR16][R194.64], P1 ;  /* 0x16c00000c2f97fae */ /* 0x000fe80008921850 */
[----:B------:R-:W-:Y:S01]  /*ac30*/  LDGSTS.E [R249+0x17000], desc[UR16][R198.64], P1 ;  /* 0x17000000c6f97fae */ /* 0x000fe20008921850 */
[----:B-1----:R-:W-:-:S03]  /*ac40*/  VIADD R223, R223, UR7 ;  /* 0x00000007dfdf7c36 */ /* 0x002fc60008000000 */
[----:B------:R-:W-:Y:S04]  /*ac50*/  LDGSTS.E [R249+0x17400], desc[UR16][R202.64], P1 ;  /* 0x17400000caf97fae */ /* 0x000fe80008921850 */
[----:B------:R-:W-:Y:S04]  /*ac60*/  LDGSTS.E [R249+0x17800], desc[UR16][R206.64], P1 ;  /* 0x17800000cef97fae */ /* 0x000fe80008921850 */
[----:B------:R-:W-:Y:S04]  /*ac70*/  LDGSTS.E [R249+0x17c00], desc[UR16][R210.64], P1 ;  /* 0x17c00000d2f97fae */ /* 0x000fe80008921850 */
[----:B----4-:R-:W-:Y:S04]  /*ac80*/  LDGSTS.E [R223+0x200], desc[UR16][R238.64], P1 ;  /* 0x00200000eedf7fae */ /* 0x010fe80008921850 */
[----:B--2---:R-:W-:Y:S04]  /*ac90*/  LDGSTS.E [R223+0x600], desc[UR16][R232.64], P1 ;  /* 0x00600000e8df7fae */ /* 0x004fe80008921850 */
[----:B---3--:R-:W-:Y:S04]  /*aca0*/  LDGSTS.E [R223+0xa00], desc[UR16][R230.64], P1 ;  /* 0x00a00000e6df7fae */ /* 0x008fe80008921850 */
[----:B------:R-:W2:Y:S04]  /*acb0*/  LDL.LU.64 R238, [R1+0x618] ;  /* 0x0006180001ee7983 */ /* 0x000ea80000300a00 */
[----:B------:R-:W3:Y:S04]  /*acc0*/  LDL.LU.64 R232, [R1+0x610] ;  /* 0x0006100001e87983 */ /* 0x000ee80000300a00 */
[----:B------:R-:W4:Y:S04]  /*acd0*/  LDL.LU.64 R230, [R1+0x608] ;  /* 0x0006080001e67983 */ /* 0x000f280000300a00 */
[----:B------:R-:W-:Y:S04]  /*ace0*/  LDGSTS.E [R223+0xe00], desc[UR16][R240.64], P1 ;  /* 0x00e00000f0df7fae */ /* 0x000fe80008921850 */
[----:B------:R-:W-:Y:S04]  /*acf0*/  LDGSTS.E [R223+0x1200], desc[UR16][R216.64], P1 ;  /* 0x01200000d8df7fae */ /* 0x000fe80008921850 */
[----:B------:R-:W-:Y:S04]  /*ad00*/  LDGSTS.E [R223+0x1600], desc[UR16][R212.64], P1 ;  /* 0x01600000d4df7fae */ /* 0x000fe80008921850 */
[----:B------:R-:W2:Y:S04]  /*ad10*/  LDL.LU.64 R240, [R1+0x600] ;  /* 0x0006000001f07983 */ /* 0x000ea80000300a00 */
[----:B------:R-:W3:Y:S04]  /*ad20*/  LDL.LU.64 R216, [R1+0x5f8] ;  /* 0x0005f80001d87983 */ /* 0x000ee80000300a00 */
[----:B------:R-:W4:Y:S04]  /*ad30*/  LDL.LU.64 R212, [R1+0x5f0] ;  /* 0x0005f00001d47983 */ /* 0x000f280000300a00 */
[----:B------:R-:W-:Y:S04]  /*ad40*/  LDGSTS.E [R223+0x1a00], desc[UR16][R218.64], P1 ;  /* 0x01a00000dadf7fae */ /* 0x000fe80008921850 */
[----:B------:R-:W-:Y:S04]  /*ad50*/  LDGSTS.E [R223+0x1e00], desc[UR16][R236.64], P1 ;  /* 0x01e00000ecdf7fae */ /* 0x000fe80008921850 */
[----:B------:R-:W-:Y:S04]  /*ad60*/  LDGSTS.E [R223+0x2200], desc[UR16][R4.64], P1 ;  /* 0x0220000004df7fae */ /* 0x000fe80008921850 */
[----:B------:R-:W2:Y:S04]  /*ad70*/  LDL.LU R218, [R1+0x5ec] ;  /* 0x0005ec0001da7983 */ /* 0x000ea80000300800 */
[----:B------:R-:W3:Y:S04]  /*ad80*/  LDL.LU R236, [R1+0x5e8] ;  /* 0x0005e80001ec7983 */ /* 0x000ee80000300800 */
[----:B------:R-:W4:Y:S04]  /*ad90*/  LDL.LU.64 R4, [R1+0x5e0] ;  /* 0x0005e00001047983 */ /* 0x000f280000300a00 */
[----:B------:R-:W2:Y:S04]  /*ada0*/  LDL.LU R237, [R1+0xec] ;  /* 0x0000ec0001ed7983 */ /* 0x000ea80000300800 */
        /* <DEDUP_REMOVED lines=52> */
[----:B------:R-:W-:Y:S01]  /*b0f0*/  LDGSTS.E [R223+0x17600], desc[UR16][R204.64], P1 ;  /* 0x17600000ccdf7fae */ /* 0x000fe20008921850 */
[----:B------:R-:W-:-:S03]  /*b100*/  LOP3.LUT R225, R224, 0x20, RZ, 0xfc, !PT ;  /* 0x00000020e0e17812 */ /* 0x000fc600078efcff */
[----:B------:R-:W-:Y:S01]  /*b110*/  LDGSTS.E [R223+0x17a00], desc[UR16][R208.64], P1 ;  /* 0x17a00000d0df7fae */ /* 0x000fe20008921850 */
[----:B------:R-:W-:Y:S02]  /*b120*/  ISETP.GE.AND P0, PT, R225, UR4, PT ;  /* 0x00000004e1007c0c */ /* 0x000fe4000bf06270 */
[----:B------:R-:W-:Y:S01]  /*b130*/  LOP3.LUT R224, R224, 0x4, RZ, 0xfc, !PT ;  /* 0x00000004e0e07812 */ /* 0x000fe200078efcff */
[----:B------:R-:W3:Y:S01]  /*b140*/  LDL.LU R219, [R1+0xc0] ;  /* 0x0000c00001db7983 */ /* 0x000ee20000300800 */
[----:B------:R-:W-:Y:S02]  /*b150*/  SEL R225, RZ, 0x4, P0 ;  /* 0x00000004ffe17807 */ /* 0x000fe40000000000 */
[----:B------:R-:W-:Y:S02]  /*b160*/  ISETP.GE.AND P0, PT, R224, UR4, PT ;  /* 0x00000004e0007c0c */ /* 0x000fe4000bf06270 */
[----:B------:R-:W-:Y:S01]  /*b170*/  SEL R225, R225, RZ, P6 ;  /* 0x000000ffe1e17207 */ /* 0x000fe20003000000 */
[----:B----4-:R-:W-:Y:S04]  /*b180*/  LDGSTS.E [R223+0x17e00], desc[UR16][R4.64], P1 ;  /* 0x17e0000004df7fae */ /* 0x010fe80008921850 */
[----:B------:R-:W0:Y:S01]  /*b190*/  LDGDEPBAR ;  /* 0x00000000000079af */ /* 0x000e220000000000 */
[----:B------:R-:W-:Y:S01]  /*b1a0*/  BAR.SYNC.DEFER_BLOCKING 0x0 ;  /* 0x0000000000007b1d */ /* 0x000fe20000010000 */
[----:B------:R-:W-:-:S02]  /*b1b0*/  ISETP.NE.U32.AND P1, PT, R225, RZ, PT ;  /* 0x000000ffe100720c */ /* 0x000fc40003f25070 */
[----:B------:R-:W-:-:S04]  /*b1c0*/  SEL R225, RZ, 0x4, P0 ;  /* 0x00000004ffe17807 */ /* 0x000fc80000000000 */
[----:B------:R-:W-:-:S04]  /*b1d0*/  SEL R225, R225, RZ, P6 ;  /* 0x000000ffe1e17207 */ /* 0x000fc80003000000 */
[----:B------:R-:W-:Y:S01]  /*b1e0*/  ISETP.NE.U32.AND P0, PT, R225, RZ, PT ;  /* 0x000000ffe100720c */ /* 0x000fe20003f05070 */
[----:B------:R-:W-:Y:S01]  /*b1f0*/  @!PT LDS RZ, [RZ] ;  /* 0x00000000fffff984 */ /* 0x000fe20000000800 */
[----:B------:R-:W-:Y:S01]  /*b200*/  @!PT LDS RZ, [RZ] ;  /* 0x00000000fffff984 */ /* 0x000fe20000000800 */
[----:B------:R-:W-:Y:S01]  /*b210*/  @!PT LDS RZ, [RZ] ;  /* 0x00000000fffff984 */ /* 0x000fe20000000800 */
[----:B--2---:R-:W-:Y:S04]  /*b220*/  LDGSTS.E [R237+0x64000], desc[UR16][R220.64], P5 ;  /* 0x64000000dced7fae */ /* 0x004fe8000a921850 */
[----:B------:R-:W2:Y:S04]  /*b230*/  LDL.LU.64 R220, [R1+0x5d8] ;  /* 0x0005d80001dc7983 */ /* 0x000ea80000300a00 */
[----:B------:R-:W4:Y:S04]  /*b240*/  LDL.LU R224, [R1+0x5d4] ;  /* 0x0005d40001e07983 */ /* 0x000f280000300800 */
[----:B------:R-:W4:Y:S02]  /*b250*/  LDL.LU R225, [R1+0x5d0] ;  /* 0x0005d00001e17983 */ /* 0x000f240000300800 */
[----:B----4-:R-:W-:-:S05]  /*b260*/  IMAD.WIDE R224, R227, 0x4, R224 ;  /* 0x00000004e3e07825 */ /* 0x010fca00078e02e0 */
[----:B------:R1:W-:Y:S04]  /*b270*/  LDGSTS.E [R237+0x66000], desc[UR16][R224.64], P1 ;  /* 0x66000000e0ed7fae */ /* 0x0003e80008921850 */
[----:B------:R-:W3:Y:S01]  /*b280*/  LDL.LU R237, [R1+0x5cc] ;  /* 0x0005cc0001ed7983 */ /* 0x000ee20000300800 */
[----:B-1----:R-:W1:Y:S01]  /*b290*/  S2R R225, SR_TID.X ;  /* 0x0000000000e17919 */ /* 0x002e620000002100 */
[----:B---3--:R-:W-:-:S05]  /*b2a0*/  IMAD.WIDE R236, R227, 0x4, R236 ;  /* 0x00000004e3ec7825 */ /* 0x008fca00078e02ec */
[----:B------:R3:W-:Y:S02]  /*b2b0*/  LDGSTS.E [R219+0x64000], desc[UR16][R236.64], P0 ;  /* 0x64000000ecdb7fae */ /* 0x0007e40008121850 */
[----:B---3--:R-:W-:Y:S02]  /*b2c0*/  IMAD.MOV.U32 R236, RZ, RZ, R227 ;  /* 0x000000ffffec7224 */ /* 0x008fe400078e00e3 */
[----:B------:R-:W3:Y:S01]  /*b2d0*/  LDL.LU R227, [R1+0x5c8] ;  /* 0x0005c80001e37983 */ /* 0x000ee20000300800 */
[----:B-1----:R-:W-:-:S04]  /*b2e0*/  SHF.R.U32.HI R225, RZ, 0x6, R225 ;  /* 0x00000006ffe17819 */ /* 0x002fc800000116e1 */
[----:B------:R-:W-:-:S04]  /*b2f0*/  SGXT.U32 R225, R225, 0x2 ;  /* 0x00000002e1e1781a */ /* 0x000fc80000000000 */
[----:B------:R-:W-:-:S04]  /*b300*/  LOP3.LUT R224, R225, 0x24, RZ, 0xfc, !PT ;  /* 0x00000024e1e07812 */ /* 0x000fc800078efcff */
[----:B------:R-:W-:-:S04]  /*b310*/  ISETP.GE.AND P0, PT, R224, UR4, PT ;  /* 0x00000004e0007c0c */ /* 0x000fc8000bf06270 */
[----:B------:R-:W-:Y:S02]  /*b320*/  SEL R224, RZ, 0x4, P0 ;  /* 0x00000004ffe07807 */ /* 0x000fe40000000000 */
[----:B------:R-:W-:Y:S02]  /*b330*/  LOP3.LUT R225, R225, 0x8, RZ, 0xfc, !PT ;  /* 0x00000008e1e17812 */ /* 0x000fe400078efcff */
[----:B------:R-:W-:Y:S02]  /*b340*/  SEL R224, R224, RZ, P6 ;  /* 0x000000ffe0e07207 */ /* 0x000fe40003000000 */
[----:B------:R-:W-:Y:S02]  /*b350*/  ISETP.GE.AND P0, PT, R225, UR4, PT ;  /* 0x00000004e1007c0c */ /* 0x000fe4000bf06270 */
[----:B------:R-:W-:Y:S02]  /*b360*/  ISETP.NE.U32.AND P1, PT, R224, RZ, PT ;  /* 0x000000ffe000720c */ /* 0x000fe40003f25070 */
[----:B------:R-:W-:-:S04]  /*b370*/  SEL R224, RZ, 0x4, P0 ;  /* 0x00000004ffe07807 */ /* 0x000fc80000000000 */
[----:B------:R-:W-:-:S04]  /*b380*/  SEL R224, R224, RZ, P6 ;  /* 0x000000ffe0e07207 */ /* 0x000fc80003000000 */
[----:B------:R-:W-:Y:S02]  /*b390*/  ISETP.NE.U32.AND P0, PT, R224, RZ, PT ;  /* 0x000000ffe000720c */ /* 0x000fe40003f05070 */
[----:B------:R-:W4:Y:S01]  /*b3a0*/  LDL.LU R224, [R1+0xb4] ;  /* 0x0000b40001e07983 */ /* 0x000f220000300800 */
[----:B---3--:R-:W-:-:S05]  /*b3b0*/  IMAD.WIDE R226, R236, 0x4, R226 ;  /* 0x00000004ece27825 */ /* 0x008fca00078e02e2 */
[----:B------:R-:W-:Y:S04]  /*b3c0*/  LDGSTS.E [R219+0x66000], desc[UR16][R226.64], P1 ;  /* 0x66000000e2db7fae */ /* 0x000fe80008921850 */
[----:B------:R-:W3:Y:S04]  /*b3d0*/  LDL.LU R219, [R1+0x5c4] ;  /* 0x0005c40001db7983 */ /* 0x000ee80000300800 */
[----:B------:R-:W4:Y:S04]  /*b3e0*/  LDL.LU R226, [R1+0xbc] ;  /* 0x0000bc0001e27983 */ /* 0x000f280000300800 */
[----:B------:R-:W3:Y:S01]  /*b3f0*/  LDL.LU R227, [R1+0xb8] ;  /* 0x0000b80001e37983 */ /* 0x000ee20000300800 */
[----:B------:R-:W1:Y:S01]  /*b400*/  S2R R225, SR_TID.X ;  /* 0x0000000000e17919 */ /* 0x000e620000002100 */
[----:B--2---:R-:W-:Y:S01]  /*b410*/  IMAD.WIDE R220, R236, 0x4, R220 ;  /* 0x00000004ecdc7825 */ /* 0x004fe200078e02dc */
[----:B-1----:R-:W-:-:S04]  /*b420*/  SHF.R.U32.HI R225, RZ, 0x6, R225 ;  /* 0x00000006ffe17819 */ /* 0x002fc800000116e1 */
[----:B------:R-:W-:-:S04]  /*b430*/  SGXT.U32 R225, R225, 0x2 ;  /* 0x00000002e1e1781a */ /* 0x000fc80000000000 */
[C---:B------:R-:W-:Y:S02]  /*b440*/  LOP3.LUT R237, R225.reuse, 0x28, RZ, 0xfc, !PT ;  /* 0x00000028e1ed7812 */ /* 0x040fe400078efcff */
[----:B------:R-:W-:Y:S01]  /*b450*/  LOP3.LUT R225, R225, 0xc, RZ, 0xfc, !PT ;  /* 0x0000000ce1e17812 */ /* 0x000fe200078efcff */
[----:B------:R-:W-:-:S04]  /*b460*/  IMAD.WIDE R212, R236, 0x4, R212 ;  /* 0x00000004ecd47825 */ /* 0x000fc800078e02d4 */
[----:B------:R-:W-:Y:S01]  /*b470*/  IMAD.WIDE R216, R236, 0x4, R216 ;  /* 0x00000004ecd87825 */ /* 0x000fe200078e02d8 */
[----:B----4-:R1:W-:Y:S01]  /*b480*/  LDGSTS.E [R226+0x64000], desc[UR16][R220.64], P0 ;  /* 0x64000000dce27fae */ /* 0x0103e20008121850 */
[----:B------:R-:W-:-:S03]  /*b490*/  ISETP.GE.AND P0, PT, R237, UR4, PT ;  /* 0x00000004ed007c0c */ /* 0x000fc6000bf06270 */
[----:B------:R-:W2:Y:S01]  /*b4a0*/  LDL.LU R237, [R1+0xb0] ;  /* 0x0000b00001ed7983 */ /* 0x000ea20000300800 */
[----:B-1----:R-:W-:Y:S02]  /*b4b0*/  SEL R220, RZ, 0x4, P0 ;  /* 0x00000004ffdc7807 */ /* 0x002fe40000000000 */
[----:B------:R-:W-:Y:S02]  /*b4c0*/  ISETP.GE.AND P0, PT, R225, UR4, PT ;  /* 0x00000004e1007c0c */ /* 0x000fe4000bf06270 */
[----:B------:R-:W1:Y:S01]  /*b4d0*/  S2R R225, SR_TID.X ;  /* 0x0000000000e17919 */ /* 0x000e620000002100 */
[----:B------:R-:W-:-:S04]  /*b4e0*/  SEL R220, R220, RZ, P6 ;  /* 0x000000ffdcdc7207 */ /* 0x000fc80003000000 */
[----:B------:R-:W-:Y:S02]  /*b4f0*/  ISETP.NE.U32.AND P1, PT, R220, RZ, PT ;  /* 0x000000ffdc00720c */ /* 0x000fe40003f25070 */
[----:B------:R-:W-:-:S04]  /*b500*/  SEL R220, RZ, 0x4, P0 ;  /* 0x00000004ffdc7807 */ /* 0x000fc80000000000 */
[----:B------:R-:W-:-:S04]  /*b510*/  SEL R220, R220, RZ, P6 ;  /* 0x000000ffdcdc7207 */ /* 0x000fc80003000000 */
[----:B------:R-:W-:Y:S01]  /*b520*/  ISETP.NE.U32.AND P0, PT, R220, RZ, PT ;  /* 0x000000ffdc00720c */ /* 0x000fe20003f05070 */
[----:B---3--:R-:W-:-:S05]  /*b530*/  IMAD.WIDE R218, R236, 0x4, R218 ;  /* 0x00000004ecda7825 */ /* 0x008fca00078e02da */
[----:B------:R3:W-:Y:S07]  /*b540*/  LDGSTS.E [R226+0x66000], desc[UR16][R218.64], P1 ;  /* 0x66000000dae27fae */ /* 0x0007ee0008921850 */
[----:B------:R4:W-:Y:S01]  /*b550*/  LDGSTS.E [R227+0x64000], desc[UR16][R212.64], P0 ;  /* 0x64000000d4e37fae */ /* 0x0009e20008121850 */
[----:B-1----:R-:W-:-:S04]  /*b560*/  SHF.R.U32.HI R225, RZ, 0x6, R225 ;  /* 0x00000006ffe17819 */ /* 0x002fc800000116e1 */
[----:B------:R-:W-:-:S04]  /*b570*/  SGXT.U32 R225, R225, 0x2 ;  /* 0x00000002e1e1781a */ /* 0x000fc80000000000 */
[C---:B---3--:R-:W-:Y:S02]  /*b580*/  LOP3.LUT R226, R225.reuse, 0x2c, RZ, 0xfc, !PT ;  /* 0x0000002ce1e27812 */ /* 0x048fe400078efcff */
[----:B------:R-:W-:Y:S02]  /*b590*/  LOP3.LUT R225, R225, 0x10, RZ, 0xfc, !PT ;  /* 0x00000010e1e17812 */ /* 0x000fe400078efcff */
[----:B------:R-:W-:-:S04]  /*b5a0*/  ISETP.GE.AND P0, PT, R226, UR4, PT ;  /* 0x00000004e2007c0c */ /* 0x000fc8000bf06270 */
[----:B----4-:R-:W-:Y:S02]  /*b5b0*/  SEL R212, RZ, 0x4, P0 ;  /* 0x00000004ffd47807 */ /* 0x010fe40000000000 */
[----:B------:R-:W-:Y:S02]  /*b5c0*/  ISETP.GE.AND P0, PT, R225, UR4, PT ;  /* 0x00000004e1007c0c */ /* 0x000fe4000bf06270 */
[----:B------:R-:W1:Y:S01]  /*b5d0*/  S2R R225, SR_TID.X ;  /* 0x0000000000e17919 */ /* 0x000e620000002100 */
[----:B------:R-:W-:-:S04]  /*b5e0*/  SEL R212, R212, RZ, P6 ;  /* 0x000000ffd4d47207 */ /* 0x000fc80003000000 */
[----:B------:R-:W-:Y:S02]  /*b5f0*/  ISETP.NE.U32.AND P1, PT, R212, RZ, PT ;  /* 0x000000ffd400720c */ /* 0x000fe40003f25070 */
[----:B------:R-:W-:-:S04]  /*b600*/  SEL R212, RZ, 0x4, P0 ;  /* 0x00000004ffd47807 */ /* 0x000fc80000000000 */
[----:B------:R-:W-:-:S04]  /*b610*/  SEL R212, R212, RZ, P6 ;  /* 0x000000ffd4d47207 */ /* 0x000fc80003000000 */
[----:B------:R-:W-:Y:S01]  /*b620*/  ISETP.NE.U32.AND P0, PT, R212, RZ, PT ;  /* 0x000000ffd400720c */ /* 0x000fe20003f05070 */
[C---:B------:R-:W-:Y:S02]  /*b630*/  IMAD.WIDE R240, R236.reuse, 0x4, R240 ;  /* 0x00000004ecf07825 */ /* 0x040fe400078e02f0 */
[----:B------:R3:W-:Y:S10]  /*b640*/  LDGSTS.E [R227+0x66000], desc[UR16][R216.64], P1 ;  /* 0x66000000d8e37fae */ /* 0x0007f40008921850 */
[----:B------:R-:W-:Y:S01]  /*b650*/  LDGSTS.E [R224+0x64000], desc[UR16][R240.64], P0 ;  /* 0x64000000f0e07fae */ /* 0x000fe20008121850 */
[----:B-1----:R-:W-:Y:S01]  /*b660*/  SHF.R.U32.HI R225, RZ, 0x6, R225 ;  /* 0x00000006ffe17819 */ /* 0x002fe200000116e1 */
[----:B------:R-:W-:-:S02]  /*b670*/  IMAD.WIDE R230, R236, 0x4, R230 ;  /* 0x00000004ece67825 */ /* 0x000fc400078e02e6 */
[----:B------:R-:W4:Y:S01]  /*b680*/  LDL.LU.64 R216, [R1+0xa0] ;  /* 0x0000a00001d87983 */ /* 0x000f220000300a00 */
[----:B------:R-:W-:-:S04]  /*b690*/  SGXT.U32 R225, R225, 0x2 ;  /* 0x00000002e1e1781a */ /* 0x000fc80000000000 */
[C---:B---3--:R-:W-:Y:S02]  /*b6a0*/  LOP3.LUT R227, R225.reuse, 0x30, RZ, 0xfc, !PT ;  /* 0x00000030e1e37812 */ /* 0x048fe400078efcff */
[----:B------:R-:W-:Y:S02]  /*b6b0*/  LOP3.LUT R225, R225, 0x14, RZ, 0xfc, !PT ;  /* 0x00000014e1e17812 */ /* 0x000fe400078efcff */
[----:B------:R-:W-:-:S04]  /*b6c0*/  ISETP.GE.AND P0, PT, R227, UR4, PT ;  /* 0x00000004e3007c0c */ /* 0x000fc8000bf06270 */
[----:B------:R-:W-:Y:S02]  /*b6d0*/  SEL R212, RZ, 0x4, P0 ;  /* 0x00000004ffd47807 */ /* 0x000fe40000000000 */
[----:B------:R-:W-:Y:S02]  /*b6e0*/  ISETP.GE.AND P0, PT, R225, UR4, PT ;  /* 0x00000004e1007c0c */ /* 0x000fe4000bf06270 */
[----:B------:R-:W1:Y:S01]  /*b6f0*/  S2R R225, SR_TID.X ;  /* 0x0000000000e17919 */ /* 0x000e620000002100 */
[----:B------:R-:W-:-:S04]  /*b700*/  SEL R212, R212, RZ, P6 ;  /* 0x000000ffd4d47207 */ /* 0x000fc80003000000 */
[----:B------:R-:W-:Y:S02]  /*b710*/  ISETP.NE.U32.AND P1, PT, R212, RZ, PT ;  /* 0x000000ffd400720c */ /* 0x000fe40003f25070 */
[----:B------:R-:W-:-:S04]  /*b720*/  SEL R212, RZ, 0x4, P0 ;  /* 0x00000004ffd47807 */ /* 0x000fc80000000000 */
[----:B------:R-:W-:-:S04]  /*b730*/  SEL R212, R212, RZ, P6 ;  /* 0x000000ffd4d47207 */ /* 0x000fc80003000000 */
[----:B------:R-:W-:Y:S01]  /*b740*/  ISETP.NE.U32.AND P0, PT, R212, RZ, PT ;  /* 0x000000ffd400720c */ /* 0x000fe20003f05070 */
[----:B------:R-:W-:Y:S02]  /*b750*/  IMAD.WIDE R232, R236, 0x4, R232 ;  /* 0x00000004ece87825 */ /* 0x000fe400078e02e8 */
[----:B------:R3:W-:Y:S01]  /*b760*/  LDGSTS.E [R224+0x66000], desc[UR16][R230.64], P1 ;  /* 0x66000000e6e07fae */ /* 0x0007e20008921850 */
[----:B-1----:R-:W-:-:S04]  /*b770*/  SHF.R.U32.HI R225, RZ, 0x6, R225 ;  /* 0x00000006ffe17819 */ /* 0x002fc800000116e1 */
[----:B------:R-:W-:-:S04]  /*b780*/  SGXT.U32 R225, R225, 0x2 ;  /* 0x00000002e1e1781a */ /* 0x000fc80000000000 */
[C---:B---3--:R-:W-:Y:S02]  /*b790*/  LOP3.LUT R224, R225.reuse, 0x34, RZ, 0xfc, !PT ;  /* 0x00000034e1e07812 */ /* 0x048fe400078efcff */
[----:B------:R-:W-:Y:S01]  /*b7a0*/  LOP3.LUT R225, R225, 0x18, RZ, 0xfc, !PT ;  /* 0x00000018e1e17812 */ /* 0x000fe200078efcff */
[----:B--2---:R-:W-:Y:S01]  /*b7b0*/  LDGSTS.E [R237+0x64000], desc[UR16][R232.64], P0 ;  /* 0x64000000e8ed7fae */ /* 0x004fe20008121850 */
        /* <DEDUP_REMOVED lines=9> */
[----:B------:R-:W-:-:S04]  /*b850*/  IMAD.MOV.U32 R212, RZ, RZ, R236 ;  /* 0x000000ffffd47224 */ /* 0x000fc800078e00ec */
[----:B------:R-:W-:-:S04]  /*b860*/  IMAD.WIDE R238, R212, 0x4, R238 ;  /* 0x00000004d4ee7825 */ /* 0x000fc800078e02ee */
[----:B------:R-:W-:Y:S01]  /*b870*/  IMAD.WIDE R184, R212, 0x4, R184 ;  /* 0x00000004d4b87825 */ /* 0x000fe200078e02b8 */
[----:B------:R2:W-:Y:S04]  /*b880*/  LDGSTS.E [R237+0x66000], desc[UR16][R238.64], P1 ;  /* 0x66000000eeed7fae */ /* 0x0005e80008921850 */
[----:B------:R3:W-:Y:S01]  /*b890*/  LDGSTS.E [R252+0x64000], desc[UR16][R184.64], P0 ;  /* 0x64000000b8fc7fae */ /* 0x0007e20008121850 */
[----:B-1----:R-:W-:-:S04]  /*b8a0*/  SHF.R.U32.HI R225, RZ, 0x6, R225 ;  /* 0x00000006ffe17819 */ /* 0x002fc800000116e1 */
[----:B------:R-:W-:Y:S01]  /*b8b0*/  SGXT.U32 R225, R225, 0x2 ;  /* 0x00000002e1e1781a */ /* 0x000fe20000000000 */
[----:B------:R-:W4:Y:S03]  /*b8c0*/  LDL.LU.64 R238, [R1+0x80] ;  /* 0x0000800001ee7983 */ /* 0x000f260000300a00 */
[----:B--2---:R-:W-:Y:S01]  /*b8d0*/  LOP3.LUT R237, R225, 0x38, RZ, 0xfc, !PT ;  /* 0x00000038e1ed7812 */ /* 0x004fe200078efcff */
[----:B------:R-:W-:Y:S01]  /*b8e0*/  IMAD.WIDE R234, R212, 0x4, R234 ;  /* 0x00000004d4ea7825 */ /* 0x000fe200078e02ea */
[----:B------:R-:W2:Y:S02]  /*b8f0*/  LDL.LU.64 R220, [R1+0x70] ;  /* 0x0000700001dc7983 */ /* 0x000ea40000300a00 */
[----:B------:R-:W-:Y:S02]  /*b900*/  ISETP.GE.AND P0, PT, R237, UR4, PT ;  /* 0x00000004ed007c0c */ /* 0x000fe4000bf06270 */
[----:B------:R-:W2:Y:S02]  /*b910*/  LDL.LU.64 R218, [R1+0x60] ;  /* 0x0000600001da7983 */ /* 0x000ea40000300a00 */
[----:B---3--:R-:W-:-:S02]  /*b920*/  SEL R184, RZ, 0x4, P0 ;  /* 0x00000004ffb87807 */ /* 0x008fc40000000000 */
[----:B------:R-:W3:Y:S02]  /*b930*/  LDL.LU.64 R232, [R1+0x50] ;  /* 0x0000500001e87983 */ /* 0x000ee40000300a00 */
[----:B------:R-:W-:Y:S02]  /*b940*/  SEL R184, R184, RZ, P6 ;  /* 0x000000ffb8b87207 */ /* 0x000fe40003000000 */
[----:B------:R-:W2:Y:S02]  /*b950*/  LDL.LU.64 R230, [R1+0x40] ;  /* 0x0000400001e67983 */ /* 0x000ea40000300a00 */
[----:B------:R-:W-:Y:S02]  /*b960*/  ISETP.NE.U32.AND P1, PT, R184, RZ, PT ;  /* 0x000000ffb800720c */ /* 0x000fe40003f25070 */
[----:B------:R-:W2:Y:S11]  /*b970*/  LDL.LU.64 R240, [R1+0x30] ;  /* 0x0000300001f07983 */ /* 0x000eb60000300a00 */
[----:B------:R-:W-:Y:S04]  /*b980*/  LDGSTS.E [R252+0x66000], desc[UR16][R234.64], P1 ;  /* 0x66000000eafc7fae */ /* 0x000fe80008921850 */
[----:B------:R-:W2:Y:S01]  /*b990*/  LDL.LU.64 R234, [R1+0x90] ;  /* 0x0000900001ea7983 */ /* 0x000ea20000300a00 */
[----:B------:R-:W-:Y:S01]  /*b9a0*/  LOP3.LUT R225, R225, 0x1c, RZ, 0xfc, !PT ;  /* 0x0000001ce1e17812 */ /* 0x000fe200078efcff */
[----:B------:R-:W1:Y:S03]  /*b9b0*/  S2R R213, SR_TID.X ;  /* 0x0000000000d57919 */ /* 0x000e660000002100 */
[----:B------:R-:W-:-:S02]  /*b9c0*/  ISETP.GE.AND P0, PT, R225, UR4, PT ;  /* 0x00000004e1007c0c */ /* 0x000fc4000bf06270 */
[----:B------:R-:W1:Y:S02]  /*b9d0*/  S2R R225, SR_TID.X ;  /* 0x0000000000e17919 */ /* 0x000e640000002100 */
[----:B------:R-:W-:Y:S01]  /*b9e0*/  SEL R184, RZ, 0x4, P0 ;  /* 0x00000004ffb87807 */ /* 0x000fe20000000000 */
[----:B------:R-:W-:Y:S01]  /*b9f0*/  IMAD.WIDE R228, R212, 0x4, R228 ;  /* 0x00000004d4e47825 */ /* 0x000fe200078e02e4 */
[----:B------:R-:W2:Y:S02]  /*ba00*/  LDL.LU.64 R226, [R1+0x20] ;  /* 0x0000200001e27983 */ /* 0x000ea40000300a00 */
[----:B------:R-:W-:-:S04]  /*ba10*/  SEL R184, R184, RZ, P6 ;  /* 0x000000ffb8b87207 */ /* 0x000fc80003000000 */
[----:B------:R-:W-:-:S13]  /*ba20*/  ISETP.NE.U32.AND P0, PT, R184, RZ, PT ;  /* 0x000000ffb800720c */ /* 0x000fda0003f05070 */
[----:B------:R-:W-:Y:S01]  /*ba30*/  LDGSTS.E [R222+0x64000], desc[UR16][R228.64], P0 ;  /* 0x64000000e4de7fae */ /* 0x000fe20008121850 */
[----:B-1----:R-:W-:-:S04]  /*ba40*/  SHF.R.U32.HI R225, RZ, 0x6, R225 ;  /* 0x00000006ffe17819 */ /* 0x002fc800000116e1 */
[----:B------:R-:W-:-:S04]  /*ba50*/  SGXT.U32 R225, R225, 0x2 ;  /* 0x00000002e1e1781a */ /* 0x000fc80000000000 */
[----:B------:R-:W-:-:S04]  /*ba60*/  LOP3.LUT R225, R225, 0x3c, RZ, 0xfc, !PT ;  /* 0x0000003ce1e17812 */ /* 0x000fc800078efcff */
[----:B------:R-:W-:Y:S02]  /*ba70*/  ISETP.GE.AND P0, PT, R225, UR4, PT ;  /* 0x00000004e1007c0c */ /* 0x000fe4000bf06270 */
[----:B------:R-:W2:Y:S04]  /*ba80*/  LDL.LU.64 R224, [R1+0x10] ;  /* 0x0000100001e07983 */ /* 0x000ea80000300a00 */
[----:B------:R-:W2:Y:S01]  /*ba90*/  LDL.LU.64 R236, [R1] ;  /* 0x0000000001ec7983 */ /* 0x000ea20000300a00 */
[----:B------:R-:W-:-:S04]  /*baa0*/  LOP3.LUT R213, R213, 0x3f, RZ, 0xc0, !PT ;  /* 0x0000003fd5d57812 */ /* 0x000fc800078ec0ff */
[----:B------:R-:W-:Y:S02]  /*bab0*/  ISETP.GE.AND P1, PT, R213, UR4, PT ;  /* 0x00000004d5007c0c */ /* 0x000fe4000bf26270 */
[----:B------:R-:W1:Y:S01]  /*bac0*/  S2R R213, SR_TID.X ;  /* 0x0000000000d57919 */ /* 0x000e620000002100 */
[----:B------:R-:W-:-:S04]  /*bad0*/  SEL R184, RZ, 0x4, P0 ;  /* 0x00000004ffb87807 */ /* 0x000fc80000000000 */
[----:B------:R-:W-:-:S04]  /*bae0*/  SEL R184, R184, RZ, P6 ;  /* 0x000000ffb8b87207 */ /* 0x000fc80003000000 */
[----:B------:R-:W-:Y:S02]  /*baf0*/  ISETP.NE.U32.AND P0, PT, R184, RZ, PT ;  /* 0x000000ffb800720c */ /* 0x000fe40003f05070 */
[----:B------:R-:W-:-:S04]  /*bb00*/  SEL R184, RZ, 0x4, P1 ;  /* 0x00000004ffb87807 */ /* 0x000fc80000800000 */
[----:B------:R-:W-:-:S04]  /*bb10*/  SEL R184, R184, RZ, P6 ;  /* 0x000000ffb8b87207 */ /* 0x000fc80003000000 */
[----:B------:R-:W-:Y:S01]  /*bb20*/  ISETP.NE.U32.AND P1, PT, R184, RZ, PT ;  /* 0x000000ffb800720c */ /* 0x000fe20003f25070 */
[----:B------:R-:W-:-:S04]  /*bb30*/  IMAD.WIDE R214, R212, 0x4, R214 ;  /* 0x00000004d4d67825 */ /* 0x000fc800078e02d6 */
[----:B------:R-:W-:Y:S01]  /*bb40*/  IMAD.SHL.U32 R185, R0, 0x40, RZ ;  /* 0x0000004000b97824 */ /* 0x000fe200078e00ff */
[----:B------:R-:W-:Y:S01]  /*bb50*/  LDGSTS.E [R222+0x66000], desc[UR16][R214.64], P0 ;  /* 0x66000000d6de7fae */ /* 0x000fe20008121850 */
[----:B-1----:R-:W-:-:S03]  /*bb60*/  IMAD.SHL.U32 R184, R213, 0x200, RZ ;  /* 0x00000200d5b87824 */ /* 0x002fc600078e00ff */
[----:B------:R-:W5:Y:S01]  /*bb70*/  LDL.LU R0, [R1+0x5c0] ;  /* 0x0005c00001007983 */ /* 0x000f620000300800 */
[----:B------:R-:W-:Y:S01]  /*bb80*/  IMAD.SHL.U32 R212, R213, 0x20, RZ ;  /* 0x00000020d5d47824 */ /* 0x000fe200078e00ff */
[----:B------:R-:W-:Y:S01]  /*bb90*/  LOP3.LUT R184, R184, 0x3000, RZ, 0xc0, !PT ;  /* 0x00003000b8b87812 */ /* 0x000fe200078ec0ff */
[C---:B----4-:R-:W-:Y:S01]  /*bba0*/  IMAD.WIDE R216, R185.reuse, 0x4, R216 ;  /* 0x00000004b9d87825 */ /* 0x050fe200078e02d8 */
[----:B------:R-:W4:Y:S02]  /*bbb0*/  LDL.LU.64 R228, [R1+0x98] ;  /* 0x0000980001e47983 */ /* 0x000f240000300a00 */
[----:B------:R-:W-:Y:S02]  /*bbc0*/  LOP3.LUT R184, R184, 0x60, R212, 0xf8, !PT ;  /* 0x00000060b8b87812 */ /* 0x000fe400078ef8d4 */
[----:B------:R-:W0:Y:S04]  /*bbd0*/  LDGDEPBAR ;  /* 0x00000000000079af */ /* 0x000e280000000000 */
[----:B------:R3:W-:Y:S01]  /*bbe0*/  LDGSTS.E [R249+0x20000], desc[UR16][R216.64], P1 ;  /* 0x20000000d8f97fae */ /* 0x0007e20008921850 */
[----:B------:R-:W-:-:S04]  /*bbf0*/  IMAD.WIDE R212, R185, 0x4, R238 ;  /* 0x00000004b9d47825 */ /* 0x000fc800078e02ee */
[----:B---3--:R-:W-:-:S04]  /*bc00*/  IMAD.WIDE R216, R185, 0x4, R232 ;  /* 0x00000004b9d87825 */ /* 0x008fc800078e02e8 */
[C---:B--2---:R-:W-:Y:S02]  /*bc10*/  IMAD.WIDE R214, R185.reuse, 0x4, R234 ;  /* 0x00000004b9d67825 */ /* 0x044fe400078e02ea */
[----:B------:R-:W2:Y:S04]  /*bc20*/  LDL.LU.64 R234, [R1+0x88] ;  /* 0x0000880001ea7983 */ /* 0x000ea80000300a00 */
[----:B------:R1:W-:Y:S04]  /*bc30*/  LDGSTS.E [R249+0x20400], desc[UR16][R214.64], P1 ;  /* 0x20400000d6f97fae */ /* 0x0003e80008921850 */
[----:B------:R-:W3:Y:S04]  /*bc40*/  LDL.LU.64 R238, [R1+0x78] ;  /* 0x0000780001ee7983 */ /* 0x000ee80000300a00 */
[----:B------:R1:W-:Y:S02]  /*bc50*/  LDGSTS.E [R249+0x20800], desc[UR16][R212.64], P1 ;  /* 0x20800000d4f97fae */ /* 0x0003e40008921850 */
[----:B-1----:R-:W-:-:S02]  /*bc60*/  IMAD.WIDE R214, R185, 0x4, R230 ;  /* 0x00000004b9d67825 */ /* 0x002fc400078e02e6 */
[----:B------:R-:W3:Y:S04]  /*bc70*/  LDL.LU.64 R232, [R1+0x68] ;  /* 0x0000680001e87983 */ /* 0x000ee80000300a00 */
[----:B------:R-:W3:Y:S01]  /*bc80*/  LDL.LU.64 R230, [R1+0x58] ;  /* 0x0000580001e67983 */ /* 0x000ee20000300a00 */
[----:B------:R-:W-:-:S03]  /*bc90*/  IMAD.WIDE R212, R185, 0x4, R240 ;  /* 0x00000004b9d47825 */ /* 0x000fc600078e02f0 */
[----:B------:R-:W3:Y:S01]  /*bca0*/  LDL.LU.64 R240, [R1+0x48] ;  /* 0x0000480001f07983 */ /* 0x000ee20000300a00 */
[----:B------:R-:W-:-:S04]  /*bcb0*/  IMAD.WIDE R220, R185, 0x4, R220 ;  /* 0x00000004b9dc7825 */ /* 0x000fc800078e02dc */
[C---:B------:R-:W-:Y:S01]  /*bcc0*/  IMAD.WIDE R218, R185.reuse, 0x4, R218 ;  /* 0x00000004b9da7825 */ /* 0x040fe200078e02da */
[----:B------:R-:W-:Y:S04]  /*bcd0*/  LDGSTS.E [R249+0x20c00], desc[UR16][R220.64], P1 ;  /* 0x20c00000dcf97fae */ /* 0x000fe80008921850 */
[----:B------:R-:W-:Y:S04]  /*bce0*/  LDGSTS.E [R249+0x21000], desc[UR16][R218.64], P1 ;  /* 0x21000000daf97fae */ /* 0x000fe80008921850 */
[----:B------:R1:W-:Y:S04]  /*bcf0*/  LDGSTS.E [R249+0x21400], desc[UR16][R216.64], P1 ;  /* 0x21400000d8f97fae */ /* 0x0003e80008921850 */
[----:B------:R1:W-:Y:S01]  /*bd00*/  LDGSTS.E [R249+0x21800], desc[UR16][R214.64], P1 ;  /* 0x21800000d6f97fae */ /* 0x0003e20008921850 */
[----:B------:R-:W-:-:S03]  /*bd10*/  IMAD.WIDE R246, R185, 0x4, R246 ;  /* 0x00000004b9f67825 */ /* 0x000fc600078e02f6 */
[----:B------:R1:W-:Y:S02]  /*bd20*/  LDGSTS.E [R249+0x21c00], desc[UR16][R212.64], P1 ;  /* 0x21c00000d4f97fae */ /* 0x0003e40008921850 */
[C---:B-1----:R-:W-:Y:S02]  /*bd30*/  IMAD.WIDE R216, R185.reuse, 0x4, R226 ;  /* 0x00000004b9d87825 */ /* 0x042fe400078e02e2 */
[----:B------:R-:W3:Y:S02]  /*bd40*/  LDL.LU.64 R226, [R1+0x38] ;  /* 0x0000380001e27983 */ /* 0x000ee40000300a00 */
[C---:B------:R-:W-:Y:S02]  /*bd50*/  IMAD.WIDE R214, R185.reuse, 0x4, R224 ;  /* 0x00000004b9d67825 */ /* 0x040fe400078e02e0 */
[----:B------:R-:W3:Y:S02]  /*bd60*/  LDL.LU.64 R224, [R1+0x28] ;  /* 0x0000280001e07983 */ /* 0x000ee40000300a00 */
[----:B------:R-:W-:-:S02]  /*bd70*/  IMAD.WIDE R212, R185, 0x4, R236 ;  /* 0x00000004b9d47825 */ /* 0x000fc400078e02ec */
[----:B------:R-:W3:Y:S02]  /*bd80*/  LDL.LU.64 R236, [R1+0x18] ;  /* 0x0000180001ec7983 */ /* 0x000ee40000300a00 */
[C---:B------:R-:W-:Y:S02]  /*bd90*/  IMAD.WIDE R242, R185.reuse, 0x4, R242 ;  /* 0x00000004b9f27825 */ /* 0x040fe400078e02f2 */
[----:B------:R-:W-:Y:S02]  /*bda0*/  LDGSTS.E [R249+0x22000], desc[UR16][R216.64], P1 ;  /* 0x22000000d8f97fae */ /* 0x000fe40008921850 */
[C---:B------:R-:W-:Y:S02]  /*bdb0*/  IMAD.WIDE R8, R185.reuse, 0x4, R8 ;  /* 0x00000004b9087825 */ /* 0x040fe400078e0208 */
[----:B------:R-:W-:Y:S02]  /*bdc0*/  LDGSTS.E [R249+0x22400], desc[UR16][R214.64], P1 ;  /* 0x22400000d6f97fae */ /* 0x000fe40008921850 */
[----:B------:R-:W-:-:S02]  /*bdd0*/  IMAD.WIDE R12, R185, 0x4, R12 ;  /* 0x00000004b90c7825 */ /* 0x000fc400078e020c */
[----:B------:R-:W-:Y:S02]  /*bde0*/  LDGSTS.E [R249+0x22800], desc[UR16][R212.64], P1 ;  /* 0x22800000d4f97fae */ /* 0x000fe40008921850 */
[C---:B------:R-:W-:Y:S02]  /*bdf0*/  IMAD.WIDE R16, R185.reuse, 0x4, R16 ;  /* 0x00000004b9107825 */ /* 0x040fe400078e0210 */
[----:B------:R-:W-:Y:S02]  /*be00*/  LDGSTS.E [R249+0x22c00], desc[UR16][R246.64], P1 ;  /* 0x22c00000f6f97fae */ /* 0x000fe40008921850 */
[C---:B------:R-:W-:Y:S02]  /*be10*/  IMAD.WIDE R20, R185.reuse, 0x4, R20 ;  /* 0x00000004b9147825 */ /* 0x040fe400078e0214 */
[----:B------:R-:W-:Y:S02]  /*be20*/  LDGSTS.E [R249+0x23000], desc[UR16][R242.64], P1 ;  /* 0x23000000f2f97fae */ /* 0x000fe40008921850 */
[----:B------:R-:W-:-:S02]  /*be30*/  IMAD.WIDE R24, R185, 0x4, R24 ;  /* 0x00000004b9187825 */ /* 0x000fc400078e0218 */
[----:B------:R4:W-:Y:S02]  /*be40*/  LDGSTS.E [R249+0x23400], desc[UR16][R8.64], P1 ;  /* 0x2340000008f97fae */ /* 0x0009e40008921850 */
[C---:B------:R-:W-:Y:S02]  /*be50*/  IMAD.WIDE R28, R185.reuse, 0x4, R28 ;  /* 0x00000004b91c7825 */ /* 0x040fe400078e021c */
[----:B------:R2:W-:Y:S02]  /*be60*/  LDGSTS.E [R249+0x23800], desc[UR16][R12.64], P1 ;  /* 0x238000000cf97fae */ /* 0x0005e40008921850 */
[C---:B------:R-:W-:Y:S02]  /*be70*/  IMAD.WIDE R32, R185.reuse, 0x4, R32 ;  /* 0x00000004b9207825 */ /* 0x040fe400078e0220 */
[----:B------:R3:W-:Y:S02]  /*be80*/  LDGSTS.E [R249+0x23c00], desc[UR16][R16.64], P1 ;  /* 0x23c0000010f97fae */ /* 0x0007e40008921850 */
[----:B------:R-:W-:-:S02]  /*be90*/  IMAD.WIDE R36, R185, 0x4, R36 ;  /* 0x00000004b9247825 */ /* 0x000fc400078e0224 */
[----:B------:R1:W-:Y:S02]  /*bea0*/  LDGSTS.E [R249+0x24000], desc[UR16][R20.64], P1 ;  /* 0x2400000014f97fae */ /* 0x0003e40008921850 */
        /* <DEDUP_REMOVED lines=86> */
[C---:B----4-:R-:W-:Y:S02]  /*c410*/  IMAD.WIDE R8, R185.reuse, 0x4, R228 ;  /* 0x00000004b9087825 */ /* 0x050fe400078e02e4 */
[----:B------:R-:W-:Y:S04]  /*c420*/  LDGSTS.E [R249+0x37000], desc[UR16][R198.64], P1 ;  /* 0x37000000c6f97fae */ /* 0x000fe80008921850 */
[----:B------:R-:W-:Y:S04]  /*c430*/  LDGSTS.E [R249+0x37400], desc[UR16][R202.64], P1 ;  /* 0x37400000caf97fae */ /* 0x000fe80008921850 */
[----:B------:R-:W-:Y:S04]  /*c440*/  LDGSTS.E [R249+0x37800], desc[UR16][R206.64], P1 ;  /* 0x37800000cef97fae */ /* 0x000fe80008921850 */
[----:B------:R-:W-:Y:S04]  /*c450*/  LDGSTS.E [R249+0x37c00], desc[UR16][R210.64], P1 ;  /* 0x37c00000d2f97fae */ /* 0x000fe80008921850 */
[----:B------:R4:W-:Y:S01]  /*c460*/  LDGSTS.E [R223+0x20200], desc[UR16][R8.64], P1 ;  /* 0x2020000008df7fae */ /* 0x0009e20008921850 */
[----:B--2---:R-:W-:-:S05]  /*c470*/  IMAD.WIDE R12, R185, 0x4, R234 ;  /* 0x00000004b90c7825 */ /* 0x004fca00078e02ea */
[----:B------:R2:W-:Y:S01]  /*c480*/  LDGSTS.E [R223+0x20600], desc[UR16][R12.64], P1 ;  /* 0x206000000cdf7fae */ /* 0x0005e20008921850 */
[----:B---3--:R-:W-:-:S05]  /*c490*/  IMAD.WIDE R16, R185, 0x4, R238 ;  /* 0x00000004b9107825 */ /* 0x008fca00078e02ee */
[----:B------:R-:W-:Y:S01]  /*c4a0*/  LDGSTS.E [R223+0x20a00], desc[UR16][R16.64], P1 ;  /* 0x20a0000010df7fae */ /* 0x000fe20008921850 */
[----:B-1----:R-:W-:-:S04]  /*c4b0*/  IMAD.WIDE R20, R185, 0x4, R232 ;  /* 0x00000004b9147825 */ /* 0x002fc800078e02e8 */
[C---:B----4-:R-:W-:Y:S01]  /*c4c0*/  IMAD.WIDE R8, R185.reuse, 0x4, R230 ;  /* 0x00000004b9087825 */ /* 0x050fe200078e02e6 */
[----:B------:R-:W-:Y:S03]  /*c4d0*/  LDGSTS.E [R223+0x20e00], desc[UR16][R20.64], P1 ;  /* 0x20e0000014df7fae */ /* 0x000fe60008921850 */
[C---:B--2---:R-:W-:Y:S01]  /*c4e0*/  IMAD.WIDE R12, R185.reuse, 0x4, R240 ;  /* 0x00000004b90c7825 */ /* 0x044fe200078e02f0 */
[----:B------:R-:W-:Y:S04]  /*c4f0*/  LDGSTS.E [R223+0x21200], desc[UR16][R8.64], P1 ;  /* 0x2120000008df7fae */ /* 0x000fe80008921850 */
[----:B------:R1:W-:Y:S02]  /*c500*/  LDGSTS.E [R223+0x21600], desc[UR16][R12.64], P1 ;  /* 0x216000000cdf7fae */ /* 0x0003e40008921850 */
[----:B-1----:R-:W-:-:S02]  /*c510*/  IMAD.WIDE R12, R185, 0x4, R2 ;  /* 0x00000004b90c7825 */ /* 0x002fc400078e0202 */
[----:B------:R-:W5:Y:S02]  /*c520*/  LDL.LU.64 R2, [R1+0x5b8] ;  /* 0x0005b80001027983 */ /* 0x000f640000300a00 */
[----:B------:R-:W-:-:S04]  /*c530*/  IMAD.WIDE R250, R185, 0x4, R250 ;  /* 0x00000004b9fa7825 */ /* 0x000fc800078e02fa */
[----:B------:R-:W-:-:S04]  /*c540*/  IMAD.WIDE R16, R185, 0x4, R226 ;  /* 0x00000004b9107825 */ /* 0x000fc800078e02e2 */
[C---:B------:R-:W-:Y:S01]  /*c550*/  IMAD.WIDE R20, R185.reuse, 0x4, R224 ;  /* 0x00000004b9147825 */ /* 0x040fe200078e02e0 */
[----:B------:R-:W-:Y:S03]  /*c560*/  LDGSTS.E [R223+0x21a00], desc[UR16][R16.64], P1 ;  /* 0x21a0000010df7fae */ /* 0x000fe60008921850 */
        /* <DEDUP_REMOVED lines=21> */
[----:B------:R1:W-:Y:S03]  /*c6c0*/  LDGSTS.E [R223+0x24600], desc[UR16][R26.64], P1 ;  /* 0x246000001adf7fae */ /* 0x0003e60008921850 */
        /* <DEDUP_REMOVED lines=66> */
[----:B------:R-:W-:Y:S01]  /*caf0*/  IMAD.WIDE R174, R185, 0x4, R174 ;  /* 0x00000004b9ae7825 */ /* 0x000fe200078e02ae */
[----:B------:R1:W-:Y:S01]  /*cb00*/  LDGSTS.E [R223+0x34e00], desc[UR16][R162.64], P1 ;  /* 0x34e00000a2df7fae */ /* 0x0003e20008921850 */
[----:B------:R-:W-:-:S02]  /*cb10*/  ISETP.GE.AND P0, PT, R248, 0x40, PT ;  /* 0x00000040f800780c */ /* 0x000fc40003f06270 */
        /* <DEDUP_REMOVED lines=17> */
[----:B------:R1:W-:Y:S04]  /*cc30*/  LDGSTS.E [R223+0x37200], desc[UR16][R200.64], P1 ;  /* 0x37200000c8df7fae */ /* 0x0003e80008921850 */
[----:B------:R1:W-:Y:S04]  /*cc40*/  LDGSTS.E [R223+0x37600], desc[UR16][R204.64], P1 ;  /* 0x37600000ccdf7fae */ /* 0x0003e80008921850 */
[----:B------:R2:W-:Y:S04]  /*cc50*/  LDGSTS.E [R223+0x37a00], desc[UR16][R208.64], P1 ;  /* 0x37a00000d0df7fae */ /* 0x0005e80008921850 */
[----:B------:R3:W-:Y:S01]  /*cc60*/  LDGSTS.E [R223+0x37e00], desc[UR16][R4.64], P1 ;  /* 0x37e0000004df7fae */ /* 0x0007e20008921850 */
[----:B------:R-:W-:-:S03]  /*cc70*/  CS2R R24, SRZ ;  /* 0x0000000000187805 */ /* 0x000fc6000001ff00 */
[----:B------:R-:W0:Y:S01]  /*cc80*/  LDGDEPBAR ;  /* 0x00000000000079af */ /* 0x000e220000000000 */
[----:B-1----:R-:W-:Y:S02]  /*cc90*/  CS2R R26, SRZ ;  /* 0x00000000001a7805 */ /* 0x002fe4000001ff00 */
[----:B------:R-:W-:Y:S02]  /*cca0*/  CS2R R28, SRZ ;  /* 0x00000000001c7805 */ /* 0x000fe4000001ff00 */
[----:B--2---:R-:W-:Y:S02]  /*ccb0*/  CS2R R30, SRZ ;  /* 0x00000000001e7805 */ /* 0x004fe4000001ff00 */
[----:B------:R-:W-:Y:S02]  /*ccc0*/  CS2R R32, SRZ ;  /* 0x0000000000207805 */ /* 0x000fe4000001ff00 */
[----:B---3--:R-:W-:Y:S02]  /*ccd0*/  CS2R R34, SRZ ;  /* 0x0000000000227805 */ /* 0x008fe4000001ff00 */
[----:B------:R-:W-:-:S02]  /*cce0*/  CS2R R36, SRZ ;  /* 0x0000000000247805 */ /* 0x000fc4000001ff00 */
[----:B----4-:R-:W-:Y:S02]  /*ccf0*/  CS2R R38, SRZ ;  /* 0x0000000000267805 */ /* 0x010fe4000001ff00 */
[----:B------:R-:W-:Y:S02]  /*cd00*/  CS2R R40, SRZ ;  /* 0x0000000000287805 */ /* 0x000fe4000001ff00 */
[----:B------:R-:W-:Y:S02]  /*cd10*/  CS2R R42, SRZ ;  /* 0x00000000002a7805 */ /* 0x000fe4000001ff00 */
[----:B------:R-:W-:Y:S02]  /*cd20*/  CS2R R44, SRZ ;  /* 0x00000000002c7805 */ /* 0x000fe4000001ff00 */
[----:B------:R-:W-:Y:S02]  /*cd30*/  CS2R R46, SRZ ;  /* 0x00000000002e7805 */ /* 0x000fe4000001ff00 */
[----:B------:R-:W-:-:S02]  /*cd40*/  CS2R R48, SRZ ;  /* 0x0000000000307805 */ /* 0x000fc4000001ff00 */
[----:B------:R-:W-:Y:S02]  /*cd50*/  CS2R R50, SRZ ;  /* 0x0000000000327805 */ /* 0x000fe4000001ff00 */
        /* <DEDUP_REMOVED lines=49> */
[----:B------:R-:W-:Y:S01]  /*d070*/  CS2R R150, SRZ ;  /* 0x0000000000967805 */ /* 0x000fe2000001ff00 */
[----:B------:R-:W-:Y:S06]  /*d080*/  @!P0 BRA `(.L_x_0) ;  /* 0x0000009c00e48947 */ /* 0x000fec0003800000 */
[----:B------:R-:W2:Y:S01]  /*d090*/  LDL.LU R226, [R1+0x1e8] ;  /* 0x0001e80001e27983 */ /* 0x000ea20000300800 */
[----:B------:R-:W-:Y:S01]  /*d0a0*/  SHF.R.S32.HI R184, RZ, 0x1f, R185 ;  /* 0x0000001fffb87819 */ /* 0x000fe200000114b9 */
[----:B------:R-:W-:Y:S01]  /*d0b0*/  ULDC.64 UR4, c[0x0][0x218] ;  /* 0x0000860000047ab9 */ /* 0x000fe20000000a00 */
[----:B------:R-:W-:Y:S01]  /*d0c0*/  ULDC UR6, c[0x0][0x238] ;  /* 0x00008e0000067ab9 */ /* 0x000fe20000000800 */
[----:B------:R-:W3:Y:S04]  /*d0d0*/  LDL.LU R224, [R1+0xc4] ;  /* 0x0000c40001e07983 */ /* 0x000ee80000300800 */
[----:B------:R-:W4:Y:S04]  /*d0e0*/  LDL.LU R225, [R1+0xd0] ;  /* 0x0000d00001e17983 */ /* 0x000f280000300800 */
[----:B------:R-:W4:Y:S04]  /*d0f0*/  LDL.LU R231, [R1+0xd4] ;  /* 0x0000d40001e77983 */ /* 0x000f280000300800 */
[----:B------:R-:W4:Y:S04]  /*d100*/  LDL.LU R240, [R1+0xd8] ;  /* 0x0000d80001f07983 */ /* 0x000f280000300800 */
[----:B------:R-:W4:Y:S04]  /*d110*/  LDL.LU R241, [R1+0xdc] ;  /* 0x0000dc0001f17983 */ /* 0x000f280000300800 */
[----:B------:R-:W4:Y:S04]  /*d120*/  LDL.LU R227, [R1+0xe0] ;  /* 0x0000e00001e37983 */ /* 0x000f280000300800 */
[----:B------:R-:W4:Y:S04]  /*d130*/  LDL.LU R236, [R1+0xe4] ;  /* 0x0000e40001ec7983 */ /* 0x000f280000300800 */
[----:B------:R-:W4:Y:S04]  /*d140*/  LDL.LU R237, [R1+0xe8] ;  /* 0x0000e80001ed7983 */ /* 0x000f280000300800 */
[----:B-----5:R1:W-:Y:S04]  /*d150*/  STL [R1+0x5c0], R3 ;  /* 0x0005c00301007387 */ /* 0x0203e80000100800 */
[----:B------:R4:W-:Y:S04]  /*d160*/  STL [R1+0x5bc], R2 ;  /* 0x0005bc0201007387 */ /* 0x0009e80000100800 */
[----:B------:R4:W-:Y:S01]  /*d170*/  STL [R1+0x5b8], R0 ;  /* 0x0005b80001007387 */ /* 0x0009e20000100800 */
[----:B--2---:R-:W-:-:S02]  /*d180*/  SHF.R.S32.HI R6, RZ, 0x1f, R226 ;  /* 0x0000001fff067819 */ /* 0x004fc400000114e2 */
[----:B---3--:R-:W-:Y:S02]  /*d190*/  SHF.R.S32.HI R5, RZ, 0x1f, R224 ;  /* 0x0000001fff057819 */ /* 0x008fe400000114e0 */
[----:B-1----:R-:W-:Y:S02]  /*d1a0*/  SHF.L.U64.HI R3, R226, 0x2, R6 ;  /* 0x00000002e2037819 */ /* 0x002fe40000010206 */
[----:B----4-:R-:W-:Y:S02]  /*d1b0*/  SHF.R.S32.HI R4, RZ, 0x1f, R225 ;  /* 0x0000001fff047819 */ /* 0x010fe400000114e1 */
[----:B------:R-:W-:Y:S01]  /*d1c0*/  SHF.L.U64.HI R2, R224, 0x2, R5 ;  /* 0x00000002e0027819 */ /* 0x000fe20000010205 */
[----:B------:R1:W-:Y:S01]  /*d1d0*/  STL [R1+0x2c8], R3 ;  /* 0x0002c80301007387 */ /* 0x0003e20000100800 */
[----:B------:R-:W-:Y:S02]  /*d1e0*/  SHF.L.U64.HI R0, R225, 0x2, R4 ;  /* 0x00000002e1007819 */ /* 0x000fe40000010204 */
[----:B------:R-:W-:Y:S01]  /*d1f0*/  SHF.R.S32.HI R7, RZ, 0x1f, R231 ;  /* 0x0000001fff077819 */ /* 0x000fe200000114e7 */
[----:B------:R-:W2:Y:S01]  /*d200*/  LDL.LU R232, [R1+0x138] ;  /* 0x0001380001e87983 */ /* 0x000ea20000300800 */
[----:B------:R-:W-:-:S03]  /*d210*/  SHF.R.S32.HI R6, RZ, 0x1f, R240 ;  /* 0x0000001fff067819 */ /* 0x000fc600000114f0 */
[----:B------:R3:W-:Y:S01]  /*d220*/  STL [R1+0x28c], R2 ;  /* 0x00028c0201007387 */ /* 0x0007e20000100800 */
[----:B------:R-:W-:-:S03]  /*d230*/  SHF.R.S32.HI R5, RZ, 0x1f, R241 ;  /* 0x0000001fff057819 */ /* 0x000fc600000114f1 */
[----:B------:R-:W4:Y:S01]  /*d240*/  LDL.LU R226, [R1+0x134] ;  /* 0x0001340001e27983 */ /* 0x000f220000300800 */
[----:B------:R-:W-:-:S03]  /*d250*/  SHF.R.S32.HI R4, RZ, 0x1f, R227 ;  /* 0x0000001fff047819 */ /* 0x000fc600000114e3 */
[----:B------:R3:W-:Y:S01]  /*d260*/  STL [R1+0x288], R0 ;  /* 0x0002880001007387 */ /* 0x0007e20000100800 */
[----:B-1----:R-:W-:-:S03]  /*d270*/  SHF.L.U64.HI R3, R240, 0x2, R6 ;  /* 0x00000002f0037819 */ /* 0x002fc60000010206 */
[----:B------:R-:W4:Y:S01]  /*d280*/  LDL.LU R224, [R1+0xf0] ;  /* 0x0000f00001e07983 */ /* 0x000f220000300800 */
[----:B---3--:R-:W-:-:S03]  /*d290*/  SHF.L.U64.HI R2, R241, 0x2, R5 ;  /* 0x00000002f1027819 */ /* 0x008fc60000010205 */
[----:B------:R-:W3:Y:S01]  /*d2a0*/  LDL.LU R225, [R1+0xf4] ;  /* 0x0000f40001e17983 */ /* 0x000ee20000300800 */
[----:B------:R-:W-:Y:S02]  /*d2b0*/  SHF.R.S32.HI R6, RZ, 0x1f, R236 ;  /* 0x0000001fff067819 */ /* 0x000fe400000114ec */
[----:B------:R-:W-:Y:S02]  /*d2c0*/  SHF.L.U64.HI R0, R231, 0x2, R7 ;  /* 0x00000002e7007819 */ /* 0x000fe40000010207 */
[----:B------:R-:W-:-:S03]  /*d2d0*/  SHF.R.S32.HI R5, RZ, 0x1f, R248 ;  /* 0x0000001fff057819 */ /* 0x000fc600000114f8 */
[----:B------:R1:W-:Y:S04]  /*d2e0*/  STL [R1+0x284], R0 ;  /* 0x0002840001007387 */ /* 0x0003e80000100800 */
[----:B------:R1:W-:Y:S04]  /*d2f0*/  STL [R1+0x280], R3 ;  /* 0x0002800301007387 */ /* 0x0003e80000100800 */
[----:B------:R-:W-:Y:S01]  /*d300*/  STL [R1+0x27c], R2 ;  /* 0x00027c0201007387 */ /* 0x000fe20000100800 */
[----:B-1----:R-:W-:Y:S02]  /*d310*/  SHF.L.U64.HI R0, R227, 0x2, R4 ;  /* 0x00000002e3007819 */ /* 0x002fe40000010204 */
[----:B------:R-:W-:Y:S01]  /*d320*/  SHF.R.S32.HI R4, RZ, 0x1f, R237 ;  /* 0x0000001fff047819 */ /* 0x000fe200000114ed */
[----:B------:R-:W1:Y:S03]  /*d330*/  S2R R3, SR_TID.X ;  /* 0x0000000000037919 */ /* 0x000e660000002100 */
[----:B------:R-:W-:Y:S01]  /*d340*/  SHF.L.U64.HI R4, R237, 0x2, R4 ;  /* 0x00000002ed047819 */ /* 0x000fe20000010204 */
[----:B------:R1:W-:Y:S04]  /*d350*/  STL [R1+0x278], R0 ;  /* 0x0002780001007387 */ /* 0x0003e80000100800 */
[----:B------:R-:W3:Y:S01]  /*d360*/  LDL.LU R233, [R1+0xf8] ;  /* 0x0000f80001e97983 */ /* 0x000ee20000300800 */
[----:B-1----:R-:W-:-:S05]  /*d370*/  SHF.L.U64.HI R0, R236, 0x2, R6 ;  /* 0x00000002ec007819 */ /* 0x002fca0000010206 */
[----:B------:R-:W-:Y:S04]  /*d380*/  STL [R1+0x274], R0 ;  /* 0x0002740001007387 */ /* 0x000fe80000100800 */
[----:B------:R-:W3:Y:S04]  /*d390*/  LDL.LU R230, [R1+0xfc] ;  /* 0x0000fc0001e67983 */ /* 0x000ee80000300800 */
[----:B------:R-:W3:Y:S04]  /*d3a0*/  LDL.LU R231, [R1+0x100] ;  /* 0x0001000001e77983 */ /* 0x000ee80000300800 */
[----:B------:R-:W3:Y:S01]  /*d3b0*/  LDL.LU R227, [R1+0x104] ;  /* 0x0001040001e37983 */ /* 0x000ee20000300800 */
[----:B------:R-:W-:-:S03]  /*d3c0*/  SHF.R.U32.HI R7, RZ, 0x5, R3 ;  /* 0x00000005ff077819 */ /* 0x000fc60000011603 */
[----:B------:R-:W3:Y:S04]  /*d3d0*/  LDL.LU R240, [R1+0x108] ;  /* 0x0001080001f07983 */ /* 0x000ee80000300800 */
[----:B------:R-:W3:Y:S04]  /*d3e0*/  LDL.LU R241, [R1+0x10c] ;  /* 0x00010c0001f17983 */ /* 0x000ee80000300800 */
[----:B------:R-:W3:Y:S04]  /*d3f0*/  LDL.LU R236, [R1+0x110] ;  /* 0x0001100001ec7983 */ /* 0x000ee80000300800 */
[----:B------:R-:W3:Y:S01]  /*d400*/  LDL.LU R237, [R1+0x114] ;  /* 0x0001140001ed7983 */ /* 0x000ee20000300800 */
[----:B------:R-:W-:Y:S01]  /*d410*/  R2UR UR15, R7 ;  /* 0x00000000070f72ca */ /* 0x000fe200000e0000 */
[----:B------:R-:W-:Y:S01]  /*d420*/  IMAD.SHL.U32 R7, R185, 0x8, RZ ;  /* 0x00000008b9077824 */ /* 0x000fe200078e00ff */
[----:B------:R-:W-:Y:S01]  /*d430*/  LEA.HI R2, R5, R248, RZ, 0x6 ;  /* 0x000000f805027211 */ /* 0x000fe200078f30ff */
[----:B------:R1:W-:Y:S01]  /*d440*/  STL [R1+0x5c4], R4 ;  /* 0x0005c40401007387 */ /* 0x0003e20000100800 */
[----:B------:R-:W-:-:S03]  /*d450*/  SHF.L.U64.HI R113, R185, 0x3, R184 ;  /* 0x00000003b9717819 */ /* 0x000fc600000102b8 */
[----:B------:R-:W-:Y:S04]  /*d460*/  STL [R1+0x5c8], R2 ;  /* 0x0005c80201007387 */ /* 0x000fe80000100800 */
[----:B------:R-:W-:Y:S04]  /*d470*/  STL [R1+0x5d0], R185 ;  /* 0x0005d0b901007387 */ /* 0x000fe80000100800 */
[----:B------:R-:W-:Y:S01]  /*d480*/  STL [R1+0x5cc], R184 ;  /* 0x0005ccb801007387 */ /* 0x000fe20000100800 */
[----:B--2---:R-:W-:Y:S02]  /*d490*/  SHF.R.S32.HI R8, RZ, 0x1f, R232 ;  /* 0x0000001fff087819 */ /* 0x004fe400000114e8 */
[----:B-1----:R-:W-:-:S02]  /*d4a0*/  LEA R4, P3, R232, R7, 0x2 ;  /* 0x00000007e8047211 */ /* 0x002fc400078610ff */
[----:B----4-:R-:W-:Y:S02]  /*d4b0*/  SHF.R.S32.HI R11, RZ, 0x1f, R226 ;  /* 0x0000001fff0b7819 */ /* 0x010fe400000114e2 */
[----:B------:R-:W-:Y:S02]  /*d4c0*/  LEA R187, P0, R226, R7, 0x2 ;  /* 0x00000007e2bb7211 */ /* 0x000fe400078010ff */
[-C--:B------:R-:W-:Y:S02]  /*d4d0*/  LEA.HI.X R0, R232, R113.reuse, R8, 0x2, P3 ;  /* 0x00000071e8007211 */ /* 0x080fe400018f1408 */
[----:B------:R-:W-:Y:S01]  /*d4e0*/  LEA.HI.X R11, R226, R113, R11, 0x2, P0 ;  /* 0x00000071e20b7211 */ /* 0x000fe200000f140b */
[----:B------:R-:W-:Y:S01]  /*d4f0*/  STL [R1+0x5d4], R4 ;  /* 0x0005d40401007387 */ /* 0x000fe20000100800 */
[----:B------:R-:W-:Y:S02]  /*d500*/  SHF.R.S32.HI R13, RZ, 0x1f, R224 ;  /* 0x0000001fff0d7819 */ /* 0x000fe400000114e0 */
[----:B---3--:R-:W-:-:S02]  /*d510*/  LEA R6, P2, R225, R7, 0x2 ;  /* 0x00000007e1067211 */ /* 0x008fc400078410ff */
[C---:B------:R-:W-:Y:S02]  /*d520*/  LEA R5, P1, R224.reuse, R7, 0x2 ;  /* 0x00000007e0057211 */ /* 0x040fe400078210ff */
[----:B------:R-:W-:Y:S01]  /*d530*/  SHF.R.S32.HI R15, RZ, 0x1f, R225 ;  /* 0x0000001fff0f7819 */ /* 0x000fe200000114e1 */
[----:B------:R1:W-:Y:S01]  /*d540*/  STL [R1+0x5e8], R6 ;  /* 0x0005e80601007387 */ /* 0x0003e20000100800 */
[----:B------:R-:W-:-:S03]  /*d550*/  LEA.HI.X R13, R224, R113, R13, 0x2, P1 ;  /* 0x00000071e00d7211 */ /* 0x000fc600008f140d */
[----:B------:R2:W-:Y:S01]  /*d560*/  STL [R1+0x5d8], R0 ;  /* 0x0005d80001007387 */ /* 0x0005e20000100800 */
[----:B------:R-:W-:-:S03]  /*d570*/  LEA.HI.X R15, R225, R113, R15, 0x2, P2 ;  /* 0x00000071e10f7211 */ /* 0x000fc600010f140f */
[----:B------:R3:W-:Y:S04]  /*d580*/  STL [R1+0x5e4], R11 ;  /* 0x0005e40b01007387 */ /* 0x0007e80000100800 */
[----:B------:R-:W4:Y:S04]  /*d590*/  LDL.LU R232, [R1+0x118] ;  /* 0x0001180001e87983 */ /* 0x000f280000300800 */
[----:B------:R-:W2:Y:S04]  /*d5a0*/  LDL.LU R226, [R1+0x11c] ;  /* 0x00011c0001e27983 */ /* 0x000ea80000300800 */
[----:B------:R-:W3:Y:S04]  /*d5b0*/  LDL.LU R224, [R1+0x120] ;  /* 0x0001200001e07983 */ /* 0x000ee80000300800 */
[----:B------:R-:W3:Y:S01]  /*d5c0*/  LDL.LU R225, [R1+0x124] ;  /* 0x0001240001e17983 */ /* 0x000ee20000300800 */
[----:B------:R-:W-:-:S02]  /*d5d0*/  SHF.R.S32.HI R17, RZ, 0x1f, R233 ;  /* 0x0000001fff117819 */ /* 0x000fc400000114e9 */
[----:B------:R-:W-:-:S04]  /*d5e0*/  LEA R114, P0, R233, R7, 0x2 ;  /* 0x00000007e9727211 */ /* 0x000fc800078010ff */
[----:B------:R-:W-:Y:S02]  /*d5f0*/  LEA.HI.X R17, R233, R113, R17, 0x2, P0 ;  /* 0x00000071e9117211 */ /* 0x000fe400000f1411 */
[----:B------:R-:W3:Y:S01]  /*d600*/  LDL.LU R233, [R1+0x128] ;  /* 0x0001280001e97983 */ /* 0x000ee20000300800 */
[----:B------:R-:W-:Y:S02]  /*d610*/  SHF.R.S32.HI R19, RZ, 0x1f, R230 ;  /* 0x0000001fff137819 */ /* 0x000fe400000114e6 */
[-C--:B------:R-:W-:Y:S02]  /*d620*/  LEA R8, P1, R230, R7.reuse, 0x2 ;  /* 0x00000007e6087211 */ /* 0x080fe400078210ff */
[----:B------:R-:W-:Y:S02]  /*d630*/  SHF.R.S32.HI R21, RZ, 0x1f, R231 ;  /* 0x0000001fff157819 */ /* 0x000fe400000114e7 */
[----:B------:R-:W-:Y:S02]  /*d640*/  LEA R9, P2, R231, R7, 0x2 ;  /* 0x00000007e7097211 */ /* 0x000fe400078410ff */
[----:B------:R-:W-:-:S02]  /*d650*/  SHF.R.S32.HI R23, RZ, 0x1f, R227 ;  /* 0x0000001fff177819 */ /* 0x000fc400000114e3 */
[----:B------:R-:W-:Y:S02]  /*d660*/  LEA R10, P3, R227, R7, 0x2 ;  /* 0x00000007e30a7211 */ /* 0x000fe400078610ff */
[-C--:B------:R-:W-:Y:S02]  /*d670*/  LEA.HI.X R19, R230, R113.reuse, R19, 0x2, P1 ;  /* 0x00000071e6137211 */ /* 0x080fe400008f1413 */
[----:B------:R-:W-:Y:S01]  /*d680*/  LEA.HI.X R21, R231, R113, R21, 0x2, P2 ;  /* 0x00000071e7157211 */ /* 0x000fe200010f1415 */
[----:B------:R-:W3:Y:S01]  /*d690*/  LDL.LU R230, [R1+0x12c] ;  /* 0x00012c0001e67983 */ /* 0x000ee20000300800 */
[----:B------:R-:W-:Y:S02]  /*d6a0*/  SHF.R.S32.HI R153, RZ, 0x1f, R240 ;  /* 0x0000001fff997819 */ /* 0x000fe400000114f0 */
[----:B------:R-:W-:Y:S01]  /*d6b0*/  LEA R12, P0, R240, R7, 0x2 ;  /* 0x00000007f00c7211 */ /* 0x000fe200078010ff */
[----:B------:R-:W3:Y:S01]  /*d6c0*/  LDL.LU R231, [R1+0x130] ;  /* 0x0001300001e77983 */ /* 0x000ee20000300800 */
[----:B------:R-:W-:-:S02]  /*d6d0*/  LEA.HI.X R23, R227, R113, R23, 0x2, P3 ;  /* 0x00000071e3177211 */ /* 0x000fc400018f1417 */
[----:B------:R-:W-:Y:S01]  /*d6e0*/  SHF.R.S32.HI R155, RZ, 0x1f, R241 ;  /* 0x0000001fff9b7819 */ /* 0x000fe200000114f1 */
[----:B------:R-:W3:Y:S01]  /*d6f0*/  LDL.LU R227, [R1+0x13c] ;  /* 0x00013c0001e37983 */ /* 0x000ee20000300800 */
[CC--:B------:R-:W-:Y:S02]  /*d700*/  LEA R14, P1, R241.reuse, R7.reuse, 0x2 ;  /* 0x00000007f10e7211 */ /* 0x0c0fe400078210ff */
[----:B------:R-:W-:Y:S02]  /*d710*/  SHF.R.S32.HI R157, RZ, 0x1f, R236 ;  /* 0x0000001fff9d7819 */ /* 0x000fe400000114ec */
[----:B------:R-:W-:Y:S02]  /*d720*/  LEA R16, P2, R236, R7, 0x2 ;  /* 0x00000007ec107211 */ /* 0x000fe400078410ff */
[-C--:B------:R-:W-:Y:S02]  /*d730*/  LEA.HI.X R153, R240, R113.reuse, R153, 0x2, P0 ;  /* 0x00000071f0997211 */ /* 0x080fe400000f1499 */
[----:B------:R-:W-:Y:S01]  /*d740*/  LEA.HI.X R155, R241, R113, R155, 0x2, P1 ;  /* 0x00000071f19b7211 */ /* 0x000fe200008f149b */
[----:B------:R-:W3:Y:S01]  /*d750*/  LDL.LU R240, [R1+0x140] ;  /* 0x0001400001f07983 */ /* 0x000ee20000300800 */
[----:B------:R-:W-:-:S02]  /*d760*/  SHF.R.S32.HI R159, RZ, 0x1f, R237 ;  /* 0x0000001fff9f7819 */ /* 0x000fc400000114ed */
[----:B------:R-:W-:Y:S01]  /*d770*/  LEA R18, P3, R237, R7, 0x2 ;  /* 0x00000007ed127211 */ /* 0x000fe200078610ff */
[----:B------:R-:W3:Y:S01]  /*d780*/  LDL.LU R241, [R1+0x144] ;  /* 0x0001440001f17983 */ /* 0x000ee20000300800 */
[----:B------:R-:W-:-:S03]  /*d790*/  LEA.HI.X R157, R236, R113, R157, 0x2, P2 ;  /* 0x00000071ec9d7211 */ /* 0x000fc600010f149d */
[----:B------:R-:W3:Y:S01]  /*d7a0*/  LDL.LU R236, [R1+0x148] ;  /* 0x0001480001ec7983 */ /* 0x000ee20000300800 */
[----:B------:R-:W-:-:S03]  /*d7b0*/  LEA.HI.X R159, R237, R113, R159, 0x2, P3 ;  /* 0x00000071ed9f7211 */ /* 0x000fc600018f149f */
[----:B------:R-:W3:Y:S01]  /*d7c0*/  LDL.LU R237, [R1+0x14c] ;  /* 0x00014c0001ed7983 */ /* 0x000ee20000300800 */
[----:B----4-:R-:W-:Y:S02]  /*d7d0*/  SHF.R.S32.HI R161, RZ, 0x1f, R232 ;  /* 0x0000001fffa17819 */ /* 0x010fe400000114e8 */
[-C--:B------:R-:W-:Y:S02]  /*d7e0*/  LEA R20, P0, R232, R7.reuse, 0x2 ;  /* 0x00000007e8147211 */ /* 0x080fe400078010ff */
[----:B--2---:R-:W-:Y:S02]  /*d7f0*/  SHF.R.S32.HI R163, RZ, 0x1f, R226 ;  /* 0x0000001fffa37819 */ /* 0x004fe400000114e2 */
[-C--:B------:R-:W-:Y:S02]  /*d800*/  LEA R22, P1, R226, R7.reuse, 0x2 ;  /* 0x00000007e2167211 */ /* 0x080fe400078210ff */
[----:B---3--:R-:W-:Y:S02]  /*d810*/  SHF.R.S32.HI R165, RZ, 0x1f, R224 ;  /* 0x0000001fffa57819 */ /* 0x008fe400000114e0 */
[----:B------:R-:W-:-:S02]  /*d820*/  LEA R152, P2, R224, R7, 0x2 ;  /* 0x00000007e0987211 */ /* 0x000fc400078410ff */
[----:B------:R-:W-:Y:S02]  /*d830*/  SHF.R.S32.HI R167, RZ, 0x1f, R225 ;  /* 0x0000001fffa77819 */ /* 0x000fe400000114e1 */
[----:B------:R-:W-:Y:S02]  /*d840*/  LEA R154, P3, R225, R7, 0x2 ;  /* 0x00000007e19a7211 */ /* 0x000fe400078610ff */
[-C--:B------:R-:W-:Y:S02]  /*d850*/  LEA.HI.X R161, R232, R113.reuse, R161, 0x2, P0 ;  /* 0x00000071e8a17211 */ /* 0x080fe400000f14a1 */
[-C--:B------:R-:W-:Y:S01]  /*d860*/  LEA.HI.X R163, R226, R113.reuse, R163, 0x2, P1 ;  /* 0x00000071e2a37211 */ /* 0x080fe200008f14a3 */
[----:B------:R-:W2:Y:S01]  /*d870*/  LDL.LU R232, [R1+0x150] ;  /* 0x0001500001e87983 */ /* 0x000ea20000300800 */
[----:B------:R-:W-:Y:S02]  /*d880*/  LEA.HI.X R165, R224, R113, R165, 0x2, P2 ;  /* 0x00000071e0a57211 */ /* 0x000fe400010f14a5 */
[----:B------:R-:W-:Y:S01]  /*d890*/  SHF.R.S32.HI R169, RZ, 0x1f, R233 ;  /* 0x0000001fffa97819 */ /* 0x000fe200000114e9 */
[----:B------:R-:W3:Y:S01]  /*d8a0*/  LDL.LU R226, [R1+0x154] ;  /* 0x0001540001e27983 */ /* 0x000ee20000300800 */
[----:B------:R-:W-:-:S02]  /*d8b0*/  LEA R156, P0, R233, R7, 0x2 ;  /* 0x00000007e99c7211 */ /* 0x000fc400078010ff */
[-C--:B------:R-:W-:Y:S01]  /*d8c0*/  LEA.HI.X R167, R225, R113.reuse, R167, 0x2, P3 ;  /* 0x00000071e1a77211 */ /* 0x080fe200018f14a7 */
[----:B------:R-:W4:Y:S01]  /*d8d0*/  LDL.LU R224, [R1+0x158] ;  /* 0x0001580001e07983 */ /* 0x000f220000300800 */
[----:B------:R-:W-:-:S03]  /*d8e0*/  LEA.HI.X R169, R233, R113, R169, 0x2, P0 ;  /* 0x00000071e9a97211 */ /* 0x000fc600000f14a9 */
[----:B------:R-:W4:Y:S04]  /*d8f0*/  LDL.LU R225, [R1+0x15c] ;  /* 0x00015c0001e17983 */ /* 0x000f280000300800 */
[----:B------:R-:W4:Y:S01]  /*d900*/  LDL.LU R233, [R1+0x160] ;  /* 0x0001600001e97983 */ /* 0x000f220000300800 */
[----:B------:R-:W-:Y:S02]  /*d910*/  SHF.R.S32.HI R171, RZ, 0x1f, R230 ;  /* 0x0000001fffab7819 */ /* 0x000fe400000114e6 */
[-C--:B------:R-:W-:Y:S02]  /*d920*/  LEA R158, P1, R230, R7.reuse, 0x2 ;  /* 0x00000007e69e7211 */ /* 0x080fe400078210ff */
[----:B------:R-:W-:Y:S02]  /*d930*/  SHF.R.S32.HI R173, RZ, 0x1f, R231 ;  /* 0x0000001fffad7819 */ /* 0x000fe400000114e7 */
[----:B------:R-:W-:-:S02]  /*d940*/  LEA R160, P2, R231, R7, 0x2 ;  /* 0x00000007e7a07211 */ /* 0x000fc400078410ff */
[----:B------:R-:W-:Y:S02]  /*d950*/  SHF.R.S32.HI R175, RZ, 0x1f, R227 ;  /* 0x0000001fffaf7819 */ /* 0x000fe400000114e3 */
[----:B------:R-:W-:Y:S02]  /*d960*/  LEA R162, P3, R227, R7, 0x2 ;  /* 0x00000007e3a27211 */ /* 0x000fe400078610ff */
[-C--:B------:R-:W-:Y:S02]  /*d970*/  LEA.HI.X R171, R230, R113.reuse, R171, 0x2, P1 ;  /* 0x00000071e6ab7211 */ /* 0x080fe400008f14ab */
[-C--:B------:R-:W-:Y:S01]  /*d980*/  LEA.HI.X R173, R231, R113.reuse, R173, 0x2, P2 ;  /* 0x00000071e7ad7211 */ /* 0x080fe200010f14ad */
[----:B------:R-:W4:Y:S01]  /*d990*/  LDL.LU R230, [R1+0x164] ;  /* 0x0001640001e67983 */ /* 0x000f220000300800 */
[----:B------:R-:W-:Y:S02]  /*d9a0*/  LEA.HI.X R175, R227, R113, R175, 0x2, P3 ;  /* 0x00000071e3af7211 */ /* 0x000fe400018f14af */
[----:B------:R-:W-:Y:S01]  /*d9b0*/  SHF.R.S32.HI R176, RZ, 0x1f, R240 ;  /* 0x0000001fffb07819 */ /* 0x000fe200000114f0 */
[----:B------:R-:W4:Y:S01]  /*d9c0*/  LDL.LU R231, [R1+0x168] ;  /* 0x0001680001e77983 */ /* 0x000f220000300800 */
[----:B------:R-:W-:-:S02]  /*d9d0*/  LEA R164, P0, R240, R7, 0x2 ;  /* 0x00000007f0a47211 */ /* 0x000fc400078010ff */
[----:B------:R-:W-:Y:S01]  /*d9e0*/  SHF.R.S32.HI R177, RZ, 0x1f, R241 ;  /* 0x0000001fffb17819 */ /* 0x000fe200000114f1 */
[----:B------:R-:W4:Y:S01]  /*d9f0*/  LDL.LU R227, [R1+0x16c] ;  /* 0x00016c0001e37983 */ /* 0x000f220000300800 */
[CC--:B------:R-:W-:Y:S02]  /*da00*/  LEA R166, P1, R241.reuse, R7.reuse, 0x2 ;  /* 0x00000007f1a67211 */ /* 0x0c0fe400078210ff */
[----:B------:R-:W-:Y:S02]  /*da10*/  SHF.R.S32.HI R178, RZ, 0x1f, R236 ;  /* 0x0000001fffb27819 */ /* 0x000fe400000114ec */
[----:B------:R-:W-:Y:S02]  /*da20*/  LEA R168, P2, R236, R7, 0x2 ;  /* 0x00000007eca87211 */ /* 0x000fe400078410ff */
[-C--:B------:R-:W-:Y:S02]  /*da30*/  LEA.HI.X R176, R240, R113.reuse, R176, 0x2, P0 ;  /* 0x00000071f0b07211 */ /* 0x080fe400000f14b0 */
[----:B------:R-:W-:Y:S01]  /*da40*/  LEA.HI.X R177, R241, R113, R177, 0x2, P1 ;  /* 0x00000071f1b17211 */ /* 0x000fe200008f14b1 */
[----:B------:R-:W4:Y:S01]  /*da50*/  LDL.LU R240, [R1+0x170] ;  /* 0x0001700001f07983 */ /* 0x000f220000300800 */
[----:B------:R-:W-:-:S02]  /*da60*/  SHF.R.S32.HI R179, RZ, 0x1f, R237 ;  /* 0x0000001fffb37819 */ /* 0x000fc400000114ed */
[----:B------:R-:W-:Y:S01]  /*da70*/  LEA R170, P3, R237, R7, 0x2 ;  /* 0x00000007edaa7211 */ /* 0x000fe200078610ff */
[----:B------:R-:W4:Y:S01]  /*da80*/  LDL.LU R241, [R1+0x174] ;  /* 0x0001740001f17983 */ /* 0x000f220000300800 */
[----:B------:R-:W-:-:S03]  /*da90*/  LEA.HI.X R178, R236, R113, R178, 0x2, P2 ;  /* 0x00000071ecb27211 */ /* 0x000fc600010f14b2 */
[----:B------:R-:W4:Y:S01]  /*daa0*/  LDL.LU R236, [R1+0x178] ;  /* 0x0001780001ec7983 */ /* 0x000f220000300800 */
[----:B------:R-:W-:-:S03]  /*dab0*/  LEA.HI.X R179, R237, R113, R179, 0x2, P3 ;  /* 0x00000071edb37211 */ /* 0x000fc600018f14b3 */
[----:B------:R-:W4:Y:S01]  /*dac0*/  LDL.LU R237, [R1+0x17c] ;  /* 0x00017c0001ed7983 */ /* 0x000f220000300800 */
[----:B--2---:R-:W-:Y:S02]  /*dad0*/  SHF.R.S32.HI R180, RZ, 0x1f, R232 ;  /* 0x0000001fffb47819 */ /* 0x004fe400000114e8 */
[-C--:B------:R-:W-:Y:S02]  /*dae0*/  LEA R172, P0, R232, R7.reuse, 0x2 ;  /* 0x00000007e8ac7211 */ /* 0x080fe400078010ff */
[----:B---3--:R-:W-:Y:S02]  /*daf0*/  SHF.R.S32.HI R181, RZ, 0x1f, R226 ;  /* 0x0000001fffb57819 */ /* 0x008fe400000114e2 */
[-C--:B------:R-:W-:Y:S02]  /*db00*/  LEA R174, P1, R226, R7.reuse, 0x2 ;  /* 0x00000007e2ae7211 */ /* 0x080fe400078210ff */
[----:B----4-:R-:W-:Y:S02]  /*db10*/  SHF.R.S32.HI R182, RZ, 0x1f, R224 ;  /* 0x0000001fffb67819 */ /* 0x010fe400000114e0 */
[----:B------:R-:W-:-:S02]  /*db20*/  LEA R192, P2, R224, R7, 0x2 ;  /* 0x00000007e0c07211 */ /* 0x000fc400078410ff */
[----:B------:R-:W-:Y:S02]  /*db30*/  SHF.R.S32.HI R193, RZ, 0x1f, R225 ;  /* 0x0000001fffc17819 */ /* 0x000fe400000114e1 */
[----:B------:R-:W-:Y:S02]  /*db40*/  LEA R194, P3, R225, R7, 0x2 ;  /* 0x00000007e1c27211 */ /* 0x000fe400078610ff */
[-C--:B------:R-:W-:Y:S02]  /*db50*/  LEA.HI.X R180, R232, R113.reuse, R180, 0x2, P0 ;  /* 0x00000071e8b47211 */ /* 0x080fe400000f14b4 */
[----:B------:R-:W-:Y:S01]  /*db60*/  LEA.HI.X R181, R226, R113, R181, 0x2, P1 ;  /* 0x00000071e2b57211 */ /* 0x000fe200008f14b5 */
[----:B------:R-:W2:Y:S01]  /*db70*/  LDL.LU R232, [R1+0x180] ;  /* 0x0001800001e87983 */ /* 0x000ea20000300800 */
[----:B------:R-:W-:Y:S02]  /*db80*/  SHF.R.S32.HI R195, RZ, 0x1f, R233 ;  /* 0x0000001fffc37819 */ /* 0x000fe400000114e9 */
[----:B------:R-:W-:Y:S01]  /*db90*/  LEA R196, P0, R233, R7, 0x2 ;  /* 0x00000007e9c47211 */ /* 0x000fe200078010ff */
[----:B------:R-:W3:Y:S01]  /*dba0*/  LDL.LU R226, [R1+0x184] ;  /* 0x0001840001e27983 */ /* 0x000ee20000300800 */
[----:B------:R-:W-:-:S02]  /*dbb0*/  LEA.HI.X R182, R224, R113, R182, 0x2, P2 ;  /* 0x00000071e0b67211 */ /* 0x000fc400010f14b6 */
        /* <DEDUP_REMOVED lines=32> */
[----:B------:R-:W4:Y:S04]  /*ddc0*/  LDL.LU R237, [R1+0x1ac] ;  /* 0x0001ac0001ed7983 */ /* 0x000f280000300800 */
        /* <DEDUP_REMOVED lines=8> */
[----:B-1----:R-:W4:Y:S04]  /*de50*/  LDL.LU R6, [R1+0x1d0] ;  /* 0x0001d00001067983 */ /* 0x002f280000300800 */
[----:B------:R-:W4:Y:S04]  /*de60*/  LDL.LU R183, [R1+0x1d4] ;  /* 0x0001d40001b77983 */ /* 0x000f280000300800 */
[----:B------:R-:W4:Y:S04]  /*de70*/  LDL.LU R250, [R1+0x1d8] ;  /* 0x0001d80001fa7983 */ /* 0x000f280000300800 */
[----:B------:R-:W4:Y:S04]  /*de80*/  LDL.LU R190, [R1+0x1dc] ;  /* 0x0001dc0001be7983 */ /* 0x000f280000300800 */
[----:B------:R-:W4:Y:S04]  /*de90*/  LDL.LU R4, [R1+0x1e0] ;  /* 0x0001e00001047983 */ /* 0x000f280000300800 */
[----:B------:R-:W4:Y:S04]  /*dea0*/  LDL.LU R184, [R1+0x1e4] ;  /* 0x0001e40001b87983 */ /* 0x000f280000300800 */
[----:B------:R-:W4:Y:S01]  /*deb0*/  LDL.LU R185, [R1+0x1ec] ;  /* 0x0001ec0001b97983 */ /* 0x000f220000300800 */
[----:B--2---:R-:W-:-:S02]  /*dec0*/  SHF.R.S32.HI R211, RZ, 0x1f, R232 ;  /* 0x0000001fffd37819 */ /* 0x004fc400000114e8 */
[-C--:B------:R-:W-:Y:S02]  /*ded0*/  LEA R212, P0, R232, R7.reuse, 0x2 ;  /* 0x00000007e8d47211 */ /* 0x080fe400078010ff */
[----:B---3--:R-:W-:Y:S02]  /*dee0*/  SHF.R.S32.HI R213, RZ, 0x1f, R226 ;  /* 0x0000001fffd57819 */ /* 0x008fe400000114e2 */
[-C--:B------:R-:W-:Y:S02]  /*def0*/  LEA R214, P1, R226, R7.reuse, 0x2 ;  /* 0x00000007e2d67211 */ /* 0x080fe400078210ff */
[----:B----4-:R-:W-:Y:S02]  /*df00*/  SHF.R.S32.HI R215, RZ, 0x1f, R224 ;  /* 0x0000001fffd77819 */ /* 0x010fe400000114e0 */
[----:B------:R-:W-:Y:S02]  /*df10*/  LEA R216, P2, R224, R7, 0x2 ;  /* 0x00000007e0d87211 */ /* 0x000fe400078410ff */
[----:B------:R-:W-:-:S02]  /*df20*/  SHF.R.S32.HI R217, RZ, 0x1f, R225 ;  /* 0x0000001fffd97819 */ /* 0x000fc400000114e1 */
[C---:B------:R-:W-:Y:S02]  /*df30*/  LEA R218, P3, R225.reuse, R7, 0x2 ;  /* 0x00000007e1da7211 */ /* 0x040fe400078610ff */
[-C--:B------:R-:W-:Y:S02]  /*df40*/  LEA.HI.X R211, R232, R113.reuse, R211, 0x2, P0 ;  /* 0x00000071e8d37211 */ /* 0x080fe400000f14d3 */
[-C--:B------:R-:W-:Y:S02]  /*df50*/  LEA.HI.X R213, R226, R113.reuse, R213, 0x2, P1 ;  /* 0x00000071e2d57211 */ /* 0x080fe400008f14d5 */
[-C--:B------:R-:W-:Y:S02]  /*df60*/  LEA.HI.X R215, R224, R113.reuse, R215, 0x2, P2 ;  /* 0x00000071e0d77211 */ /* 0x080fe400010f14d7 */
[----:B------:R-:W-:Y:S02]  /*df70*/  LEA.HI.X R217, R225, R113, R217, 0x2, P3 ;  /* 0x00000071e1d97211 */ /* 0x000fe400018f14d9 */
[----:B------:R-:W-:-:S02]  /*df80*/  SHF.R.S32.HI R219, RZ, 0x1f, R233 ;  /* 0x0000001fffdb7819 */ /* 0x000fc400000114e9 */
[----:B------:R-:W-:-:S04]  /*df90*/  LEA R220, P0, R233, R7, 0x2 ;  /* 0x00000007e9dc7211 */ /* 0x000fc800078010ff */
[----:B------:R-:W-:Y:S02]  /*dfa0*/  LEA.HI.X R219, R233, R113, R219, 0x2, P0 ;  /* 0x00000071e9db7211 */ /* 0x000fe400000f14db */
[----:B------:R-:W-:Y:S02]  /*dfb0*/  SHF.R.S32.HI R223, RZ, 0x1f, R231 ;  /* 0x0000001fffdf7819 */ /* 0x000fe400000114e7 */
[-C--:B------:R-:W-:Y:S02]  /*dfc0*/  LEA R224, P2, R231, R7.reuse, 0x2 ;  /* 0x00000007e7e07211 */ /* 0x080fe400078410ff */
[----:B------:R-:W-:Y:S02]  /*dfd0*/  SHF.R.S32.HI R225, RZ, 0x1f, R227 ;  /* 0x0000001fffe17819 */ /* 0x000fe400000114e3 */
[----:B------:R-:W-:Y:S02]  /*dfe0*/  LEA R226, P3, R227, R7, 0x2 ;  /* 0x00000007e3e27211 */ /* 0x000fe400078610ff */
[----:B------:R-:W-:-:S02]  /*dff0*/  LEA.HI.X R223, R231, R113, R223, 0x2, P2 ;  /* 0x00000071e7df7211 */ /* 0x000fc400010f14df */
        /* <DEDUP_REMOVED lines=8> */
[----:B------:R-:W-:-:S04]  /*e080*/  LEA R236, P0, R186, R7, 0x2 ;  /* 0x00000007baec7211 */ /* 0x000fc800078010ff */
[----:B------:R-:W-:Y:S02]  /*e090*/  LEA.HI.X R235, R186, R113, R235, 0x2, P0 ;  /* 0x00000071baeb7211 */ /* 0x000fe400000f14eb */
[----:B------:R-:W2:Y:S01]  /*e0a0*/  LDL.LU R186, [R1+0x1f0] ;  /* 0x0001f00001ba7983 */ /* 0x000ea20000300800 */
[----:B------:R-:W-:Y:S02]  /*e0b0*/  SHF.R.S32.HI R221, RZ, 0x1f, R230 ;  /* 0x0000001fffdd7819 */ /* 0x000fe400000114e6 */
[C---:B------:R-:W-:Y:S01]  /*e0c0*/  LEA R222, P1, R230.reuse, R7, 0x2 ;  /* 0x00000007e6de7211 */ /* 0x040fe200078210ff */
[----:B------:R-:W3:Y:S01]  /*e0d0*/  LDL.LU R2, [R1+0x1f4] ;  /* 0x0001f40001027983 */ /* 0x000ee20000300800 */
[----:B------:R-:W-:Y:S02]  /*e0e0*/  SHF.R.S32.HI R229, RZ, 0x1f, R241 ;  /* 0x0000001fffe57819 */ /* 0x000fe400000114f1 */
[----:B------:R-:W-:Y:S02]  /*e0f0*/  LEA.HI.X R221, R230, R113, R221, 0x2, P1 ;  /* 0x00000071e6dd7211 */ /* 0x000fe400008f14dd */
[----:B------:R-:W-:-:S02]  /*e100*/  SHF.R.S32.HI R233, RZ, 0x1f, R237 ;  /* 0x0000001fffe97819 */ /* 0x000fc400000114ed */
[-C--:B------:R-:W-:Y:S02]  /*e110*/  LEA R230, P1, R241, R7.reuse, 0x2 ;  /* 0x00000007f1e67211 */ /* 0x080fe400078210ff */
[----:B------:R-:W-:Y:S02]  /*e120*/  LEA R234, P3, R237, R7, 0x2 ;  /* 0x00000007edea7211 */ /* 0x000fe400078610ff */
[-C--:B------:R-:W-:Y:S02]  /*e130*/  LEA.HI.X R229, R241, R113.reuse, R229, 0x2, P1 ;  /* 0x00000071f1e57211 */ /* 0x080fe400008f14e5 */
[----:B------:R-:W-:Y:S02]  /*e140*/  LEA.HI.X R233, R237, R113, R233, 0x2, P3 ;  /* 0x00000071ede97211 */ /* 0x000fe400018f14e9 */
[----:B------:R-:W-:Y:S02]  /*e150*/  SHF.R.S32.HI R237, RZ, 0x1f, R243 ;  /* 0x0000001fffed7819 */ /* 0x000fe400000114f3 */
[----:B------:R-:W-:-:S02]  /*e160*/  SHF.R.S32.HI R241, RZ, 0x1f, R247 ;  /* 0x0000001ffff17819 */ /* 0x000fc400000114f7 */
[-C--:B------:R-:W-:Y:S02]  /*e170*/  LEA R238, P1, R243, R7.reuse, 0x2 ;  /* 0x00000007f3ee7211 */ /* 0x080fe400078210ff */
[-C--:B------:R-:W-:Y:S02]  /*e180*/  LEA R242, P3, R247, R7.reuse, 0x2 ;  /* 0x00000007f7f27211 */ /* 0x080fe400078610ff */
[----:B------:R-:W-:Y:S02]  /*e190*/  SHF.R.S32.HI R239, RZ, 0x1f, R246 ;  /* 0x0000001fffef7819 */ /* 0x000fe400000114f6 */
[----:B------:R-:W-:Y:S02]  /*e1a0*/  LEA R240, P2, R246, R7, 0x2 ;  /* 0x00000007f6f07211 */ /* 0x000fe400078410ff */
[-C--:B------:R-:W-:Y:S02]  /*e1b0*/  LEA.HI.X R237, R243, R113.reuse, R237, 0x2, P1 ;  /* 0x00000071f3ed7211 */ /* 0x080fe400008f14ed */
[----:B------:R-:W-:-:S02]  /*e1c0*/  LEA.HI.X R241, R247, R113, R241, 0x2, P3 ;  /* 0x00000071f7f17211 */ /* 0x000fc400018f14f1 */
[----:B------:R-:W-:Y:S02]  /*e1d0*/  LEA.HI.X R239, R246, R113, R239, 0x2, P2 ;  /* 0x00000071f6ef7211 */ /* 0x000fe400010f14ef */
[----:B------:R-:W-:Y:S02]  /*e1e0*/  SHF.R.S32.HI R243, RZ, 0x1f, R188 ;  /* 0x0000001ffff37819 */ /* 0x000fe400000114bc */
[----:B------:R-:W-:Y:S02]  /*e1f0*/  SHF.R.S32.HI R249, RZ, 0x1f, R252 ;  /* 0x0000001ffff97819 */ /* 0x000fe400000114fc */
[-C--:B------:R-:W-:Y:S02]  /*e200*/  LEA R244, P0, R188, R7.reuse, 0x2 ;  /* 0x00000007bcf47211 */ /* 0x080fe400078010ff */
[----:B------:R-:W-:Y:S02]  /*e210*/  LEA R251, P3, R252, R7, 0x2 ;  /* 0x00000007fcfb7211 */ /* 0x000fe400078610ff */
[----:B------:R-:W-:-:S02]  /*e220*/  SHF.R.S32.HI R245, RZ, 0x1f, R189 ;  /* 0x0000001ffff57819 */ /* 0x000fc400000114bd */
[-C--:B------:R-:W-:Y:S02]  /*e230*/  LEA R246, P1, R189, R7.reuse, 0x2 ;  /* 0x00000007bdf67211 */ /* 0x080fe400078210ff */
[----:B------:R-:W-:Y:S02]  /*e240*/  SHF.R.S32.HI R247, RZ, 0x1f, R191 ;  /* 0x0000001ffff77819 */ /* 0x000fe400000114bf */
[----:B------:R-:W-:Y:S02]  /*e250*/  LEA R248, P2, R191, R7, 0x2 ;  /* 0x00000007bff87211 */ /* 0x000fe400078410ff */
[-C--:B------:R-:W-:Y:S02]  /*e260*/  LEA.HI.X R243, R188, R113.reuse, R243, 0x2, P0 ;  /* 0x00000071bcf37211 */ /* 0x080fe400000f14f3 */
[-C--:B------:R-:W-:Y:S01]  /*e270*/  LEA.HI.X R249, R252, R113.reuse, R249, 0x2, P3 ;  /* 0x00000071fcf97211 */ /* 0x080fe200018f14f9 */
[----:B------:R-:W4:Y:S01]  /*e280*/  LDL.LU R188, [R1+0x1f8] ;  /* 0x0001f80001bc7983 */ /* 0x000f220000300800 */
[----:B------:R-:W-:-:S02]  /*e290*/  LEA.HI.X R245, R189, R113, R245, 0x2, P1 ;  /* 0x00000071bdf57211 */ /* 0x000fc400008f14f5 */
[----:B------:R-:W-:Y:S01]  /*e2a0*/  SHF.R.S32.HI R252, RZ, 0x1f, R6 ;  /* 0x0000001ffffc7819 */ /* 0x000fe20000011406 */
[----:B------:R-:W4:Y:S01]  /*e2b0*/  LDL.LU R189, [R1+0x1fc] ;  /* 0x0001fc0001bd7983 */ /* 0x000f220000300800 */
[----:B------:R-:W-:Y:S02]  /*e2c0*/  LEA R112, P0, R6, R7, 0x2 ;  /* 0x0000000706707211 */ /* 0x000fe400078010ff */
[----:B------:R-:W-:Y:S02]  /*e2d0*/  LEA.HI.X R247, R191, R113, R247, 0x2, P2 ;  /* 0x00000071bff77211 */ /* 0x000fe400010f14f7 */
[----:B------:R-:W-:Y:S01]  /*e2e0*/  SHF.R.S32.HI R104, RZ, 0x1f, R183 ;  /* 0x0000001fff687819 */ /* 0x000fe200000114b7 */
[----:B------:R-:W4:Y:S01]  /*e2f0*/  LDL.LU R191, [R1+0x200] ;  /* 0x0002000001bf7983 */ /* 0x000f220000300800 */
[----:B------:R-:W-:Y:S02]  /*e300*/  LEA R111, P1, R183, R7, 0x2 ;  /* 0x00000007b76f7211 */ /* 0x000fe400078210ff */
[----:B------:R-:W-:-:S02]  /*e310*/  SHF.R.S32.HI R102, RZ, 0x1f, R250 ;  /* 0x0000001fff667819 */ /* 0x000fc400000114fa */
[----:B------:R-:W-:Y:S02]  /*e320*/  LEA R110, P2, R250, R7, 0x2 ;  /* 0x00000007fa6e7211 */ /* 0x000fe400078410ff */
[-C--:B------:R-:W-:Y:S02]  /*e330*/  LEA.HI.X R252, R6, R113.reuse, R252, 0x2, P0 ;  /* 0x0000007106fc7211 */ /* 0x080fe400000f14fc */
[-C--:B------:R-:W-:Y:S01]  /*e340*/  LEA.HI.X R104, R183, R113.reuse, R104, 0x2, P1 ;  /* 0x00000071b7687211 */ /* 0x080fe200008f1468 */
[----:B------:R-:W4:Y:S01]  /*e350*/  LDL.LU R6, [R1+0x204] ;  /* 0x0002040001067983 */ /* 0x000f220000300800 */
[----:B------:R-:W-:-:S03]  /*e360*/  LEA.HI.X R102, R250, R113, R102, 0x2, P2 ;  /* 0x00000071fa667211 */ /* 0x000fc600010f1466 */
[----:B------:R-:W4:Y:S01]  /*e370*/  LDL.LU R183, [R1+0x208] ;  /* 0x0002080001b77983 */ /* 0x000f220000300800 */
[----:B------:R-:W-:-:S03]  /*e380*/  SHF.R.S32.HI R100, RZ, 0x1f, R190 ;  /* 0x0000001fff647819 */ /* 0x000fc600000114be */
[----:B------:R-:W4:Y:S01]  /*e390*/  LDL.LU R250, [R1+0x20c] ;  /* 0x00020c0001fa7983 */ /* 0x000f220000300800 */
[C---:B------:R-:W-:Y:S02]  /*e3a0*/  LEA R109, P3, R190.reuse, R7, 0x2 ;  /* 0x00000007be6d7211 */ /* 0x040fe400078610ff */
[----:B------:R-:W-:Y:S02]  /*e3b0*/  SHF.R.S32.HI R98, RZ, 0x1f, R4 ;  /* 0x0000001fff627819 */ /* 0x000fe40000011404 */
[----:B------:R-:W-:Y:S02]  /*e3c0*/  LEA.HI.X R100, R190, R113, R100, 0x2, P3 ;  /* 0x00000071be647211 */ /* 0x000fe400018f1464 */
[----:B------:R-:W4:Y:S01]  /*e3d0*/  LDL.LU R190, [R1+0x210] ;  /* 0x0002100001be7983 */ /* 0x000f220000300800 */
[----:B------:R-:W-:Y:S02]  /*e3e0*/  LEA R108, P0, R4, R7, 0x2 ;  /* 0x00000007046c7211 */ /* 0x000fe400078010ff */
[----:B------:R-:W-:-:S02]  /*e3f0*/  SHF.R.S32.HI R96, RZ, 0x1f, R184 ;  /* 0x0000001fff607819 */ /* 0x000fc400000114b8 */
[----:B------:R-:W-:Y:S02]  /*e400*/  LEA R107, P1, R184, R7, 0x2 ;  /* 0x00000007b86b7211 */ /* 0x000fe400078210ff */
[----:B------:R-:W-:Y:S02]  /*e410*/  LEA.HI.X R98, R4, R113, R98, 0x2, P0 ;  /* 0x0000007104627211 */ /* 0x000fe400000f1462 */
[----:B------:R-:W-:Y:S01]  /*e420*/  SHF.R.S32.HI R94, RZ, 0x1f, R185 ;  /* 0x0000001fff5e7819 */ /* 0x000fe200000114b9 */
[----:B------:R-:W4:Y:S01]  /*e430*/  LDL.LU R4, [R1+0x214] ;  /* 0x0002140001047983 */ /* 0x000f220000300800 */
[C---:B------:R-:W-:Y:S02]  /*e440*/  LEA R106, P2, R185.reuse, R7, 0x2 ;  /* 0x00000007b96a7211 */ /* 0x040fe400078410ff */
[-C--:B------:R-:W-:Y:S02]  /*e450*/  LEA.HI.X R96, R184, R113.reuse, R96, 0x2, P1 ;  /* 0x00000071b8607211 */ /* 0x080fe400008f1460 */
[----:B------:R-:W-:Y:S01]  /*e460*/  LEA.HI.X R94, R185, R113, R94, 0x2, P2 ;  /* 0x00000071b95e7211 */ /* 0x000fe200010f145e */
[----:B------:R-:W4:Y:S04]  /*e470*/  LDL.LU R184, [R1+0x218] ;  /* 0x0002180001b87983 */ /* 0x000f280000300800 */
[----:B------:R-:W4:Y:S01]  /*e480*/  LDL.LU R185, [R1+0x21c] ;  /* 0x00021c0001b97983 */ /* 0x000f220000300800 */
[----:B--2---:R-:W-:-:S02]  /*e490*/  SHF.R.S32.HI R92, RZ, 0x1f, R186 ;  /* 0x0000001fff5c7819 */ /* 0x004fc400000114ba */
[----:B------:R-:W-:-:S04]  /*e4a0*/  LEA R105, P3, R186, R7, 0x2 ;  /* 0x00000007ba697211 */ /* 0x000fc800078610ff */
[----:B------:R-:W-:Y:S02]  /*e4b0*/  LEA.HI.X R92, R186, R113, R92, 0x2, P3 ;  /* 0x00000071ba5c7211 */ /* 0x000fe400018f145c */
[----:B------:R-:W2:Y:S01]  /*e4c0*/  LDL.LU R186, [R1+0x220] ;  /* 0x0002200001ba7983 */ /* 0x000ea20000300800 */
[----:B---3--:R-:W-:Y:S02]  /*e4d0*/  SHF.R.S32.HI R90, RZ, 0x1f, R2 ;  /* 0x0000001fff5a7819 */ /* 0x008fe40000011402 */
[----:B------:R-:W-:-:S04]  /*e4e0*/  LEA R103, P0, R2, R7, 0x2 ;  /* 0x0000000702677211 */ /* 0x000fc800078010ff */
[----:B------:R-:W-:Y:S02]  /*e4f0*/  LEA.HI.X R90, R2, R113, R90, 0x2, P0 ;  /* 0x00000071025a7211 */ /* 0x000fe400000f145a */
[----:B------:R-:W3:Y:S01]  /*e500*/  LDL.LU R2, [R1+0x224] ;  /* 0x0002240001027983 */ /* 0x000ee20000300800 */
[----:B----4-:R-:W-:Y:S02]  /*e510*/  SHF.R.S32.HI R88, RZ, 0x1f, R188 ;  /* 0x0000001fff587819 */ /* 0x010fe400000114bc */
[CC--:B------:R-:W-:Y:S02]  /*e520*/  LEA R101, P1, R188.reuse, R7.reuse, 0x2 ;  /* 0x00000007bc657211 */ /* 0x0c0fe400078210ff */
[----:B------:R-:W-:Y:S02]  /*e530*/  SHF.R.S32.HI R86, RZ, 0x1f, R189 ;  /* 0x0000001fff567819 */ /* 0x000fe400000114bd */
[----:B------:R-:W-:Y:S02]  /*e540*/  LEA R99, P2, R189, R7, 0x2 ;  /* 0x00000007bd637211 */ /* 0x000fe400078410ff */
[----:B------:R-:W-:-:S02]  /*e550*/  LEA.HI.X R88, R188, R113, R88, 0x2, P1 ;  /* 0x00000071bc587211 */ /* 0x000fc400008f1458 */
[----:B------:R-:W-:Y:S01]  /*e560*/  SHF.R.S32.HI R84, RZ, 0x1f, R191 ;  /* 0x0000001fff547819 */ /* 0x000fe200000114bf */
[----:B------:R-:W4:Y:S01]  /*e570*/  LDL.LU R188, [R1+0x228] ;  /* 0x0002280001bc7983 */ /* 0x000f220000300800 */
[----:B------:R-:W-:Y:S02]  /*e580*/  LEA R97, P3, R191, R7, 0x2 ;  /* 0x00000007bf617211 */ /* 0x000fe400078610ff */
[-C--:B------:R-:W-:Y:S02]  /*e590*/  LEA.HI.X R86, R189, R113.reuse, R86, 0x2, P2 ;  /* 0x00000071bd567211 */ /* 0x080fe400010f1456 */
[----:B------:R-:W4:Y:S01]  /*e5a0*/  LDL.LU R189, [R1+0x22c] ;  /* 0x00022c0001bd7983 */ /* 0x000f220000300800 */
[----:B------:R-:W-:Y:S02]  /*e5b0*/  LEA.HI.X R84, R191, R113, R84, 0x2, P3 ;  /* 0x00000071bf547211 */ /* 0x000fe400018f1454 */
[----:B------:R-:W-:Y:S01]  /*e5c0*/  SHF.R.S32.HI R82, RZ, 0x1f, R6 ;  /* 0x0000001fff527819 */ /* 0x000fe20000011406 */
[----:B------:R-:W4:Y:S01]  /*e5d0*/  LDL.LU R191, [R1+0x230] ;  /* 0x0002300001bf7983 */ /* 0x000f220000300800 */
[----:B------:R-:W-:-:S02]  /*e5e0*/  LEA R95, P0, R6, R7, 0x2 ;  /* 0x00000007065f7211 */ /* 0x000fc400078010ff */
[----:B------:R-:W-:Y:S02]  /*e5f0*/  SHF.R.S32.HI R80, RZ, 0x1f, R183 ;  /* 0x0000001fff507819 */ /* 0x000fe400000114b7 */
[CC--:B------:R-:W-:Y:S02]  /*e600*/  LEA R93, P1, R183.reuse, R7.reuse, 0x2 ;  /* 0x00000007b75d7211 */ /* 0x0c0fe400078210ff */
[----:B------:R-:W-:Y:S02]  /*e610*/  SHF.R.S32.HI R78, RZ, 0x1f, R250 ;  /* 0x0000001fff4e7819 */ /* 0x000fe400000114fa */
        /* <DEDUP_REMOVED lines=41> */
[----:B------:R-:W-:-:S03]  /*e8b0*/  LEA.HI.X R60, R191, R113, R60, 0x2, P3 ;  /* 0x00000071bf3c7211 */ /* 0x000fc600018f143c */
[----:B------:R-:W4:Y:S01]  /*e8c0*/  LDL R191, [R1+0x2c4] ;  /* 0x0002c40001bf7983 */ /* 0x000f220000100800 */
[----:B------:R-:W-:Y:S02]  /*e8d0*/  SHF.R.S32.HI R58, RZ, 0x1f, R6 ;  /* 0x0000001fff3a7819 */ /* 0x000fe40000011406 */
[-C--:B------:R-:W-:Y:S02]  /*e8e0*/  LEA R71, P0, R6, R7.reuse, 0x2 ;  /* 0x0000000706477211 */ /* 0x080fe400078010ff */
[----:B------:R-:W-:Y:S02]  /*e8f0*/  SHF.R.S32.HI R56, RZ, 0x1f, R183 ;  /* 0x0000001fff387819 */ /* 0x000fe400000114b7 */
[-C--:B------:R-:W-:Y:S02]  /*e900*/  LEA R69, P1, R183, R7.reuse, 0x2 ;  /* 0x00000007b7457211 */ /* 0x080fe400078210ff */
[----:B------:R-:W-:Y:S02]  /*e910*/  SHF.R.S32.HI R54, RZ, 0x1f, R250 ;  /* 0x0000001fff367819 */ /* 0x000fe400000114fa */
[----:B------:R-:W-:-:S02]  /*e920*/  LEA R67, P2, R250, R7, 0x2 ;  /* 0x00000007fa437211 */ /* 0x000fc400078410ff */
[-C--:B------:R-:W-:Y:S02]  /*e930*/  LEA.HI.X R58, R6, R113.reuse, R58, 0x2, P0 ;  /* 0x00000071063a7211 */ /* 0x080fe400000f143a */
[-C--:B------:R-:W-:Y:S01]  /*e940*/  LEA.HI.X R56, R183, R113.reuse, R56, 0x2, P1 ;  /* 0x00000071b7387211 */ /* 0x080fe200008f1438 */
[----:B------:R-:W4:Y:S01]  /*e950*/  LDL R6, [R1+0x2cc] ;  /* 0x0002cc0001067983 */ /* 0x000f220000100800 */
        /* <DEDUP_REMOVED lines=28> */
[-C--:B------:R-:W-:Y:S02]  /*eb20*/  LEA R53, P1, R188, R7.reuse, 0x2 ;  /* 0x00000007bc357211 */ /* 0x080fe400078210ff */
[----:B------:R-:W-:Y:S02]  /*eb30*/  SHF.R.S32.HI R38, RZ, 0x1f, R189 ;  /* 0x0000001fff267819 */ /* 0x000fe400000114bd */
[----:B------:R-:W-:Y:S02]  /*eb40*/  LEA R51, P2, R189, R7, 0x2 ;  /* 0x00000007bd337211 */ /* 0x000fe400078410ff */
[----:B------:R-:W-:-:S02]  /*eb50*/  SHF.R.S32.HI R36, RZ, 0x1f, R191 ;  /* 0x0000001fff247819 */ /* 0x000fc400000114bf */
[----:B------:R-:W-:Y:S02]  /*eb60*/  LEA R49, P3, R191, R7, 0x2 ;  /* 0x00000007bf317211 */ /* 0x000fe400078610ff */
[-C--:B------:R-:W-:Y:S02]  /*eb70*/  LEA.HI.X R40, R188, R113.reuse, R40, 0x2, P1 ;  /* 0x00000071bc287211 */ /* 0x080fe400008f1428 */
        /* <DEDUP_REMOVED lines=48> */
[-C--:B------:R-:W-:Y:S02]  /*ee80*/  LEA.HI.X R122, R188, R113.reuse, R122, 0x2, P1 ;  /* 0x00000071bc7a7211 */ /* 0x080fe400008f147a */
[----:B------:R-:W4:Y:S01]  /*ee90*/  LDL.LU R188, [R1+0x360] ;  /* 0x0003600001bc7983 */ /* 0x000f220000300800 */
[----:B------:R-:W-:-:S03]  /*eea0*/  LEA.HI.X R126, R191, R113, R126, 0x2, P3 ;  /* 0x00000071bf7e7211 */ /* 0x000fc600018f147e */
[----:B------:R-:W4:Y:S04]  /*eeb0*/  LDL.LU R189, [R1+0x364] ;  /* 0x0003640001bd7983 */ /* 0x000f280000300800 */
[----:B------:R-:W4:Y:S01]  /*eec0*/  LDL.LU R191, [R1+0x368] ;  /* 0x0003680001bf7983 */ /* 0x000f220000300800 */
[----:B------:R-:W-:Y:S02]  /*eed0*/  SHF.R.S32.HI R128, RZ, 0x1f, R6 ;  /* 0x0000001fff807819 */ /* 0x000fe40000011406 */
[----:B------:R-:W-:Y:S02]  /*eee0*/  SHF.R.S32.HI R139, RZ, 0x1f, R250 ;  /* 0x0000001fff8b7819 */ /* 0x000fe400000114fa */
[----:B------:R-:W-:Y:S02]  /*eef0*/  LEA R119, P2, R250, R7, 0x2 ;  /* 0x00000007fa777211 */ /* 0x000fe400078410ff */
[----:B------:R-:W-:-:S02]  /*ef00*/  SHF.R.S32.HI R136, RZ, 0x1f, R183 ;  /* 0x0000001fff887819 */ /* 0x000fc400000114b7 */
[----:B------:R-:W-:Y:S02]  /*ef10*/  LEA.HI.X R139, R250, R113, R139, 0x2, P2 ;  /* 0x00000071fa8b7211 */ /* 0x000fe400010f148b */
[----:B------:R-:W4:Y:S01]  /*ef20*/  LDL.LU R250, [R1+0x36c] ;  /* 0x00036c0001fa7983 */ /* 0x000f220000300800 */
[CC--:B------:R-:W-:Y:S02]  /*ef30*/  LEA R117, P1, R183.reuse, R7.reuse, 0x2 ;  /* 0x00000007b7757211 */ /* 0x0c0fe400078210ff */
[----:B------:R-:W-:Y:S01]  /*ef40*/  SHF.R.S32.HI R142, RZ, 0x1f, R190 ;  /* 0x0000001fff8e7819 */ /* 0x000fe200000114be */
[----:B------:R-:W4:Y:S01]  /*ef50*/  LDL.LU R0, [R1+0x370] ;  /* 0x0003700001007983 */ /* 0x000f220000300800 */
[-C--:B------:R-:W-:Y:S02]  /*ef60*/  LEA R121, P3, R190, R7.reuse, 0x2 ;  /* 0x00000007be797211 */ /* 0x080fe400078610ff */
[----:B------:R-:W-:Y:S02]  /*ef70*/  LEA R115, P0, R6, R7, 0x2 ;  /* 0x0000000706737211 */ /* 0x000fe400078010ff */
[----:B------:R-:W-:-:S02]  /*ef80*/  LEA.HI.X R136, R183, R113, R136, 0x2, P1 ;  /* 0x00000071b7887211 */ /* 0x000fc400008f1488 */
[-C--:B------:R-:W-:Y:S01]  /*ef90*/  LEA.HI.X R142, R190, R113.reuse, R142, 0x2, P3 ;  /* 0x00000071be8e7211 */ /* 0x080fe200018f148e */
[----:B------:R-:W4:Y:S01]  /*efa0*/  LDL.LU R183, [R1+0x374] ;  /* 0x0003740001b77983 */ /* 0x000f220000300800 */
[----:B------:R-:W-:Y:S02]  /*efb0*/  LEA.HI.X R128, R6, R113, R128, 0x2, P0 ;  /* 0x0000007106807211 */ /* 0x000fe400000f1480 */
[----:B------:R-:W-:Y:S01]  /*efc0*/  SHF.R.S32.HI R130, RZ, 0x1f, R4 ;  /* 0x0000001fff827819 */ /* 0x000fe20000011404 */
[----:B------:R-:W4:Y:S01]  /*efd0*/  LDL.LU R190, [R1+0x378] ;  /* 0x0003780001be7983 */ /* 0x000f220000300800 */
[-C--:B------:R-:W-:Y:S02]  /*efe0*/  LEA R123, P0, R4, R7.reuse, 0x2 ;  /* 0x00000007047b7211 */ /* 0x080fe400078010ff */
[----:B------:R-:W-:Y:S02]  /*eff0*/  SHF.R.S32.HI R131, RZ, 0x1f, R184 ;  /* 0x0000001fff837819 */ /* 0x000fe400000114b8 */
[----:B------:R-:W-:-:S02]  /*f000*/  LEA R125, P1, R184, R7, 0x2 ;  /* 0x00000007b87d7211 */ /* 0x000fc400078210ff */
        /* <DEDUP_REMOVED lines=11> */
[----:B------:R-:W2:Y:S04]  /*f0c0*/  LDL.LU R186, [R1+0x388] ;  /* 0x0003880001ba7983 */ /* 0x000ea80000300800 */
[----:B------:R-:W2:Y:S04]  /*f0d0*/  LDL.LU R6, [R1+0x38c] ;  /* 0x00038c0001067983 */ /* 0x000ea80000300800 */
[----:B------:R-:W2:Y:S01]  /*f0e0*/  LDL.LU R11, [R1+0x390] ;  /* 0x00039000010b7983 */ /* 0x000ea20000300800 */
[----:B---3--:R-:W-:-:S02]  /*f0f0*/  SHF.R.S32.HI R130, RZ, 0x1f, R2 ;  /* 0x0000001fff827819 */ /* 0x008fc40000011402 */
[----:B------:R-:W-:-:S04]  /*f100*/  LEA R134, P0, R2, R7, 0x2 ;  /* 0x0000000702867211 */ /* 0x000fc800078010ff */
[----:B------:R-:W-:Y:S02]  /*f110*/  LEA.HI.X R151, R2, R113, R130, 0x2, P0 ;  /* 0x0000007102977211 */ /* 0x000fe400000f1482 */
[----:B------:R-:W3:Y:S01]  /*f120*/  LDL.LU R2, [R1+0xa8] ;  /* 0x0000a80001027983 */ /* 0x000ee20000300800 */
[----:B----4-:R-:W-:Y:S02]  /*f130*/  SHF.R.S32.HI R131, RZ, 0x1f, R188 ;  /* 0x0000001fff837819 */ /* 0x010fe400000114bc */
[C---:B------:R-:W-:Y:S02]  /*f140*/  LEA R135, P1, R188.reuse, R7, 0x2 ;  /* 0x00000007bc877211 */ /* 0x040fe400078210ff */
[----:B------:R-:W-:Y:S02]  /*f150*/  SHF.R.S32.HI R132, RZ, 0x1f, R189 ;  /* 0x0000001fff847819 */ /* 0x000fe400000114bd */
[----:B------:R-:W-:Y:S02]  /*f160*/  LEA.HI.X R188, R188, R113, R131, 0x2, P1 ;  /* 0x00000071bcbc7211 */ /* 0x000fe400008f1483 */
[----:B------:R-:W-:-:S02]  /*f170*/  SHF.R.S32.HI R133, RZ, 0x1f, R191 ;  /* 0x0000001fff857819 */ /* 0x000fc400000114bf */
[-C--:B------:R-:W-:Y:S02]  /*f180*/  LEA R140, P3, R191, R7.reuse, 0x2 ;  /* 0x00000007bf8c7211 */ /* 0x080fe400078610ff */
[----:B------:R-:W-:Y:S02]  /*f190*/  LEA R137, P2, R189, R7, 0x2 ;  /* 0x00000007bd897211 */ /* 0x000fe400078410ff */
[-C--:B------:R-:W-:Y:S02]  /*f1a0*/  LEA.HI.X R191, R191, R113.reuse, R133, 0x2, P3 ;  /* 0x00000071bfbf7211 */ /* 0x080fe400018f1485 */
[----:B------:R-:W-:-:S03]  /*f1b0*/  LEA.HI.X R189, R189, R113, R132, 0x2, P2 ;  /* 0x00000071bdbd7211 */ /* 0x000fc600010f1484 */
[----:B------:R1:W-:Y:S01]  /*f1c0*/  STL [R1+0x5e0], R191 ;  /* 0x0005e0bf01007387 */ /* 0x0003e20000100800 */
[----:B------:R-:W-:Y:S02]  /*f1d0*/  SHF.R.S32.HI R130, RZ, 0x1f, R250 ;  /* 0x0000001fff827819 */ /* 0x000fe400000114fa */
[-C--:B------:R-:W-:Y:S01]  /*f1e0*/  LEA R138, P0, R250, R7.reuse, 0x2 ;  /* 0x00000007fa8a7211 */ /* 0x080fe200078010ff */
[----:B-1----:R-:W4:Y:S01]  /*f1f0*/  LDL.LU R191, [R1+0x398] ;  /* 0x0003980001bf7983 */ /* 0x002f220000300800 */
[----:B------:R-:W-:Y:S02]  /*f200*/  SHF.R.S32.HI R131, RZ, 0x1f, R0 ;  /* 0x0000001fff837819 */ /* 0x000fe40000011400 */
[----:B------:R-:W-:-:S04]  /*f210*/  LEA R141, P1, R0, R7, 0x2 ;  /* 0x00000007008d7211 */ /* 0x000fc800078210ff */
[----:B------:R-:W-:Y:S02]  /*f220*/  LEA.HI.X R0, R0, R113, R131, 0x2, P1 ;  /* 0x0000007100007211 */ /* 0x000fe400008f1483 */
[----:B------:R-:W-:Y:S02]  /*f230*/  SHF.R.S32.HI R132, RZ, 0x1f, R183 ;  /* 0x0000001fff847819 */ /* 0x000fe400000114b7 */
[CC--:B------:R-:W-:Y:S02]  /*f240*/  LEA R144, P2, R183.reuse, R7.reuse, 0x2 ;  /* 0x00000007b7907211 */ /* 0x0c0fe400078410ff */
[----:B------:R-:W-:Y:S02]  /*f250*/  SHF.R.S32.HI R133, RZ, 0x1f, R190 ;  /* 0x0000001fff857819 */ /* 0x000fe400000114be */
[----:B------:R-:W-:Y:S01]  /*f260*/  LEA R148, P3, R190, R7, 0x2 ;  /* 0x00000007be947211 */ /* 0x000fe200078610ff */
[----:B------:R1:W-:Y:S01]  /*f270*/  STL [R1+0x14], R0 ;  /* 0x0000140001007387 */ /* 0x0003e20000100800 */
[----:B------:R-:W-:-:S02]  /*f280*/  LEA.HI.X R183, R183, R113, R132, 0x2, P2 ;  /* 0x00000071b7b77211 */ /* 0x000fc400010f1484 */
[-C--:B------:R-:W-:Y:S02]  /*f290*/  LEA.HI.X R250, R250, R113.reuse, R130, 0x2, P0 ;  /* 0x00000071fafa7211 */ /* 0x080fe400000f1482 */
[----:B------:R-:W-:Y:S02]  /*f2a0*/  SHF.R.S32.HI R130, RZ, 0x1f, R4 ;  /* 0x0000001fff827819 */ /* 0x000fe40000011404 */
[----:B-1----:R-:W-:Y:S02]  /*f2b0*/  LEA.HI.X R0, R190, R113, R133, 0x2, P3 ;  /* 0x00000071be007211 */ /* 0x002fe400018f1485 */
[----:B------:R-:W-:Y:S01]  /*f2c0*/  LEA R145, P0, R4, R7, 0x2 ;  /* 0x0000000704917211 */ /* 0x000fe200078010ff */
[----:B------:R1:W-:Y:S01]  /*f2d0*/  STL [R1+0x1f0], R183 ;  /* 0x0001f0b701007387 */ /* 0x0003e20000100800 */
[----:B------:R-:W-:-:S03]  /*f2e0*/  SHF.R.S32.HI R131, RZ, 0x1f, R184 ;  /* 0x0000001fff837819 */ /* 0x000fc600000114b8 */
[----:B------:R1:W-:Y:S01]  /*f2f0*/  STL [R1+0x1f8], R0 ;  /* 0x0001f80001007387 */ /* 0x0003e20000100800 */
[-C--:B------:R-:W-:Y:S02]  /*f300*/  LEA R149, P1, R184, R7.reuse, 0x2 ;  /* 0x00000007b8957211 */ /* 0x080fe400078210ff */
[----:B------:R-:W-:Y:S02]  /*f310*/  SHF.R.S32.HI R132, RZ, 0x1f, R185 ;  /* 0x0000001fff847819 */ /* 0x000fe400000114b9 */
[----:B-1----:R-:W-:Y:S02]  /*f320*/  LEA R183, P2, R185, R7, 0x2 ;  /* 0x00000007b9b77211 */ /* 0x002fe400078410ff */
[-C--:B------:R-:W-:Y:S02]  /*f330*/  LEA.HI.X R0, R4, R113.reuse, R130, 0x2, P0 ;  /* 0x0000007104007211 */ /* 0x080fe400000f1482 */
[----:B------:R-:W-:-:S03]  /*f340*/  LEA.HI.X R184, R184, R113, R131, 0x2, P1 ;  /* 0x00000071b8b87211 */ /* 0x000fc600008f1483 */
[----:B------:R1:W-:Y:S01]  /*f350*/  STL [R1+0x200], R0 ;  /* 0x0002000001007387 */ /* 0x0003e20000100800 */
[----:B------:R-:W-:-:S03]  /*f360*/  LEA.HI.X R4, R185, R113, R132, 0x2, P2 ;  /* 0x00000071b9047211 */ /* 0x000fc600010f1484 */
[----:B------:R-:W-:Y:S01]  /*f370*/  STL [R1+0x208], R184 ;  /* 0x000208b801007387 */ /* 0x000fe20000100800 */
[----:B--2---:R-:W-:Y:S02]  /*f380*/  SHF.R.S32.HI R133, RZ, 0x1f, R186 ;  /* 0x0000001fff857819 */ /* 0x004fe400000114ba */
[----:B------:R-:W-:-:S04]  /*f390*/  LEA R190, P3, R186, R7, 0x2 ;  /* 0x00000007babe7211 */ /* 0x000fc800078610ff */
[----:B-1----:R-:W-:Y:S02]  /*f3a0*/  LEA.HI.X R0, R186, R113, R133, 0x2, P3 ;  /* 0x00000071ba007211 */ /* 0x002fe400018f1485 */
[----:B------:R-:W-:Y:S02]  /*f3b0*/  SHF.R.S32.HI R130, RZ, 0x1f, R6 ;  /* 0x0000001fff827819 */ /* 0x000fe40000011406 */
[----:B------:R-:W-:Y:S01]  /*f3c0*/  LEA R186, P0, R6, R7, 0x2 ;  /* 0x0000000706ba7211 */ /* 0x000fe200078010ff */
[----:B------:R1:W-:Y:S01]  /*f3d0*/  STL [R1+0x5dc], R0 ;  /* 0x0005dc0001007387 */ /* 0x0003e20000100800 */
[----:B------:R-:W-:-:S03]  /*f3e0*/  SHF.R.S32.HI R131, RZ, 0x1f, R11 ;  /* 0x0000001fff837819 */ /* 0x000fc6000001140b */
[----:B------:R2:W-:Y:S01]  /*f3f0*/  STL [R1+0x210], R4 ;  /* 0x0002100401007387 */ /* 0x0005e20000100800 */
[----:B------:R-:W-:-:S03]  /*f400*/  LEA.HI.X R130, R6, R113, R130, 0x2, P0 ;  /* 0x0000007106827211 */ /* 0x000fc600000f1482 */
[----:B-1----:R-:W3:Y:S01]  /*f410*/  LDL.LU R0, [R1+0x394] ;  /* 0x0003940001007983 */ /* 0x002ee20000300800 */
[----:B--2---:R-:W-:-:S03]  /*f420*/  LEA R4, P1, R11, R7, 0x2 ;  /* 0x000000070b047211 */ /* 0x004fc600078210ff */
[----:B------:R-:W2:Y:S01]  /*f430*/  LDL.LU R6, [R1+0x5e8] ;  /* 0x0005e80001067983 */ /* 0x000ea20000300800 */
[----:B------:R-:W-:-:S03]  /*f440*/  LEA.HI.X R131, R11, R113, R131, 0x2, P1 ;  /* 0x000000710b837211 */ /* 0x000fc600008f1483 */
[----:B------:R-:W2:Y:S01]  /*f450*/  LDL.LU R11, [R1+0x5e4] ;  /* 0x0005e400010b7983 */ /* 0x000ea20000300800 */
[----:B------:R-:W-:Y:S02]  /*f460*/  IADD3 R187, P4, R187, UR10, RZ ;  /* 0x0000000abbbb7c10 */ /* 0x000fe4000ff9e0ff */
[----:B------:R-:W-:-:S04]  /*f470*/  IADD3 R5, P5, R5, UR10, RZ ;  /* 0x0000000a05057c10 */ /* 0x000fc8000ffbe0ff */
[----:B------:R-:W-:Y:S02]  /*f480*/  IADD3.X R13, R13, UR11, RZ, P5, !PT ;  /* 0x0000000b0d0d7c10 */ /* 0x000fe4000affe4ff */
[----:B------:R-:W-:Y:S02]  /*f490*/  IADD3 R14, P5, R14, UR10, RZ ;  /* 0x0000000a0e0e7c10 */ /* 0x000fe4000ffbe0ff */
[----:B------:R-:W-:Y:S02]  /*f4a0*/  IADD3 R8, P1, R8, UR10, RZ ;  /* 0x0000000a08087c10 */ /* 0x000fe4000ff3e0ff */
[----:B------:R-:W-:Y:S02]  /*f4b0*/  IADD3.X R155, R155, UR11, RZ, P5, !PT ;  /* 0x0000000b9b9b7c10 */ /* 0x000fe4000affe4ff */
[----:B------:R-:W-:Y:S02]  /*f4c0*/  IADD3 R156, P5, R156, UR10, RZ ;  /* 0x0000000a9c9c7c10 */ /* 0x000fe4000ffbe0ff */
[----:B------:R-:W-:-:S02]  /*f4d0*/  IADD3.X R19, R19, UR11, RZ, P1, !PT ;  /* 0x0000000b13137c10 */ /* 0x000fc40008ffe4ff */
[----:B------:R-:W-:Y:S02]  /*f4e0*/  IADD3 R20, P1, R20, UR10, RZ ;  /* 0x0000000a14147c10 */ /* 0x000fe4000ff3e0ff */
[----:B------:R-:W-:Y:S02]  /*f4f0*/  IADD3.X R169, R169, UR11, RZ, P5, !PT ;  /* 0x0000000ba9a97c10 */ /* 0x000fe4000affe4ff */
[----:B------:R-:W-:Y:S02]  /*f500*/  IADD3 R170, P5, R170, UR10, RZ ;  /* 0x0000000aaaaa7c10 */ /* 0x000fe4000ffbe0ff */
[----:B------:R-:W-:Y:S02]  /*f510*/  SHF.R.U32.HI R3, RZ, 0x6, R3 ;  /* 0x00000006ff037819 */ /* 0x000fe40000011603 */
[----:B------:R-:W-:Y:S02]  /*f520*/  IADD3.X R161, R161, UR11, RZ, P1, !PT ;  /* 0x0000000ba1a17c10 */ /* 0x000fe40008ffe4ff */
[----:B------:R-:W-:-:S02]  /*f530*/  IADD3 R162, P1, R162, UR10, RZ ;  /* 0x0000000aa2a27c10 */ /* 0x000fc4000ff3e0ff */
[----:B------:R-:W-:Y:S02]  /*f540*/  IADD3.X R179, R179, UR11, RZ, P5, !PT ;  /* 0x0000000bb3b37c10 */ /* 0x000fe4000affe4ff */
[----:B------:R-:W-:Y:S02]  /*f550*/  IADD3 R200, P5, R200, UR10, RZ ;  /* 0x0000000ac8c87c10 */ /* 0x000fe4000ffbe0ff */
[----:B------:R-:W-:Y:S02]  /*f560*/  SGXT.U32 R3, R3, 0x2 ;  /* 0x000000020303781a */ /* 0x000fe40000000000 */
[----:B------:R-:W-:Y:S02]  /*f570*/  IADD3.X R175, R175, UR11, RZ, P1, !PT ;  /* 0x0000000bafaf7c10 */ /* 0x000fe40008ffe4ff */
[----:B------:R-:W-:Y:S02]  /*f580*/  IADD3 R192, P1, R192, UR10, RZ ;  /* 0x0000000ac0c07c10 */ /* 0x000fe4000ff3e0ff */
[----:B----4-:R-:W-:-:S02]  /*f590*/  SHF.R.S32.HI R133, RZ, 0x1f, R191 ;  /* 0x0000001fff857819 */ /* 0x010fc400000114bf */
[----:B------:R-:W-:-:S04]  /*f5a0*/  LEA R184, P3, R191, R7, 0x2 ;  /* 0x00000007bfb87211 */ /* 0x000fc800078610ff */
[----:B------:R-:W-:Y:S02]  /*f5b0*/  LEA.HI.X R133, R191, R113, R133, 0x2, P3 ;  /* 0x00000071bf857211 */ /* 0x000fe400018f1485 */
[----:B------:R-:W-:-:S04]  /*f5c0*/  IADD3 R10, P3, R10, UR10, RZ ;  /* 0x0000000a0a0a7c10 */ /* 0x000fc8000ff7e0ff */
[----:B------:R-:W-:Y:S02]  /*f5d0*/  IADD3.X R23, R23, UR11, RZ, P3, !PT ;  /* 0x0000000b17177c10 */ /* 0x000fe40009ffe4ff */
[----:B------:R-:W-:-:S04]  /*f5e0*/  IADD3 R152, P3, R152, UR10, RZ ;  /* 0x0000000a98987c10 */ /* 0x000fc8000ff7e0ff */
[----:B------:R-:W-:Y:S02]  /*f5f0*/  IADD3.X R165, R165, UR11, RZ, P3, !PT ;  /* 0x0000000ba5a57c10 */ /* 0x000fe40009ffe4ff */
[----:B------:R-:W-:-:S04]  /*f600*/  IADD3 R166, P3, R166, UR10, RZ ;  /* 0x0000000aa6a67c10 */ /* 0x000fc8000ff7e0ff */
[----:B------:R-:W-:Y:S02]  /*f610*/  IADD3.X R177, R177, UR11, RZ, P3, !PT ;  /* 0x0000000bb1b17c10 */ /* 0x000fe40009ffe4ff */
[----:B------:R-:W-:-:S04]  /*f620*/  IADD3 R196, P3, R196, UR10, RZ ;  /* 0x0000000ac4c47c10 */ /* 0x000fc8000ff7e0ff */
[----:B------:R-:W-:Y:S02]  /*f630*/  IADD3.X R195, R195, UR11, RZ, P3, !PT ;  /* 0x0000000bc3c37c10 */ /* 0x000fe40009ffe4ff */
[----:B------:R-:W-:Y:S02]  /*f640*/  IADD3 R210, P3, R210, UR10, RZ ;  /* 0x0000000ad2d27c10 */ /* 0x000fe4000ff7e0ff */
[----:B------:R-:W-:Y:S02]  /*f650*/  IADD3.X R199, R199, UR11, RZ, P5, !PT ;  /* 0x0000000bc7c77c10 */ /* 0x000fe4000affe4ff */
[----:B------:R-:W-:Y:S02]  /*f660*/  IADD3.X R209, R209, UR11, RZ, P3, !PT ;  /* 0x0000000bd1d17c10 */ /* 0x000fe40009ffe4ff */
[----:B------:R-:W-:Y:S02]  /*f670*/  IADD3 R224, P3, R224, UR10, RZ ;  /* 0x0000000ae0e07c10 */ /* 0x000fe4000ff7e0ff */
[----:B------:R-:W-:-:S02]  /*f680*/  LOP3.LUT R3, R3, 0x3c, RZ, 0xfc, !PT ;  /* 0x0000003c03037812 */ /* 0x000fc400078efcff */
[----:B------:R-:W-:Y:S02]  /*f690*/  IADD3 R214, P5, R214, UR10, RZ ;  /* 0x0000000ad6d67c10 */ /* 0x000fe4000ffbe0ff */
[----:B------:R-:W-:Y:S02]  /*f6a0*/  IADD3.X R182, R182, UR11, RZ, P1, !PT ;  /* 0x0000000bb6b67c10 */ /* 0x000fe40008ffe4ff */
[----:B------:R-:W-:Y:S02]  /*f6b0*/  IADD3 R206, P1, R206, UR10, RZ ;  /* 0x0000000acece7c10 */ /* 0x000fe4000ff3e0ff */
[----:B------:R-:W-:Y:S02]  /*f6c0*/  IADD3.X R223, R223, UR11, RZ, P3, !PT ;  /* 0x0000000bdfdf7c10 */ /* 0x000fe40009ffe4ff */
[----:B------:R-:W-:Y:S02]  /*f6d0*/  IADD3.X R213, R213, UR11, RZ, P5, !PT ;  /* 0x0000000bd5d57c10 */ /* 0x000fe4000affe4ff */
[----:B------:R-:W-:-:S02]  /*f6e0*/  IADD3 R238, P3, R238, UR10, RZ ;  /* 0x0000000aeeee7c10 */ /* 0x000fc4000ff7e0ff */
[----:B------:R-:W-:Y:S02]  /*f6f0*/  IADD3 R228, P5, R228, UR10, RZ ;  /* 0x0000000ae4e47c10 */ /* 0x000fe4000ffbe0ff */
[----:B------:R-:W-:Y:S02]  /*f700*/  IADD3.X R205, R205, UR11, RZ, P1, !PT ;  /* 0x0000000bcdcd7c10 */ /* 0x000fe40008ffe4ff */
[----:B------:R-:W-:Y:S02]  /*f710*/  IADD3 R220, P1, R220, UR10, RZ ;  /* 0x0000000adcdc7c10 */ /* 0x000fe4000ff3e0ff */
[----:B------:R-:W-:Y:S02]  /*f720*/  IADD3.X R237, R237, UR11, RZ, P3, !PT ;  /* 0x0000000beded7c10 */ /* 0x000fe40009ffe4ff */
[----:B------:R-:W-:Y:S02]  /*f730*/  IADD3.X R227, R227, UR11, RZ, P5, !PT ;  /* 0x0000000be3e37c10 */ /* 0x000fe4000affe4ff */
[----:B------:R-:W-:-:S02]  /*f740*/  IADD3 R242, P5, R242, UR10, RZ ;  /* 0x0000000af2f27c10 */ /* 0x000fc4000ffbe0ff */
[----:B------:R-:W-:Y:S02]  /*f750*/  IADD3.X R219, R219, UR11, RZ, P1, !PT ;  /* 0x0000000bdbdb7c10 */ /* 0x000fe40008ffe4ff */
[----:B------:R-:W-:Y:S02]  /*f760*/  IADD3 R234, P1, R234, UR10, RZ ;  /* 0x0000000aeaea7c10 */ /* 0x000fe4000ff3e0ff */
[----:B------:R-:W-:Y:S02]  /*f770*/  IADD3.X R241, R241, UR11, RZ, P5, !PT ;  /* 0x0000000bf1f17c10 */ /* 0x000fe4000affe4ff */
[----:B------:R-:W-:Y:S02]  /*f780*/  IADD3.X R233, R233, UR11, RZ, P1, !PT ;  /* 0x0000000be9e97c10 */ /* 0x000fe40008ffe4ff */
[----:B------:R-:W-:-:S04]  /*f790*/  IADD3 R248, P1, R248, UR10, RZ ;  /* 0x0000000af8f87c10 */ /* 0x000fc8000ff3e0ff */
[----:B------:R-:W-:Y:S02]  /*f7a0*/  IADD3.X R247, R247, UR11, RZ, P1, !PT ;  /* 0x0000000bf7f77c10 */ /* 0x000fe40008ffe4ff */
[----:B---3--:R-:W-:Y:S02]  /*f7b0*/  LEA R185, P2, R0, R7, 0x2 ;  /* 0x0000000700b97211 */ /* 0x008fe400078410ff */
[----:B--2---:R-:W-:Y:S02]  /*f7c0*/  IADD3 R6, P6, R6, UR10, RZ ;  /* 0x0000000a06067c10 */ /* 0x004fe4000ffde0ff */
[----:B------:R-:W-:Y:S02]  /*f7d0*/  IADD3.X R11, R11, UR11, RZ, P4, !PT ;  /* 0x0000000b0b0b7c10 */ /* 0x000fe4000a7fe4ff */
[----:B------:R-:W-:Y:S02]  /*f7e0*/  IADD3 R12, P4, R12, UR10, RZ ;  /* 0x0000000a0c0c7c10 */ /* 0x000fe4000ff9e0ff */
[----:B------:R-:W-:-:S02]  /*f7f0*/  IADD3 R7, P0, R114, UR10, RZ ;  /* 0x0000000a72077c10 */ /* 0x000fc4000ff1e0ff */
[----:B------:R-:W-:Y:S02]  /*f800*/  IADD3.X R153, R153, UR11, RZ, P4, !PT ;  /* 0x0000000b99997c10 */ /* 0x000fe4000a7fe4ff */
[----:B------:R-:W-:Y:S02]  /*f810*/  IADD3.X R15, R15, UR11, RZ, P6, !PT ;  /* 0x0000000b0f0f7c10 */ /* 0x000fe4000b7fe4ff */
[----:B------:R-:W-:Y:S02]  /*f820*/  IADD3 R154, P4, R154, UR10, RZ ;  /* 0x0000000a9a9a7c10 */ /* 0x000fe4000ff9e0ff */
[----:B------:R-:W-:Y:S02]  /*f830*/  SHF.R.S32.HI R132, RZ, 0x1f, R0 ;  /* 0x0000001fff847819 */ /* 0x000fe40000011400 */
[----:B------:R-:W-:Y:S02]  /*f840*/  IADD3 R16, P6, R16, UR10, RZ ;  /* 0x0000000a10107c10 */ /* 0x000fe4000ffde0ff */
[----:B------:R-:W-:-:S02]  /*f850*/  IADD3.X R17, R17, UR11, RZ, P0, !PT ;  /* 0x0000000b11117c10 */ /* 0x000fc400087fe4ff */
[----:B------:R-:W-:Y:S02]  /*f860*/  IADD3.X R167, R167, UR11, RZ, P4, !PT ;  /* 0x0000000ba7a77c10 */ /* 0x000fe4000a7fe4ff */
[----:B------:R-:W-:Y:S02]  /*f870*/  LEA.HI.X R132, R0, R113, R132, 0x2, P2 ;  /* 0x0000007100847211 */ /* 0x000fe400010f1484 */
[----:B------:R-:W-:Y:S02]  /*f880*/  IADD3 R18, P0, R18, UR10, RZ ;  /* 0x0000000a12127c10 */ /* 0x000fe4000ff1e0ff */
[----:B------:R-:W-:Y:S02]  /*f890*/  IADD3.X R157, R157, UR11, RZ, P6, !PT ;  /* 0x0000000b9d9d7c10 */ /* 0x000fe4000b7fe4ff */
[----:B------:R-:W-:Y:S02]  /*f8a0*/  IADD3 R168, P4, R168, UR10, RZ ;  /* 0x0000000aa8a87c10 */ /* 0x000fe4000ff9e0ff */
[----:B------:R-:W-:-:S02]  /*f8b0*/  IADD3 R9, P2, R9, UR10, RZ ;  /* 0x0000000a09097c10 */ /* 0x000fc4000ff5e0ff */
[----:B------:R-:W-:Y:S02]  /*f8c0*/  IADD3 R158, P6, R158, UR10, RZ ;  /* 0x0000000a9e9e7c10 */ /* 0x000fe4000ffde0ff */
[----:B------:R-:W-:Y:S02]  /*f8d0*/  IADD3.X R159, R159, UR11, RZ, P0, !PT ;  /* 0x0000000b9f9f7c10 */ /* 0x000fe400087fe4ff */
[----:B------:R-:W-:Y:S02]  /*f8e0*/  IADD3.X R178, R178, UR11, RZ, P4, !PT ;  /* 0x0000000bb2b27c10 */ /* 0x000fe4000a7fe4ff */
[----:B------:R-:W-:Y:S02]  /*f8f0*/  IADD3.X R21, R21, UR11, RZ, P2, !PT ;  /* 0x0000000b15157c10 */ /* 0x000fe400097fe4ff */
[----:B------:R-:W-:Y:S02]  /*f900*/  IADD3 R160, P0, R160, UR10, RZ ;  /* 0x0000000aa0a07c10 */ /* 0x000fe4000ff1e0ff */
[----:B------:R-:W-:-:S02]  /*f910*/  IADD3.X R171, R171, UR11, RZ, P6, !PT ;  /* 0x0000000babab7c10 */ /* 0x000fc4000b7fe4ff */
[----:B------:R-:W-:Y:S02]  /*f920*/  IADD3 R198, P4, R198, UR10, RZ ;  /* 0x0000000ac6c67c10 */ /* 0x000fe4000ff9e0ff */
[----:B------:R-:W-:Y:S02]  /*f930*/  IADD3 R22, P2, R22, UR10, RZ ;  /* 0x0000000a16167c10 */ /* 0x000fe4000ff5e0ff */
[----:B------:R-:W-:Y:S02]  /*f940*/  IADD3 R172, P6, R172, UR10, RZ ;  /* 0x0000000aacac7c10 */ /* 0x000fe4000ffde0ff */
[----:B------:R-:W-:Y:S02]  /*f950*/  IADD3.X R173, R173, UR11, RZ, P0, !PT ;  /* 0x0000000badad7c10 */ /* 0x000fe400087fe4ff */
[----:B------:R-:W-:Y:S02]  /*f960*/  IADD3.X R197, R197, UR11, RZ, P4, !PT ;  /* 0x0000000bc5c57c10 */ /* 0x000fe4000a7fe4ff */
[----:B------:R-:W-:-:S02]  /*f970*/  IADD3.X R163, R163, UR11, RZ, P2, !PT ;  /* 0x0000000ba3a37c10 */ /* 0x000fc400097fe4ff */
[----:B------:R-:W-:Y:S02]  /*f980*/  IADD3 R174, P0, R174, UR10, RZ ;  /* 0x0000000aaeae7c10 */ /* 0x000fe4000ff1e0ff */
[----:B------:R-:W-:Y:S02]  /*f990*/  IADD3.X R180, R180, UR11, RZ, P6, !PT ;  /* 0x0000000bb4b47c10 */ /* 0x000fe4000b7fe4ff */
[----:B------:R-:W-:Y:S02]  /*f9a0*/  IADD3 R212, P4, R212, UR10, RZ ;  /* 0x0000000ad4d47c10 */ /* 0x000fe4000ff9e0ff */
[----:B------:R-:W-:Y:S02]  /*f9b0*/  IADD3 R164, P2, R164, UR10, RZ ;  /* 0x0000000aa4a47c10 */ /* 0x000fe4000ff5e0ff */
[----:B------:R-:W-:Y:S02]  /*f9c0*/  IADD3 R202, P6, R202, UR10, RZ ;  /* 0x0000000acaca7c10 */ /* 0x000fe4000ffde0ff */
[----:B------:R-:W-:-:S02]  /*f9d0*/  IADD3.X R181, R181, UR11, RZ, P0, !PT ;  /* 0x0000000bb5b57c10 */ /* 0x000fc400087fe4ff */
[----:B------:R-:W-:Y:S02]  /*f9e0*/  IADD3.X R211, R211, UR11, RZ, P4, !PT ;  /* 0x0000000bd3d37c10 */ /* 0x000fe4000a7fe4ff */
[----:B------:R-:W-:Y:S02]  /*f9f0*/  IADD3.X R176, R176, UR11, RZ, P2, !PT ;  /* 0x0000000bb0b07c10 */ /* 0x000fe400097fe4ff */
[----:B------:R-:W-:Y:S02]  /*fa00*/  IADD3 R204, P0, R204, UR10, RZ ;  /* 0x0000000acccc7c10 */ /* 0x000fe4000ff1e0ff */
[----:B------:R-:W-:Y:S02]  /*fa10*/  IADD3.X R201, R201, UR11, RZ, P6, !PT ;  /* 0x0000000bc9c97c10 */ /* 0x000fe4000b7fe4ff */
[----:B------:R-:W-:Y:S02]  /*fa20*/  IADD3 R226, P4, R226, UR10, RZ ;  /* 0x0000000ae2e27c10 */ /* 0x000fe4000ff9e0ff */
[----:B------:R-:W-:-:S02]  /*fa30*/  IADD3 R194, P2, R194, UR10, RZ ;  /* 0x0000000ac2c27c10 */ /* 0x000fc4000ff5e0ff */
[----:B------:R-:W-:Y:S01]  /*fa40*/  IADD3 R216, P6, R216, UR10, RZ ;  /* 0x0000000ad8d87c10 */ /* 0x000fe2000ffde0ff */
[----:B------:R-:W-:Y:S01]  /*fa50*/  IMAD R0, R3, R2, RZ ;  /* 0x0000000203007224 */ /* 0x000fe200078e02ff */
[----:B------:R-:W-:Y:S02]  /*fa60*/  IADD3.X R203, R203, UR11, RZ, P0, !PT ;  /* 0x0000000bcbcb7c10 */ /* 0x000fe400087fe4ff */
[----:B------:R-:W-:Y:S02]  /*fa70*/  IADD3.X R225, R225, UR11, RZ, P4, !PT ;  /* 0x0000000be1e17c10 */ /* 0x000fe4000a7fe4ff */
[----:B------:R-:W-:Y:S02]  /*fa80*/  IADD3.X R193, R193, UR11, RZ, P2, !PT ;  /* 0x0000000bc1c17c10 */ /* 0x000fe400097fe4ff */
[----:B------:R-:W-:Y:S02]  /*fa90*/  IADD3 R218, P0, R218, UR10, RZ ;  /* 0x0000000adada7c10 */ /* 0x000fe4000ff1e0ff */
[----:B------:R-:W-:-:S02]  /*faa0*/  IADD3.X R215, R215, UR11, RZ, P6, !PT ;  /* 0x0000000bd7d77c10 */ /* 0x000fc4000b7fe4ff */
[----:B------:R-:W-:Y:S02]  /*fab0*/  IADD3 R240, P4, R240, UR10, RZ ;  /* 0x0000000af0f07c10 */ /* 0x000fe4000ff9e0ff */
[----:B------:R-:W-:Y:S02]  /*fac0*/  IADD3 R208, P2, R208, UR10, RZ ;  /* 0x0000000ad0d07c10 */ /* 0x000fe4000ff5e0ff */
[----:B------:R-:W-:Y:S01]  /*fad0*/  IADD3 R230, P6, R230, UR10, RZ ;  /* 0x0000000ae6e67c10 */ /* 0x000fe2000ffde0ff */
[----:B------:R1:W-:Y:S01]  /*fae0*/  STL [R1+0x290], R0 ;  /* 0x0002900001007387 */ /* 0x0003e20000100800 */
[----:B------:R-:W-:Y:S02]  /*faf0*/  IADD3 R2, P3, R112, UR10, RZ ;  /* 0x0000000a70027c10 */ /* 0x000fe4000ff7e0ff */
[----:B------:R-:W-:Y:S02]  /*fb00*/  IADD3.X R217, R217, UR11, RZ, P0, !PT ;  /* 0x0000000bd9d97c10 */ /* 0x000fe400087fe4ff */
[----:B------:R-:W-:-:S02]  /*fb10*/  IADD3.X R239, R239, UR11, RZ, P4, !PT ;  /* 0x0000000befef7c10 */ /* 0x000fc4000a7fe4ff */
[----:B------:R-:W-:Y:S02]  /*fb20*/  IADD3.X R207, R207, UR11, RZ, P2, !PT ;  /* 0x0000000bcfcf7c10 */ /* 0x000fe400097fe4ff */
[----:B------:R-:W-:Y:S02]  /*fb30*/  IADD3 R232, P0, R232, UR10, RZ ;  /* 0x0000000ae8e87c10 */ /* 0x000fe4000ff1e0ff */
[----:B------:R-:W-:Y:S02]  /*fb40*/  IADD3.X R229, R229, UR11, RZ, P6, !PT ;  /* 0x0000000be5e57c10 */ /* 0x000fe4000b7fe4ff */
[----:B-1----:R-:W-:Y:S02]  /*fb50*/  IADD3 R0, P4, R111, UR10, RZ ;  /* 0x0000000a6f007c10 */ /* 0x002fe4000ff9e0ff */
[----:B------:R-:W-:Y:S02]  /*fb60*/  IADD3 R222, P2, R222, UR10, RZ ;  /* 0x0000000adede7c10 */ /* 0x000fe4000ff5e0ff */
[----:B------:R-:W-:Y:S01]  /*fb70*/  IADD3 R244, P6, R244, UR10, RZ ;  /* 0x0000000af4f47c10 */ /* 0x000fe2000ffde0ff */
[----:B------:R1:W-:Y:S01]  /*fb80*/  STL [R1], R2 ;  /* 0x0000000201007387 */ /* 0x0003e20000100800 */
[----:B------:R-:W-:-:S02]  /*fb90*/  IADD3.X R231, R231, UR11, RZ, P0, !PT ;  /* 0x0000000be7e77c10 */ /* 0x000fc400087fe4ff */
[----:B------:R-:W-:Y:S01]  /*fba0*/  IADD3.X R221, R221, UR11, RZ, P2, !PT ;  /* 0x0000000bdddd7c10 */ /* 0x000fe200097fe4ff */
[----:B------:R2:W-:Y:S01]  /*fbb0*/  STL [R1+0x8], R0 ;  /* 0x0000080001007387 */ /* 0x0005e20000100800 */
[----:B------:R-:W-:Y:S02]  /*fbc0*/  IADD3 R246, P0, R246, UR10, RZ ;  /* 0x0000000af6f67c10 */ /* 0x000fe4000ff1e0ff */
[----:B------:R-:W-:Y:S02]  /*fbd0*/  IADD3.X R243, R243, UR11, RZ, P6, !PT ;  /* 0x0000000bf3f37c10 */ /* 0x000fe4000b7fe4ff */
[----:B-1----:R-:W-:Y:S02]  /*fbe0*/  IADD3 R2, P5, R110, UR10, RZ ;  /* 0x0000000a6e027c10 */ /* 0x002fe4000ffbe0ff */
[----:B------:R-:W-:Y:S02]  /*fbf0*/  IADD3 R236, P2, R236, UR10, RZ ;  /* 0x0000000aecec7c10 */ /* 0x000fe4000ff5e0ff */
[----:B--2---:R-:W-:Y:S01]  /*fc00*/  IADD3 R0, P6, R109, UR10, RZ ;  /* 0x0000000a6d007c10 */ /* 0x004fe2000ffde0ff */
[----:B------:R1:W-:Y:S01]  /*fc10*/  STL [R1+0x10], R2 ;  /* 0x0000100201007387 */ /* 0x0003e20000100800 */
[----:B------:R-:W-:-:S02]  /*fc20*/  IADD3.X R245, R245, UR11, RZ, P0, !PT ;  /* 0x0000000bf5f57c10 */ /* 0x000fc400087fe4ff */
[----:B------:R-:W-:Y:S01]  /*fc30*/  IADD3.X R235, R235, UR11, RZ, P2, !PT ;  /* 0x0000000bebeb7c10 */ /* 0x000fe200097fe4ff */
[----:B------:R2:W-:Y:S01]  /*fc40*/  STL [R1+0x1c], R0 ;  /* 0x00001c0001007387 */ /* 0x0005e20000100800 */
[----:B------:R-:W-:Y:S02]  /*fc50*/  IADD3 R251, P2, R251, UR10, RZ ;  /* 0x0000000afbfb7c10 */ /* 0x000fe4000ff5e0ff */
[----:B-1----:R-:W-:Y:S02]  /*fc60*/  IADD3 R2, P0, R108, UR10, RZ ;  /* 0x0000000a6c027c10 */ /* 0x002fe4000ff1e0ff */
[----:B--2---:R-:W-:-:S03]  /*fc70*/  IADD3 R0, P1, R107, UR10, RZ ;  /* 0x0000000a6b007c10 */ /* 0x004fc6000ff3e0ff */
[----:B------:R1:W-:Y:S01]  /*fc80*/  STL [R1+0x24], R2 ;  /* 0x0000240201007387 */ /* 0x0003e20000100800 */
[----:B------:R-:W-:Y:S02]  /*fc90*/  IADD3.X R249, R249, UR11, RZ, P2, !PT ;  /* 0x0000000bf9f97c10 */ /* 0x000fe400097fe4ff */
[----:B------:R-:W-:Y:S01]  /*fca0*/  IADD3.X R252, R252, UR11, RZ, P3, !PT ;  /* 0x0000000bfcfc7c10 */ /* 0x000fe20009ffe4ff */
[----:B------:R2:W-:Y:S01]  /*fcb0*/  STL [R1+0x2c], R0 ;  /* 0x00002c0001007387 */ /* 0x0005e20000100800 */
[----:B------:R-:W-:Y:S02]  /*fcc0*/  IADD3.X R3, R104, UR11, RZ, P4, !PT ;  /* 0x0000000b68037c10 */ /* 0x000fe4000a7fe4ff */
[----:B-1----:R-:W-:Y:S02]  /*fcd0*/  IADD3 R2, P2, R106, UR10, RZ ;  /* 0x0000000a6a027c10 */ /* 0x002fe4000ff5e0ff */
[----:B--2---:R-:W-:-:S03]  /*fce0*/  IADD3 R0, P3, R105, UR10, RZ ;  /* 0x0000000a69007c10 */ /* 0x004fc6000ff7e0ff */
[----:B------:R1:W-:Y:S04]  /*fcf0*/  STL [R1+0x34], R2 ;  /* 0x0000340201007387 */ /* 0x0003e80000100800 */
[----:B------:R2:W-:Y:S01]  /*fd00*/  STL [R1+0x3c], R0 ;  /* 0x00003c0001007387 */ /* 0x0005e20000100800 */
[----:B-1----:R-:W-:-:S03]  /*fd10*/  IADD3 R2, P4, R103, UR10, RZ ;  /* 0x0000000a67027c10 */ /* 0x002fc6000ff9e0ff */
[----:B------:R1:W-:Y:S01]  /*fd20*/  STL [R1+0x4], R3 ;  /* 0x0000040301007387 */ /* 0x0003e20000100800 */
[----:B--2---:R-:W-:-:S03]  /*fd30*/  IADD3.X R0, R102, UR11, RZ, P5, !PT ;  /* 0x0000000b66007c10 */ /* 0x004fc6000affe4ff */
        /* <DEDUP_REMOVED lines=189> */
[----:B------:R-:W-:Y:S02]  /*10910*/  IADD3.X R191, R139, UR11, RZ, P4, !PT ;  /* 0x0000000b8bbf7c10 */ /* 0x000fe4000a7fe4ff */
[----:B-1----:R-:W-:Y:S01]  /*10920*/  IADD3 R2, P3, R134, UR10, RZ ;  /* 0x0000000a86027c10 */ /* 0x002fe2000ff7e0ff */
[----:B--2---:R-:W2:Y:S04]  /*10930*/  LDL.LU R0, [R1+0x14] ;  /* 0x0000140001007983 */ /* 0x004ea80000300800 */
[----:B------:R1:W-:Y:S04]  /*10940*/  STL [R1+0x188], R3 ;  /* 0x0001880301007387 */ /* 0x0003e80000100800 */
[----:B------:R3:W-:Y:S01]  /*10950*/  STL [R1+0x1c4], R2 ;  /* 0x0001c40201007387 */ /* 0x0007e20000100800 */
[----:B-1----:R-:W-:-:S03]  /*10960*/  IADD3 R3, P4, R135, UR10, RZ ;  /* 0x0000000a87037c10 */ /* 0x002fc6000ff9e0ff */
[----:B------:R1:W-:Y:S01]  /*10970*/  STL [R1+0x190], R191 ;  /* 0x000190bf01007387 */ /* 0x0003e20000100800 */
[----:B---3--:R-:W-:-:S03]  /*10980*/  IADD3.X R2, R142, UR11, RZ, P5, !PT ;  /* 0x0000000b8e027c10 */ /* 0x008fc6000affe4ff */
[----:B------:R3:W-:Y:S04]  /*10990*/  STL [R1+0x1cc], R3 ;  /* 0x0001cc0301007387 */ /* 0x0007e80000100800 */
[----:B------:R4:W-:Y:S01]  /*109a0*/  STL [R1+0x198], R2 ;  /* 0x0001980201007387 */ /* 0x0009e20000100800 */
[----:B-1----:R-:W-:Y:S02]  /*109b0*/  IADD3 R191, P5, R137, UR10, RZ ;  /* 0x0000000a89bf7c10 */ /* 0x002fe4000ffbe0ff */
[----:B---3--:R-:W-:-:S03]  /*109c0*/  IADD3.X R3, R143, UR11, RZ, P6, !PT ;  /* 0x0000000b8f037c10 */ /* 0x008fc6000b7fe4ff */
[----:B------:R1:W-:Y:S01]  /*109d0*/  STL [R1+0x1d4], R191 ;  /* 0x0001d4bf01007387 */ /* 0x0003e20000100800 */
[----:B----4-:R-:W-:-:S03]  /*109e0*/  IADD3 R2, P6, R140, UR10, RZ ;  /* 0x0000000a8c027c10 */ /* 0x010fc6000ffde0ff */
[----:B------:R3:W-:Y:S04]  /*109f0*/  STL [R1+0x1a0], R3 ;  /* 0x0001a00301007387 */ /* 0x0007e80000100800 */
[----:B------:R4:W-:Y:S01]  /*10a00*/  STL [R1+0x1dc], R2 ;  /* 0x0001dc0201007387 */ /* 0x0009e20000100800 */
[----:B-1----:R-:W-:Y:S02]  /*10a10*/  IADD3.X R191, R146, UR11, RZ, P0, !PT ;  /* 0x0000000b92bf7c10 */ /* 0x002fe400087fe4ff */
[----:B---3--:R-:W-:-:S03]  /*10a20*/  IADD3 R3, P0, R138, UR10, RZ ;  /* 0x0000000a8a037c10 */ /* 0x008fc6000ff1e0ff */
[----:B------:R1:W-:Y:S01]  /*10a30*/  STL [R1+0x1a8], R191 ;  /* 0x0001a8bf01007387 */ /* 0x0003e20000100800 */
[----:B----4-:R-:W-:-:S03]  /*10a40*/  IADD3.X R2, R147, UR11, RZ, P1, !PT ;  /* 0x0000000b93027c10 */ /* 0x010fc60008ffe4ff */
[----:B------:R3:W-:Y:S01]  /*10a50*/  STL [R1+0x1e4], R3 ;  /* 0x0001e40301007387 */ /* 0x0007e20000100800 */
[----:B-1----:R-:W-:-:S03]  /*10a60*/  IADD3 R191, P1, R141, UR10, RZ ;  /* 0x0000000a8dbf7c10 */ /* 0x002fc6000ff3e0ff */
[----:B---3--:R-:W3:Y:S04]  /*10a70*/  LDL R3, [R1+0x244] ;  /* 0x0002440001037983 */ /* 0x008ee80000100800 */
[----:B------:R1:W-:Y:S04]  /*10a80*/  STL [R1+0x1b0], R2 ;  /* 0x0001b00201007387 */ /* 0x0003e80000100800 */
[----:B------:R4:W-:Y:S01]  /*10a90*/  STL [R1+0x1ec], R191 ;  /* 0x0001ecbf01007387 */ /* 0x0009e20000100800 */
[----:B-1----:R-:W-:Y:S02]  /*10aa0*/  IADD3.X R2, R150, UR11, RZ, P2, !PT ;  /* 0x0000000b96027c10 */ /* 0x002fe400097fe4ff */
[----:B----4-:R-:W-:-:S03]  /*10ab0*/  IADD3 R191, P2, R144, UR10, RZ ;  /* 0x0000000a90bf7c10 */ /* 0x010fc6000ff5e0ff */
[----:B------:R1:W-:Y:S04]  /*10ac0*/  STL [R1+0x1b8], R2 ;  /* 0x0001b80201007387 */ /* 0x0003e80000100800 */
[----:B------:R4:W-:Y:S01]  /*10ad0*/  STL [R1+0x1f4], R191 ;  /* 0x0001f4bf01007387 */ /* 0x0009e20000100800 */
[----:B-1----:R-:W-:Y:S02]  /*10ae0*/  IADD3.X R2, R151, UR11, RZ, P3, !PT ;  /* 0x0000000b97027c10 */ /* 0x002fe40009ffe4ff */
[----:B----4-:R-:W-:-:S03]  /*10af0*/  IADD3 R191, P3, R148, UR10, RZ ;  /* 0x0000000a94bf7c10 */ /* 0x010fc6000ff7e0ff */
[----:B------:R1:W-:Y:S02]  /*10b00*/  STL [R1+0x1c0], R2 ;  /* 0x0001c00201007387 */ /* 0x0003e40000100800 */
[----:B-1----:R-:W-:Y:S02]  /*10b10*/  IADD3.X R2, R188, UR11, RZ, P4, !PT ;  /* 0x0000000bbc027c10 */ /* 0x002fe4000a7fe4ff */
[----:B------:R-:W4:Y:S04]  /*10b20*/  LDL.LU R188, [R1+0x210] ;  /* 0x0002100001bc7983 */ /* 0x000f280000300800 */
[----:B------:R1:W-:Y:S04]  /*10b30*/  STL [R1+0x1fc], R191 ;  /* 0x0001fcbf01007387 */ /* 0x0003e80000100800 */
[----:B------:R1:W-:Y:S02]  /*10b40*/  STL [R1+0x1c8], R2 ;  /* 0x0001c80201007387 */ /* 0x0003e40000100800 */
[----:B-1----:R-:W-:-:S02]  /*10b50*/  IADD3 R191, P4, R145, UR10, RZ ;  /* 0x0000000a91bf7c10 */ /* 0x002fc4000ff9e0ff */
[----:B------:R-:W4:Y:S04]  /*10b60*/  LDL R2, [R1+0x2c8] ;  /* 0x0002c80001027983 */ /* 0x000f280000100800 */
[----:B------:R1:W-:Y:S02]  /*10b70*/  STL [R1+0x204], R191 ;  /* 0x000204bf01007387 */ /* 0x0003e40000100800 */
[----:B-1----:R-:W-:Y:S02]  /*10b80*/  IADD3.X R191, R189, UR11, RZ, P5, !PT ;  /* 0x0000000bbdbf7c10 */ /* 0x002fe4000affe4ff */
[----:B------:R-:W3:Y:S04]  /*10b90*/  LDL.LU R189, [R1+0x208] ;  /* 0x0002080001bd7983 */ /* 0x000ee80000300800 */
[----:B------:R1:W-:Y:S02]  /*10ba0*/  STL [R1+0x1d0], R191 ;  /* 0x0001d0bf01007387 */ /* 0x0003e40000100800 */
[----:B-1----:R-:W-:-:S05]  /*10bb0*/  IADD3 R191, P5, R149, UR10, RZ ;  /* 0x0000000a95bf7c10 */ /* 0x002fca000ffbe0ff */
[----:B------:R1:W-:Y:S04]  /*10bc0*/  STL [R1+0x20c], R191 ;  /* 0x00020cbf01007387 */ /* 0x0003e80000100800 */
[----:B-1----:R-:W4:Y:S01]  /*10bd0*/  LDL.LU R191, [R1+0x5e0] ;  /* 0x0005e00001bf7983 */ /* 0x002f220000300800 */
[----:B------:R-:W-:Y:S02]  /*10be0*/  IADD3.X R250, R250, UR11, RZ, P0, !PT ;  /* 0x0000000bfafa7c10 */ /* 0x000fe400087fe4ff */
[----:B------:R-:W-:Y:S02]  /*10bf0*/  IADD3 R190, P0, R190, UR10, RZ ;  /* 0x0000000abebe7c10 */ /* 0x000fe4000ff1e0ff */
[----:B--2---:R-:W-:Y:S02]  /*10c00*/  IADD3.X R0, R0, UR11, RZ, P1, !PT ;  /* 0x0000000b00007c10 */ /* 0x004fe40008ffe4ff */
[----:B----4-:R-:W-:-:S02]  /*10c10*/  IADD3.X R191, R191, UR11, RZ, P6, !PT ;  /* 0x0000000bbfbf7c10 */ /* 0x010fc4000b7fe4ff */
[----:B------:R-:W-:-:S03]  /*10c20*/  IADD3 R183, P6, R183, UR10, RZ ;  /* 0x0000000ab7b77c10 */ /* 0x000fc6000ffde0ff */
[----:B------:R1:W-:Y:S04]  /*10c30*/  STL [R1+0x1d8], R191 ;  /* 0x0001d8bf01007387 */ /* 0x0003e80000100800 */
[----:B-1----:R-:W2:Y:S04]  /*10c40*/  LDL.LU R191, [R1+0x200] ;  /* 0x0002000001bf7983 */ /* 0x002ea80000300800 */
[----:B------:R1:W-:Y:S04]  /*10c50*/  STL [R1+0x214], R183 ;  /* 0x000214b701007387 */ /* 0x0003e80000100800 */
[----:B-1----:R-:W4:Y:S04]  /*10c60*/  LDL.LU R183, [R1+0x598] ;  /* 0x0005980001b77983 */ /* 0x002f280000300800 */
[----:B------:R1:W-:Y:S04]  /*10c70*/  STL [R1+0x1e0], R250 ;  /* 0x0001e0fa01007387 */ /* 0x0003e80000100800 */
[----:B-1----:R-:W2:Y:S04]  /*10c80*/  LDL.LU R250, [R1+0x1f8] ;  /* 0x0001f80001fa7983 */ /* 0x002ea80000300800 */
[----:B------:R1:W-:Y:S04]  /*10c90*/  STL [R1+0x21c], R190 ;  /* 0x00021cbe01007387 */ /* 0x0003e80000100800 */
[----:B-1----:R-:W4:Y:S04]  /*10ca0*/  LDL.LU R190, [R1+0x1f0] ;  /* 0x0001f00001be7983 */ /* 0x002f280000300800 */
[----:B------:R1:W-:Y:S04]  /*10cb0*/  STL [R1+0x1e8], R0 ;  /* 0x0001e80001007387 */ /* 0x0003e80000100800 */
[----:B-1----:R-:W4:Y:S01]  /*10cc0*/  LDL.LU R0, [R1+0x5dc] ;  /* 0x0005dc0001007983 */ /* 0x002f220000300800 */
[----:B------:R-:W-:-:S05]  /*10cd0*/  IADD3 R186, P1, R186, UR10, RZ ;  /* 0x0000000ababa7c10 */ /* 0x000fca000ff3e0ff */
[----:B------:R2:W-:Y:S01]  /*10ce0*/  STL [R1+0x224], R186 ;  /* 0x000224ba01007387 */ /* 0x0005e20000100800 */
[----:B---3--:R-:W-:Y:S02]  /*10cf0*/  IADD3.X R189, R189, UR11, RZ, P5, !PT ;  /* 0x0000000bbdbd7c10 */ /* 0x008fe4000affe4ff */
[----:B------:R-:W-:Y:S02]  /*10d00*/  SHF.R.S32.HI R121, RZ, 0x1f, R3 ;  /* 0x0000001fff797819 */ /* 0x000fe40000011403 */
[----:B--2---:R-:W-:Y:S02]  /*10d10*/  IADD3.X R186, R250, UR11, RZ, P3, !PT ;  /* 0x0000000bfaba7c10 */ /* 0x004fe40009ffe4ff */
[----:B----4-:R-:W-:-:S05]  /*10d20*/  IADD3.X R190, R190, UR11, RZ, P2, !PT ;  /* 0x0000000bbebe7c10 */ /* 0x010fca00097fe4ff */
[----:B------:R1:W-:Y:S04]  /*10d30*/  STL [R1+0x1f0], R190 ;  /* 0x0001f0be01007387 */ /* 0x0003e80000100800 */
[----:B------:R2:W-:Y:S01]  /*10d40*/  STL [R1+0x1f8], R186 ;  /* 0x0001f8ba01007387 */ /* 0x0005e20000100800 */
[----:B-1----:R-:W-:Y:S02]  /*10d50*/  IADD3.X R190, R191, UR11, RZ, P4, !PT ;  /* 0x0000000bbfbe7c10 */ /* 0x002fe4000a7fe4ff */
[----:B--2---:R-:W-:-:S03]  /*10d60*/  IADD3.X R186, R188, UR11, RZ, P6, !PT ;  /* 0x0000000bbcba7c10 */ /* 0x004fc6000b7fe4ff */
[----:B------:R1:W-:Y:S04]  /*10d70*/  STL [R1+0x200], R190 ;  /* 0x000200be01007387 */ /* 0x0003e80000100800 */
[----:B-1----:R-:W2:Y:S04]  /*10d80*/  LDL R190, [R1+0x2a0] ;  /* 0x0002a00001be7983 */ /* 0x002ea80000100800 */
[----:B------:R1:W-:Y:S04]  /*10d90*/  STL [R1+0x208], R189 ;  /* 0x000208bd01007387 */ /* 0x0003e80000100800 */
[----:B------:R-:W3:Y:S04]  /*10da0*/  LDL R250, [R1+0x294] ;  /* 0x0002940001fa7983 */ /* 0x000ee80000100800 */
[----:B------:R4:W-:Y:S04]  /*10db0*/  STL [R1+0x210], R186 ;  /* 0x000210ba01007387 */ /* 0x0009e80000100800 */
[----:B------:R-:W3:Y:S04]  /*10dc0*/  LDL R191, [R1+0x298] ;  /* 0x0002980001bf7983 */ /* 0x000ee80000100800 */
[----:B-1----:R-:W3:Y:S01]  /*10dd0*/  LDL R189, [R1+0x29c] ;  /* 0x00029c0001bd7983 */ /* 0x002ee20000100800 */
[----:B----4-:R-:W-:Y:S01]  /*10de0*/  IADD3.X R186, R0, UR11, RZ, P0, !PT ;  /* 0x0000000b00ba7c10 */ /* 0x010fe200087fe4ff */
[----:B------:R-:W-:-:S02]  /*10df0*/  ULDC.64 UR10, c[0x0][0x218] ;  /* 0x00008600000a7ab9 */ /* 0x000fc40000000a00 */
[----:B------:R-:W4:Y:S04]  /*10e00*/  LDL R188, [R1+0x2a4] ;  /* 0x0002a40001bc7983 */ /* 0x000f280000100800 */
[----:B------:R-:W4:Y:S04]  /*10e10*/  LDL.LU R0, [R1+0x5d8] ;  /* 0x0005d80001007983 */ /* 0x000f280000300800 */
[----:B------:R1:W-:Y:S02]  /*10e20*/  STL [R1+0x218], R186 ;  /* 0x000218ba01007387 */ /* 0x0003e40000100800 */
[----:B-1----:R-:W-:-:S02]  /*10e30*/  IADD3 R186, P0, R4, UR4, RZ ;  /* 0x0000000404ba7c10 */ /* 0x002fc4000ff1e0ff */
[----:B------:R-:W4:Y:S04]  /*10e40*/  LDL.LU R4, [R1+0x5d4] ;  /* 0x0005d40001047983 */ /* 0x000f280000300800 */
[----:B------:R1:W-:Y:S02]  /*10e50*/  STL [R1+0x22c], R186 ;  /* 0x00022cba01007387 */ /* 0x0003e40000100800 */
[----:B-1----:R-:W-:Y:S01]  /*10e60*/  IADD3.X R186, R130, UR5, RZ, P1, !PT ;  /* 0x0000000582ba7c10 */ /* 0x002fe20008ffe4ff */
[----:B------:R-:W-:-:S04]  /*10e70*/  ULDC.64 UR4, c[0x0][0x218] ;  /* 0x0000860000047ab9 */ /* 0x000fc80000000a00 */
[----:B------:R1:W-:Y:S02]  /*10e80*/  STL [R1+0x220], R186 ;  /* 0x000220ba01007387 */ /* 0x0003e40000100800 */
[----:B-1----:R-:W-:Y:S02]  /*10e90*/  IADD3 R186, P1, R185, UR10, RZ ;  /* 0x0000000ab9ba7c10 */ /* 0x002fe4000ff3e0ff */
[----:B------:R-:W4:Y:S04]  /*10ea0*/  LDL.LU R185, [R1+0x5d0] ;  /* 0x0005d00001b97983 */ /* 0x000f280000300800 */
[----:B------:R1:W-:Y:S01]  /*10eb0*/  STL [R1+0x234], R186 ;  /* 0x000234ba01007387 */ /* 0x0003e20000100800 */
[----:B------:R-:W-:Y:S02]  /*10ec0*/  LEA R183, P2, R3, R183, 0x3 ;  /* 0x000000b703b77211 */ /* 0x000fe400078418ff */
[----:B-1----:R-:W-:Y:S01]  /*10ed0*/  IADD3.X R186, R131, UR11, RZ, P0, !PT ;  /* 0x0000000b83ba7c10 */ /* 0x002fe200087fe4ff */
[----:B------:R-:W-:-:S04]  /*10ee0*/  ULDC.64 UR10, c[0x0][0x218] ;  /* 0x00008600000a7ab9 */ /* 0x000fc80000000a00 */
[----:B------:R1:W-:Y:S02]  /*10ef0*/  STL [R1+0x228], R186 ;  /* 0x000228ba01007387 */ /* 0x0003e40000100800 */
[----:B-1----:R-:W-:Y:S01]  /*10f00*/  IADD3 R186, P0, R184, UR4, RZ ;  /* 0x00000004b8ba7c10 */ /* 0x002fe2000ff1e0ff */
[----:B------:R-:W-:Y:S01]  /*10f10*/  ULDC UR4, c[0x0][0x21c] ;  /* 0x0000870000047ab9 */ /* 0x000fe20000000800 */
[----:B------:R-:W4:Y:S04]  /*10f20*/  LDL.LU R184, [R1+0x5cc] ;  /* 0x0005cc0001b87983 */ /* 0x000f280000300800 */
[----:B------:R1:W-:Y:S02]  /*10f30*/  STL [R1+0x23c], R186 ;  /* 0x00023cba01007387 */ /* 0x0003e40000100800 */
[----:B-1----:R-:W-:-:S02]  /*10f40*/  LEA.HI.X R186, R3, R2, R121, 0x3, P2 ;  /* 0x0000000203ba7211 */ /* 0x002fc400010f1c79 */
[----:B------:R-:W-:Y:S01]  /*10f50*/  IADD3.X R2, R132, UR5, RZ, P1, !PT ;  /* 0x0000000584027c10 */ /* 0x000fe20008ffe4ff */
[----:B------:R-:W-:-:S04]  /*10f60*/  ULDC UR5, c[0x0][0x238] ;  /* 0x00008e0000057ab9 */ /* 0x000fc80000000800 */
[----:B------:R1:W-:Y:S04]  /*10f70*/  STL [R1+0x230], R2 ;  /* 0x0002300201007387 */ /* 0x0003e80000100800 */
[----:B-1----:R-:W4:Y:S01]  /*10f80*/  LDL.LU R2, [R1+0x5c8] ;  /* 0x0005c80001027983 */ /* 0x002f220000300800 */
[----:B------:R-:W-:Y:S02]  /*10f90*/  SHF.L.U64.HI R3, R3, 0x2, R121 ;  /* 0x0000000203037819 */ /* 0x000fe40000010279 */
[----:B------:R-:W-:Y:S01]  /*10fa0*/  IADD3 R183, P3, R183, UR8, RZ ;  /* 0x00000008b7b77c10 */ /* 0x000fe2000ff7e0ff */
[----:B------:R-:W-:Y:S01]  /*10fb0*/  ULDC UR8, c[0x0][0x238] ;  /* 0x00008e0000087ab9 */ /* 0x000fe20000000800 */
[----:B------:R-:W-:Y:S02]  /*10fc0*/  CS2R R24, SRZ ;  /* 0x0000000000187805 */ /* 0x000fe4000001ff00 */
[----:B------:R-:W-:-:S02]  /*10fd0*/  CS2R R26, SRZ ;  /* 0x00000000001a7805 */ /* 0x000fc4000001ff00 */
[----:B------:R-:W-:Y:S02]  /*10fe0*/  IADD3.X R186, R186, UR9, RZ, P3, !PT ;  /* 0x00000009baba7c10 */ /* 0x000fe40009ffe4ff */
        /* <DEDUP_REMOVED lines=57> */
[----:B------:R-:W-:Y:S01]  /*11380*/  CS2R R150, SRZ ;  /* 0x0000000000967805 */ /* 0x000fe2000001ff00 */
[----:B------:R-:W-:Y:S01]  /*11390*/  UIADD3 UR12, UR12, -0x80, URZ ;  /* 0xffffff800c0c7890 */ /* 0x000fe2000fffe03f */
[----:B------:R-:W-:Y:S01]  /*113a0*/  UMOV UR14, 0x1 ;  /* 0x00000001000e7882 */ /* 0x000fe20000000000 */
[----:B------:R-:W-:Y:S01]  /*113b0*/  UMOV UR13, 0xffffffff ;  /* 0xffffffff000d7882 */ /* 0x000fe20000000000 */
[----:B--2---:R-:W-:-:S04]  /*113c0*/  SHF.R.S32.HI R122, RZ, 0x1f, R190 ;  /* 0x0000001fff7a7819 */ /* 0x004fc800000114be */
[----:B------:R-:W-:Y:S02]  /*113d0*/  SHF.L.U64.HI R190, R190, 0x2, R122 ;  /* 0x00000002bebe7819 */ /* 0x000fe4000001027a */
[----:B---3--:R-:W-:-:S04]  /*113e0*/  SHF.R.S32.HI R123, RZ, 0x1f, R250 ;  /* 0x0000001fff7b7819 */ /* 0x008fc800000114fa */
[----:B------:R-:W-:Y:S02]  /*113f0*/  SHF.L.U64.HI R250, R250, 0x2, R123 ;  /* 0x00000002fafa7819 */ /* 0x000fe4000001027b */
[----:B------:R-:W-:Y:S02]  /*11400*/  SHF.R.S32.HI R124, RZ, 0x1f, R191 ;  /* 0x0000001fff7c7819 */ /* 0x000fe400000114bf */
[----:B------:R-:W-:Y:S02]  /*11410*/  SHF.R.S32.HI R125, RZ, 0x1f, R189 ;  /* 0x0000001fff7d7819 */ /* 0x000fe400000114bd */
[----:B------:R-:W-:Y:S02]  /*11420*/  SHF.L.U64.HI R191, R191, 0x2, R124 ;  /* 0x00000002bfbf7819 */ /* 0x000fe4000001027c */
[----:B----4-:R-:W-:Y:S02]  /*11430*/  SHF.R.S32.HI R126, RZ, 0x1f, R188 ;  /* 0x0000001fff7e7819 */ /* 0x010fe400000114bc */
[----:B------:R-:W-:-:S05]  /*11440*/  IADD3 R4, P1, R4, UR10, RZ ;  /* 0x0000000a04047c10 */ /* 0x000fca000ff3e0ff */
[----:B------:R1:W-:Y:S02]  /*11450*/  STL [R1+0x240], R4 ;  /* 0x0002400401007387 */ /* 0x0003e40000100800 */
[----:B-1----:R-:W-:-:S05]  /*11460*/  IADD3.X R4, R133, UR11, RZ, P0, !PT ;  /* 0x0000000b85047c10 */ /* 0x002fca00087fe4ff */
[----:B------:R1:W-:Y:S04]  /*11470*/  STL [R1+0x238], R4 ;  /* 0x0002380401007387 */ /* 0x0003e80000100800 */
[----:B-1----:R1:W5:Y:S04]  /*11480*/  LDL.LU R4, [R1+0x5c4] ;  /* 0x0005c40001047983 */ /* 0x0023680000300800 */
[----:B------:R2:W-:Y:S04]  /*11490*/  STL [R1+0x25c], R3 ;  /* 0x00025c0301007387 */ /* 0x0005e80000100800 */
[----:B--2---:R1:W5:Y:S04]  /*114a0*/  LDL.LU R3, [R1+0x5c0] ;  /* 0x0005c00001037983 */ /* 0x0043680000300800 */
[----:B------:R2:W-:Y:S04]  /*114b0*/  STL [R1+0x260], R190 ;  /* 0x000260be01007387 */ /* 0x0005e80000100800 */
[----:B------:R-:W-:Y:S01]  /*114c0*/  STL [R1+0x264], R250 ;  /* 0x000264fa01007387 */ /* 0x000fe20000100800 */
[----:B--2---:R-:W-:-:S02]  /*114d0*/  SHF.L.U64.HI R190, R189, 0x2, R125 ;  /* 0x00000002bdbe7819 */ /* 0x004fc4000001027d */
[----:B------:R-:W-:Y:S01]  /*114e0*/  SHF.L.U64.HI R189, R188, 0x2, R126 ;  /* 0x00000002bcbd7819 */ /* 0x000fe2000001027e */
[----:B------:R-:W-:Y:S04]  /*114f0*/  STL [R1+0x268], R191 ;  /* 0x000268bf01007387 */ /* 0x000fe80000100800 */
[----:B------:R-:W-:Y:S01]  /*11500*/  STL [R1+0x26c], R190 ;  /* 0x00026cbe01007387 */ /* 0x000fe20000100800 */
[----:B------:R-:W-:-:S03]  /*11510*/  SHF.R.S32.HI R188, RZ, 0x6, R2 ;  /* 0x00000006ffbc7819 */ /* 0x000fc60000011402 */
[----:B------:R1:W5:Y:S04]  /*11520*/  LDL.LU R2, [R1+0x5bc] ;  /* 0x0005bc0001027983 */ /* 0x0003680000300800 */
[----:B------:R2:W-:Y:S02]  /*11530*/  STL [R1+0x270], R189 ;  /* 0x000270bd01007387 */ /* 0x0005e40000100800 */
[----:B--2---:R-:W-:Y:S02]  /*11540*/  IADD3.X R189, R0, UR4, RZ, P1, !PT ;  /* 0x0000000400bd7c10 */ /* 0x004fe40008ffe4ff */
[----:B------:R1:W5:Y:S04]  /*11550*/  LDL.LU R0, [R1+0x5b8] ;  /* 0x0005b80001007983 */ /* 0x0003680000300800 */
[----:B------:R2:W-:Y:S02]  /*11560*/  STL [R1+0x14], R189 ;  /* 0x000014bd01007387 */ /* 0x0005e40000100800 */
[----:B--2---:R-:W2:Y:S02]  /*11570*/  S2R R189, SR_TID.X ;  /* 0x0000000000bd7919 */ /* 0x004ea40000002100 */
[----:B------:R3:W-:Y:S02]  /*11580*/  STL [R1+0x248], R188 ;  /* 0x000248bc01007387 */ /* 0x0007e40000100800 */
[----:B---3--:R-:W-:-:S05]  /*11590*/  VIADD R188, R188, 0xfffffffe ;  /* 0xfffffffebcbc7836 */ /* 0x008fca0000000000 */
[----:B------:R1:W-:Y:S01]  /*115a0*/  STL [R1+0x2d0], R188 ;  /* 0x0002d0bc01007387 */ /* 0x0003e20000100800 */
[----:B--2---:R-:W-:-:S04]  /*115b0*/  SHF.R.U32.HI R189, RZ, 0x6, R189 ;  /* 0x00000006ffbd7819 */ /* 0x004fc800000116bd */
[----:B------:R-:W-:-:S04]  /*115c0*/  SGXT.U32 R189, R189, 0x2 ;  /* 0x00000002bdbd781a */ /* 0x000fc80000000000 */
[C---:B------:R-:W-:Y:S02]  /*115d0*/  LOP3.LUT R250, R189.reuse, 0x38, RZ, 0xfc, !PT ;  /* 0x00000038bdfa7812 */ /* 0x040fe400078efcff */
[C---:B------:R-:W-:Y:S02]  /*115e0*/  LOP3.LUT R191, R189.reuse, 0x34, RZ, 0xfc, !PT ;  /* 0x00000034bdbf7812 */ /* 0x040fe400078efcff */
[----:B------:R-:W-:Y:S02]  /*115f0*/  LOP3.LUT R189, R189, 0x30, RZ, 0xfc, !PT ;  /* 0x00000030bdbd7812 */ /* 0x000fe400078efcff */
[----:B------:R-:W-:Y:S02]  /*11600*/  CS2R R122, SRZ ;  /* 0x00000000007a7805 */ /* 0x000fe4000001ff00 */
[C---:B------:R-:W-:Y:S01]  /*11610*/  SHF.L.U64.HI R184, R185.reuse, 0x2, R184 ;  /* 0x00000002b9b87819 */ /* 0x040fe200000102b8 */
[----:B------:R-:W-:Y:S01]  /*11620*/  IMAD.SHL.U32 R185, R185, 0x4, RZ ;  /* 0x00000004b9b97824 */ /* 0x000fe200078e00ff */
[----:B------:R-:W-:-:S02]  /*11630*/  CS2R R124, SRZ ;  /* 0x00000000007c7805 */ /* 0x000fc4000001ff00 */
[----:B------:R-:W-:Y:S02]  /*11640*/  CS2R R126, SRZ ;  /* 0x00000000007e7805 */ /* 0x000fe4000001ff00 */
[----:B------:R-:W-:Y:S01]  /*11650*/  CS2R R132, SRZ ;  /* 0x0000000000847805 */ /* 0x000fe2000001ff00 */
[----:B------:R-:W-:Y:S02]  /*11660*/  IMAD R250, R250, UR5, RZ ;  /* 0x00000005fafa7c24 */ /* 0x000fe4000f8e02ff */
[----:B------:R-:W-:Y:S02]  /*11670*/  IMAD R190, R191, UR6, RZ ;  /* 0x00000006bfbe7c24 */ /* 0x000fe4000f8e02ff */
[----:B------:R-:W-:Y:S01]  /*11680*/  IMAD R189, R189, UR8, RZ ;  /* 0x00000008bdbd7c24 */ /* 0x000fe2000f8e02ff */
[----:B-1----:R-:W-:-:S06]  /*11690*/  UMOV UR4, URZ ;  /* 0x0000003f00047c82 */ /* 0x002fcc0008000000 */
.L_x_1:
[----:B------:R-:W-:Y:S01]  /*116a0*/  UIADD3 UR13, UR13, 0x1, URZ ;  /* 0x000000010d0d7890 */ /* 0x000fe2000fffe03f */
[----:B------:R-:W-:-:S04]  /*116b0*/  DEPBAR.LE SB0, 0x2 ;  /* 0x000080800000791a */ /* 0x000fc80000000000 */
[----:B------:R-:W-:Y:S01]  /*116c0*/  BAR.SYNC.DEFER_BLOCKING 0x0 ;  /* 0x0000000000007b1d */ /* 0x000fe20000010000 */
[----:B------:R-:W-:-:S04]  /*116d0*/  UISETP.GT.AND UP0, UPT, UR13, 0x2, UPT ;  /* 0x000000020d00788c */ /* 0x000fc8000bf04270 */
[----:B------:R-:W-:Y:S02]  /*116e0*/  USEL UR13, UR13, URZ, !UP0 ;  /* 0x0000003f0d0d7287 */ /* 0x000fe4000c000000 */
[----:B------:R-:W-:Y:S01]  /*116f0*/  USHF.L.U32 UR6, UR15, 0xa, URZ ;  /* 0x0000000a0f067899 */ /* 0x000fe2000800063f */
[----:B------:R-:W2:Y:S01]  /*11700*/  LDL R189, [R1+0x2a4] ;  /* 0x0002a40001bd7983 */ /* 0x000ea20000100800 */
[----:B------:R-:W-:Y:S02]  /*11710*/  ULEA UR5, UR13, UR7, 0xe ;  /* 0x000000070d057291 */ /* 0x000fe4000f8e703f */
[----:B------:R-:W-:Y:S01]  /*11720*/  ULOP3.LUT UR8, UR6, 0x1000, URZ, 0xc0, !UPT ;  /* 0x0000100006087892 */ /* 0x000fe2000f8ec03f */
[----:B------:R-:W3:Y:S01]  /*11730*/  LDL R190, [R1+0x270] ;  /* 0x0002700001be7983 */ /* 0x000ee20000100800 */
[----:B------:R-:W-:Y:S02]  /*11740*/  ULEA UR6, UR13, UR7, 0x11 ;  /* 0x000000070d067291 */ /* 0x000fe4000f8e883f */
[----:B------:R-:W-:Y:S01]  /*11750*/  UIADD3 UR5, UR5, 0x60000, URZ ;  /* 0x0006000005057890 */ /* 0x000fe2000fffe03f */
[----:B-----5:R1:W-:Y:S01]  /*11760*/  STL [R1+0x5b8], R0 ;  /* 0x0005b80001007387 */ /* 0x0203e20000100800 */
[----:B------:R-:W-:-:S02]  /*11770*/  ULEA.HI UR6, UR6, UR8, URZ, 0x1c ;  /* 0x0000000806067291 */ /* 0x000fc4000f8fe03f */
[----:B------:R-:W-:Y:S02]  /*11780*/  USHF.R.U32.HI UR5, URZ, 0x4, UR5 ;  /* 0x000000043f057899 */ /* 0x000fe40008011605 */
[----:B------:R-:W-:Y:S02]  /*11790*/  ULOP3.LUT UR10, UR6, 0x3fff, URZ, 0xc0, !UPT ;  /* 0x00003fff060a7892 */ /* 0x000fe4000f8ec03f */
[----:B------:R-:W-:Y:S01]  /*117a0*/  USGXT.U32 UR8, UR5, 0xe ;  /* 0x0000000e0508789a */ /* 0x000fe20008000000 */
[----:B------:R-:W-:Y:S01]  /*117b0*/  WARPGROUP.ARRIVE ;  /* 0x00000000000079c5 */ /* 0x000fe20000000000 */
[----:B------:R-:W-:Y:S01]  /*117c0*/  UMOV UR11, 0x40000040 ;  /* 0x40000040000b7882 */ /* 0x000fe20000000000 */
[----:B------:R-:W-:Y:S01]  /*117d0*/  UMOV UR9, 0x40000040 ;  /* 0x4000004000097882 */ /* 0x000fe20000000000 */
[----:B-1----:R-:W4:Y:S01]  /*117e0*/  LDL R0, [R1+0x2d0] ;  /* 0x0002d00001007983 */ /* 0x002f220000100800 */
[----:B------:R-:W-:Y:S01]  /*117f0*/  UMOV UR5, URZ ;  /* 0x0000003f00057c82 */ /* 0x000fe20008000000 */
[----:B------:R-:W-:Y:S01]  /*11800*/  UMOV UR6, URZ ;  /* 0x0000003f00067c82 */ /* 0x000fe20008000000 */
[----:B------:R-:W-:Y:S01]  /*11810*/  UIADD3 UR14, UR14, 0x1, URZ ;  /* 0x000000010e0e7890 */ /* 0x000fe2000fffe03f */
[----:B------:R-:W1:Y:S01]  /*11820*/  S2R R250, SR_TID.X ;  /* 0x0000000000fa7919 */ /* 0x000e620000002100 */
[----:B------:R-:W-:Y:S01]  /*11830*/  HGMMA.64x256x8.F32.TF32 R24, gdesc[UR8], R24 ;  /* 0x07e00000081879f0 */ /* 0x000fe20008702818 */
[----:B------:R-:W-:-:S02]  /*11840*/  UIADD3 UR10, UP1, UR10, 0x2, URZ ;  /* 0x000000020a0a7890 */ /* 0x000fc4000ff3e03f */
[----:B------:R-:W-:Y:S01]  /*11850*/  UIADD3 UR8, UP0, UR8, 0x2, URZ ;  /* 0x0000000208087890 */ /* 0x000fe2000ff1e03f */
[----:B------:R-:W1:Y:S01]  /*11860*/  S2R R188, SR_TID.X ;  /* 0x0000000000bc7919 */ /* 0x000e620000002100 */
[----:B------:R-:W-:Y:S02]  /*11870*/  UIADD3.X UR11, UR6, 0x40000040, URZ, UP1, !UPT ;  /* 0x40000040060b7890 */ /* 0x000fe40008ffe43f */
[----:B------:R-:W-:Y:S02]  /*11880*/  UIADD3.X UR9, UR5, 0x40000040, URZ, UP0, !UPT ;  /* 0x4000004005097890 */ /* 0x000fe400087fe43f */
[----:B------:R-:W-:Y:S02]  /*11890*/  UIADD3.64 UR22, UR10, 0x2, URZ ;  /* 0x000000020a167897 */ /* 0x000fe4000fffe03f */
[----:B------:R-:W-:Y:S02]  /*118a0*/  UIADD3.64 UR20, UR8, 0x2, URZ ;  /* 0x0000000208147897 */ /* 0x000fe4000fffe03f */
[----:B------:R-:W-:Y:S01]  /*118b0*/  UISETP.GT.AND UP0, UPT, UR14, 0x2, UPT ;  /* 0x000000020e00788c */ /* 0x000fe2000bf04270 */
[----:B------:R-:W-:-:S03]  /*118c0*/  ULDC UR6, c[0x0][0x238] ;  /* 0x00008e0000067ab9 */ /* 0x000fc60000000800 */
[----:B------:R-:W-:-:S04]  /*118d0*/  USEL UR14, UR14, URZ, !UP0 ;  /* 0x0000003f0e0e7287 */ /* 0x000fc8000c000000 */
[----:B------:R-:W-:Y:S01]  /*118e0*/  ULEA UR5, UR14, UR7, 0xe ;  /* 0x000000070e057291 */ /* 0x000fe2000f8e703f */
[----:B-1----:R-:W-:-:S04]  /*118f0*/  SHF.R.U32.HI R191, RZ, 0x6, R250 ;  /* 0x00000006ffbf7819 */ /* 0x002fc800000116fa */
[----:B------:R-:W-:Y:S02]  /*11900*/  SGXT.U32 R191, R191, 0x2 ;  /* 0x00000002bfbf781a */ /* 0x000fe40000000000 */
[----:B------:R-:W-:Y:S02]  /*11910*/  SHF.R.U32.HI R188, RZ, 0x6, R188 ;  /* 0x00000006ffbc7819 */ /* 0x000fe400000116bc */
[----:B------:R-:W-:Y:S02]  /*11920*/  ISETP.GE.AND P1, PT, R191, UR12, PT ;  /* 0x0000000cbf007c0c */ /* 0x000fe4000bf26270 */
[----:B------:R-:W-:Y:S01]  /*11930*/  SGXT.U32 R188, R188, 0x2 ;  /* 0x00000002bcbc781a */ /* 0x000fe20000000000 */
[----:B------:R-:W-:Y:S01]  /*11940*/  HGMMA.64x256x8.F32.TF32 R24, gdesc[UR8], R24 ;  /* 0x07e00000081879f0 */ /* 0x000fe20008702818 */
[----:B----4-:R-:W-:Y:S02]  /*11950*/  ISETP.LE.AND P0, PT, R0, UR4, PT ;  /* 0x0000000400007c0c */ /* 0x010fe4000bf03270 */
[----:B------:R-:W-:-:S02]  /*11960*/  LOP3.LUT R0, R188, 0x20, RZ, 0xfc, !PT ;  /* 0x00000020bc007812 */ /* 0x000fc400078efcff */
[----:B------:R-:W-:Y:S02]  /*11970*/  SEL R188, RZ, 0x4, P1 ;  /* 0x00000004ffbc7807 */ /* 0x000fe40000800000 */
[----:B------:R-:W-:Y:S02]  /*11980*/  ISETP.GE.AND P1, PT, R0, UR12, PT ;  /* 0x0000000c00007c0c */ /* 0x000fe4000bf26270 */
[----:B------:R-:W-:Y:S01]  /*11990*/  SEL R188, R188, RZ, !P0 ;  /* 0x000000ffbcbc7207 */ /* 0x000fe20004000000 */
[----:B------:R-:W4:Y:S03]  /*119a0*/  LDL R0, [R1+0x29c] ;  /* 0x00029c0001007983 */ /* 0x000f260000100800 */
[----:B------:R-:W-:Y:S02]  /*119b0*/  ISETP.NE.U32.AND P2, PT, R188, RZ, PT ;  /* 0x000000ffbc00720c */ /* 0x000fe40003f45070 */
[----:B------:R-:W-:-:S04]  /*119c0*/  SEL R188, RZ, 0x4, P1 ;  /* 0x00000004ffbc7807 */ /* 0x000fc80000800000 */
[----:B------:R-:W-:-:S04]  /*119d0*/  SEL R188, R188, RZ, !P0 ;  /* 0x000000ffbcbc7207 */ /* 0x000fc80004000000 */
[----:B------:R-:W-:Y:S02]  /*119e0*/  ISETP.NE.U32.AND P1, PT, R188, RZ, PT ;  /* 0x000000ffbc00720c */ /* 0x000fe40003f25070 */
[----:B--2---:R-:W-:-:S05]  /*119f0*/  LEA R188, P3, R189, R183, 0x2 ;  /* 0x000000b7bdbc7211 */ /* 0x004fca00078610ff */
[----:B---3--:R-:W-:Y:S01]  /*11a00*/  IMAD.X R189, R186, 0x1, R190, P3 ;  /* 0x00000001babd7824 */ /* 0x008fe200018e06be */
[----:B------:R-:W-:Y:S01]  /*11a10*/  HGMMA.64x256x8.F32.TF32 R24, gdesc[UR20], R24 ;  /* 0x07e00000141879f0 */ /* 0x000fe20008702818 */
[----:B------:R-:W-:Y:S02]  /*11a20*/  UIADD3.64 UR22, UR10, 0x4, URZ ;  /* 0x000000040a167897 */ /* 0x000fe4000fffe03f */
[----:B------:R-:W-:-:S15]  /*11a30*/  UIADD3.64 UR20, UR8, 0x4, URZ ;  /* 0x0000000408147897 */ /* 0x000fde000fffe03f */
[----:B------:R-:W-:-:S10]  /*11a40*/  NOP ;  /* 0x0000000000007918 */ /* 0x000fd40000000000 */
        /* <DEDUP_REMOVED lines=10> */
[----:B------:R-:W-:Y:S02]  /*11af0*/  UIADD3.64 UR20, UR8, 0x202, URZ ;  /* 0x0000020208147897 */ /* 0x000fe4000fffe03f */
[----:B------:R-:W-:Y:S02]  /*11b00*/  UIADD3.64 UR10, UR10, 0x804, URZ ;  /* 0x000008040a0a7897 */ /* 0x000fe4000fffe03f */
[----:B------:R-:W-:-:S15]  /*11b10*/  UIADD3.64 UR8, UR8, 0x204, URZ ;  /* 0x0000020408087897 */ /* 0x000fde000fffe03f */
[----:B------:R-:W-:-:S06]  /*11b20*/  NOP ;  /* 0x0000000000007918 */ /* 0x000fcc0000000000 */
[----:B------:R-:W-:-:S15]  /*11b30*/  HGMMA.64x256x8.F32.TF32 R24, gdesc[UR20], R24 ;  /* 0x07e00000141879f0 */ /* 0x000fde0008702818 */
[----:B------:R-:W-:-:S13]  /*11b40*/  NOP ;  /* 0x0000000000007918 */ /* 0x000fda0000000000 */
[----:B------:R-:W-:Y:S01]  /*11b50*/  HGMMA.64x256x8.F32.TF32 R24, gdesc[UR8], R24, gsb0 ;  /* 0x07e00000081879f0 */ /* 0x000fe20008002818 */
[----:B------:R-:W-:Y:S01]  /*11b60*/  VIADD R190, R2, UR5 ;  /* 0x0000000502be7c36 */ /* 0x000fe20008000000 */
[----:B------:R1:W-:Y:S04]  /*11b70*/  STL [R1+0x5bc], R2 ;  /* 0x0005bc0201007387 */ /* 0x0003e80000100800 */
[----:B-1----:R-:W2:Y:S01]  /*11b80*/  LDL R2, [R1+0x26c] ;  /* 0x00026c0001027983 */ /* 0x002ea20000100800 */
[----:B------:R-:W-:Y:S02]  /*11b90*/  WARPGROUP.DEPBAR.LE gsb0, 0x1 ;  /* 0x00008000000079c5 */ /* 0x000fe40000010100 */
[----:B------:R-:W-:Y:S06]  /*11ba0*/  BAR.SYNC.DEFER_BLOCKING 0x0 ;  /* 0x0000000000007b1d */ /* 0x000fec0000010000 */
[----:B------:R-:W-:Y:S01]  /*11bb0*/  @!PT LDS RZ, [RZ] ;  /* 0x00000000fffff984 */ /* 0x000fe20000000800 */
[----:B------:R-:W-:Y:S01]  /*11bc0*/  @!PT LDS RZ, [RZ] ;  /* 0x00000000fffff984 */ /* 0x000fe20000000800 */
[----:B------:R-:W-:Y:S01]  /*11bd0*/  @!PT LDS RZ, [RZ] ;  /* 0x00000000fffff984 */ /* 0x000fe20000000800 */
[----:B------:R1:W-:Y:S04]  /*11be0*/  LDGSTS.E [R190+0x60000], desc[UR16][R188.64], P2 ;  /* 0x60000000bcbe7fae */ /* 0x0003e80009121850 */
[----:B------:R-:W1:Y:S02]  /*11bf0*/  LDL R189, [R1+0x2b4] ;  /* 0x0002b40001bd7983 */ /* 0x000e640000100800 */
[----:B-1----:R-:W-:-:S02]  /*11c00*/  IADD3 R188, P2, R189, R183, RZ ;  /* 0x000000b7bdbc7210 */ /* 0x002fc40007f5e0ff */
[----:B------:R-:W3:Y:S03]  /*11c10*/  LDL R189, [R1+0x280] ;  /* 0x0002800001bd7983 */ /* 0x000ee60000100800 */
[----:B---3--:R-:W-:-:S05]  /*11c20*/  IMAD.X R189, R186, 0x1, R189, P2 ;  /* 0x00000001babd7824 */ /* 0x008fca00010e06bd */
[----:B------:R1:W-:Y:S04]  /*11c30*/  LDGSTS.E [R190+0x62000], desc[UR16][R188.64], P1 ;  /* 0x62000000bcbe7fae */ /* 0x0003e80008921850 */
[----:B------:R-:W3:Y:S01]  /*11c40*/  LDL R190, [R1+0x5b4] ;  /* 0x0005b40001be7983 */ /* 0x000ee20000100800 */
[----:B-1----:R-:W1:Y:S02]  /*11c50*/  S2R R189, SR_TID.X ;  /* 0x0000000000bd7919 */ /* 0x002e640000002100 */
[----:B-1----:R-:W-:-:S04]  /*11c60*/  SHF.R.U32.HI R189, RZ, 0x6, R189 ;  /* 0x00000006ffbd7819 */ /* 0x002fc800000116bd */
[----:B------:R-:W-:-:S04]  /*11c70*/  SGXT.U32 R189, R189, 0x2 ;  /* 0x00000002bdbd781a */ /* 0x000fc80000000000 */
[----:B------:R-:W-:-:S04]  /*11c80*/  LOP3.LUT R188, R189, 0x4, RZ, 0xfc, !PT ;  /* 0x00000004bdbc7812 */ /* 0x000fc800078efcff */
[----:B------:R-:W-:Y:S02]  /*11c90*/  ISETP.GE.AND P1, PT, R188, UR12, PT ;  /* 0x0000000cbc007c0c */ /* 0x000fe4000bf26270 */
[----:B------:R-:W-:Y:S02]  /*11ca0*/  LOP3.LUT R189, R189, 0x24, RZ, 0xfc, !PT ;  /* 0x00000024bdbd7812 */ /* 0x000fe400078efcff */
[----:B------:R-:W-:Y:S02]  /*11cb0*/  SEL R188, RZ, 0x4, P1 ;  /* 0x00000004ffbc7807 */ /* 0x000fe40000800000 */
[----:B------:R-:W-:Y:S02]  /*11cc0*/  ISETP.GE.AND P1, PT, R189, UR12, PT ;  /* 0x0000000cbd007c0c */ /* 0x000fe4000bf26270 */
[----:B------:R-:W-:-:S04]  /*11cd0*/  SEL R188, R188, RZ, !P0 ;  /* 0x000000ffbcbc7207 */ /* 0x000fc80004000000 */
[----:B------:R-:W-:Y:S02]  /*11ce0*/  ISETP.NE.U32.AND P2, PT, R188, RZ, PT ;  /* 0x000000ffbc00720c */ /* 0x000fe40003f45070 */
[----:B------:R-:W-:-:S04]  /*11cf0*/  SEL R188, RZ, 0x4, P1 ;  /* 0x00000004ffbc7807 */ /* 0x000fc80000800000 */
[----:B------:R-:W-:-:S04]  /*11d00*/  SEL R188, R188, RZ, !P0 ;  /* 0x000000ffbcbc7207 */ /* 0x000fc80004000000 */
[----:B------:R-:W-:Y:S02]  /*11d10*/  ISETP.NE.U32.AND P1, PT, R188, RZ, PT ;  /* 0x000000ffbc00720c */ /* 0x000fe40003f25070 */
[----:B----4-:R-:W-:Y:S02]  /*11d20*/  LEA R188, P3, R0, R183, 0x2 ;  /* 0x000000b700bc7211 */ /* 0x010fe400078610ff */
[----:B------:R-:W4:Y:S03]  /*11d30*/  LDL R0, [R1+0x298] ;  /* 0x0002980001007983 */ /* 0x000f260000100800 */
[----:B--2---:R-:W-:Y:S02]  /*11d40*/  IMAD.X R189, R186, 0x1, R2, P3 ;  /* 0x00000001babd7824 */ /* 0x004fe400018e0602 */
[----:B------:R-:W2:Y:S01]  /*11d50*/  LDL R2, [R1+0x268] ;  /* 0x0002680001027983 */ /* 0x000ea20000100800 */
[----:B---3--:R-:W-:-:S05]  /*11d60*/  VIADD R190, R190, UR5 ;  /* 0x00000005bebe7c36 */ /* 0x008fca0008000000 */
[----:B------:R1:W-:Y:S04]  /*11d70*/  LDGSTS.E [R190+0x60000], desc[UR16][R188.64], P2 ;  /* 0x60000000bcbe7fae */ /* 0x0003e80009121850 */
[----:B------:R-:W1:Y:S02]  /*11d80*/  LDL R189, [R1+0x2b0] ;  /* 0x0002b00001bd7983 */ /* 0x000e640000100800 */
[----:B-1----:R-:W-:Y:S02]  /*11d90*/  IADD3 R188, P2, R189, R183, RZ ;  /* 0x000000b7bdbc7210 */ /* 0x002fe40007f5e0ff */
        /* <DEDUP_REMOVED lines=25> */
[----:B------:R-:W3:Y:S01]  /*11f30*/  LDL R189, [R1+0x278] ;  /* 0x0002780001bd7983 */ /* 0x000ee20000100800 */
[----:B------:R-:W-:-:S04]  /*11f40*/  SHF.R.U32.HI R250, RZ, 0x6, R250 ;  /* 0x00000006fffa7819 */ /* 0x000fc800000116fa */
[----:B------:R-:W-:Y:S01]  /*11f50*/  SGXT.U32 R250, R250, 0x2 ;  /* 0x00000002fafa781a */ /* 0x000fe20000000000 */
[----:B---3--:R-:W-:-:S05]  /*11f60*/  IMAD.X R189, R186, 0x1, R189, P2 ;  /* 0x00000001babd7824 */ /* 0x008fca00010e06bd */
[----:B------:R1:W-:Y:S04]  /*11f70*/  LDGSTS.E [R190+0x62000], desc[UR16][R188.64], P1 ;  /* 0x62000000bcbe7fae */ /* 0x0003e80008921850 */
[----:B------:R-:W3:Y:S01]  /*11f80*/  LDL R190, [R1+0x5ac] ;  /* 0x0005ac0001be7983 */ /* 0x000ee20000100800 */
[----:B-1----:R-:W-:-:S04]  /*11f90*/  LOP3.LUT R189, R250, 0xc, RZ, 0xfc, !PT ;  /* 0x0000000cfabd7812 */ /* 0x002fc800078efcff */
[----:B------:R-:W-:Y:S02]  /*11fa0*/  ISETP.GE.AND P1, PT, R189, UR12, PT ;  /* 0x0000000cbd007c0c */ /* 0x000fe4000bf26270 */
[----:B------:R-:W-:Y:S02]  /*11fb0*/  LOP3.LUT R250, R250, 0x2c, RZ, 0xfc, !PT ;  /* 0x0000002cfafa7812 */ /* 0x000fe400078efcff */
[----:B------:R-:W-:Y:S02]  /*11fc0*/  SEL R188, RZ, 0x4, P1 ;  /* 0x00000004ffbc7807 */ /* 0x000fe40000800000 */
[----:B------:R-:W-:Y:S02]  /*11fd0*/  ISETP.GE.AND P1, PT, R250, UR12, PT ;  /* 0x0000000cfa007c0c */ /* 0x000fe4000bf26270 */
[----:B------:R-:W-:Y:S01]  /*11fe0*/  SEL R188, R188, RZ, !P0 ;  /* 0x000000ffbcbc7207 */ /* 0x000fe20004000000 */
[----:B------:R-:W3:Y:S03]  /*11ff0*/  LDL R250, [R1+0x260] ;  /* 0x0002600001fa7983 */ /* 0x000ee60000100800 */
[----:B------:R-:W-:-:S02]  /*12000*/  ISETP.NE.U32.AND P2, PT, R188, RZ, PT ;  /* 0x000000ffbc00720c */ /* 0x000fc40003f45070 */
        /* <DEDUP_REMOVED lines=12> */
[----:B------:R-:W-:-:S05]  /*120d0*/  LOP3.LUT R191, R191, 0x30, RZ, 0xfc, !PT ;  /* 0x00000030bfbf7812 */ /* 0x000fca00078efcff */
[----:B------:R-:W-:Y:S01]  /*120e0*/  IMAD R191, R191, UR6, RZ ;  /* 0x00000006bfbf7c24 */ /* 0x000fe2000f8e02ff */
[----:B------:R-:W-:Y:S01]  /*120f0*/  ULDC UR6, c[0x0][0x238] ;  /* 0x00008e0000067ab9 */ /* 0x000fe20000000800 */
[----:B---3--:R-:W-:-:S05]  /*12100*/  IMAD.X R189, R186, 0x1, R189, P2 ;  /* 0x00000001babd7824 */ /* 0x008fca00010e06bd */
[----:B------:R1:W-:Y:S02]  /*12110*/  LDGSTS.E [R190+0x62000], desc[UR16][R188.64], P1 ;  /* 0x62000000bcbe7fae */ /* 0x0003e40008921850 */
        /* <DEDUP_REMOVED lines=14> */
[----:B------:R-:W3:Y:S03]  /*12200*/  LDL R0, [R1+0x2c0] ;  /* 0x0002c00001007983 */ /* 0x000ee60000100800 */
[----:B------:R-:W-:Y:S02]  /*12210*/  IMAD.X R189, R186, 0x1, R250, P3 ;  /* 0x00000001babd7824 */ /* 0x000fe400018e06fa */
[----:B--2---:R-:W-:Y:S02]  /*12220*/  VIADD R250, R2, UR5 ;  /* 0x0000000502fa7c36 */ /* 0x004fe40008000000 */
[----:B------:R-:W1:Y:S03]  /*12230*/  S2R R2, SR_TID.X ;  /* 0x0000000000027919 */ /* 0x000e660000002100 */
[----:B------:R2:W-:Y:S02]  /*12240*/  LDGSTS.E [R250+0x60000], desc[UR16][R188.64], P2 ;  /* 0x60000000bcfa7fae */ /* 0x0005e40009121850 */
[----:B--2---:R-:W-:-:S02]  /*12250*/  IMAD.MOV.U32 R188, RZ, RZ, R183 ;  /* 0x000000ffffbc7224 */ /* 0x004fc400078e00b7 */
[----:B------:R-:W-:Y:S02]  /*12260*/  IMAD.MOV.U32 R189, RZ, RZ, R186 ;  /* 0x000000ffffbd7224 */ /* 0x000fe400078e00ba */
[----:B------:R-:W-:-:S05]  /*12270*/  IMAD.WIDE R190, R191, 0x4, R188 ;  /* 0x00000004bfbe7825 */ /* 0x000fca00078e02bc */
[----:B------:R2:W-:Y:S01]  /*12280*/  LDGSTS.E [R250+0x62000], desc[UR16][R190.64], P1 ;  /* 0x62000000befa7fae */ /* 0x0005e20008921850 */
[----:B-1----:R-:W-:-:S04]  /*12290*/  SHF.R.U32.HI R2, RZ, 0x6, R2 ;  /* 0x00000006ff027819 */ /* 0x002fc80000011602 */
[----:B------:R-:W-:Y:S01]  /*122a0*/  SGXT.U32 R2, R2, 0x2 ;  /* 0x000000020202781a */ /* 0x000fe20000000000 */
[----:B------:R-:W4:Y:S03]  /*122b0*/  LDL R250, [R1+0x5a4] ;  /* 0x0005a40001fa7983 */ /* 0x000f260000100800 */
[----:B--2---:R-:W-:-:S04]  /*122c0*/  LOP3.LUT R191, R2, 0x14, RZ, 0xfc, !PT ;  /* 0x0000001402bf7812 */ /* 0x004fc800078efcff */
[----:B------:R-:W-:Y:S02]  /*122d0*/  ISETP.GE.AND P1, PT, R191, UR12, PT ;  /* 0x0000000cbf007c0c */ /* 0x000fe4000bf26270 */
[----:B------:R-:W2:Y:S01]  /*122e0*/  LDL R191, [R1+0x28c] ;  /* 0x00028c0001bf7983 */ /* 0x000ea20000100800 */
[----:B------:R-:W-:Y:S02]  /*122f0*/  LOP3.LUT R2, R2, 0x34, RZ, 0xfc, !PT ;  /* 0x0000003402027812 */ /* 0x000fe400078efcff */
[----:B------:R-:W-:Y:S02]  /*12300*/  SEL R190, RZ, 0x4, P1 ;  /* 0x00000004ffbe7807 */ /* 0x000fe40000800000 */
[----:B------:R-:W-:Y:S02]  /*12310*/  ISETP.GE.AND P1, PT, R2, UR12, PT ;  /* 0x0000000c02007c0c */ /* 0x000fe4000bf26270 */
[----:B------:R-:W-:Y:S01]  /*12320*/  SEL R190, R190, RZ, !P0 ;  /* 0x000000ffbebe7207 */ /* 0x000fe20004000000 */
[----:B------:R-:W2:Y:S03]  /*12330*/  LDL R2, [R1+0x2bc] ;  /* 0x0002bc0001027983 */ /* 0x000ea60000100800 */
[----:B------:R-:W-:-:S02]  /*12340*/  ISETP.NE.U32.AND P2, PT, R190, RZ, PT ;  /* 0x000000ffbe00720c */ /* 0x000fc40003f45070 */
[----:B------:R-:W-:-:S04]  /*12350*/  SEL R190, RZ, 0x4, P1 ;  /* 0x00000004ffbe7807 */ /* 0x000fc80000800000 */
[----:B------:R-:W-:-:S04]  /*12360*/  SEL R190, R190, RZ, !P0 ;  /* 0x000000ffbebe7207 */ /* 0x000fc80004000000 */
[----:B------:R-:W-:Y:S02]  /*12370*/  ISETP.NE.U32.AND P1, PT, R190, RZ, PT ;  /* 0x000000ffbe00720c */ /* 0x000fe40003f25070 */
[----:B---3--:R-:W-:Y:S02]  /*12380*/  IADD3 R190, P3, R0, R183, RZ ;  /* 0x000000b700be7210 */ /* 0x008fe40007f7e0ff */
[----:B------:R-:W3:Y:S01]  /*12390*/  LDL R0, [R1+0x5a0] ;  /* 0x0005a00001007983 */ /* 0x000ee20000100800 */
[----:B----4-:R-:W-:Y:S02]  /*123a0*/  VIADD R250, R250, UR5 ;  /* 0x00000005fafa7c36 */ /* 0x010fe40008000000 */
[----:B--2---:R-:W-:-:S05]  /*123b0*/  IMAD.X R191, R186, 0x1, R191, P3 ;  /* 0x00000001babf7824 */ /* 0x004fca00018e06bf */
[----:B------:R1:W-:Y:S02]  /*123c0*/  LDGSTS.E [R250+0x60000], desc[UR16][R190.64], P2 ;  /* 0x60000000befa7fae */ /* 0x0003e40009121850 */
[----:B-1----:R-:W1:Y:S02]  /*123d0*/  S2R R191, SR_TID.X ;  /* 0x0000000000bf7919 */ /* 0x002e640000002100 */
[----:B-1----:R-:W-:-:S04]  /*123e0*/  SHF.R.U32.HI R191, RZ, 0x6, R191 ;  /* 0x00000006ffbf7819 */ /* 0x002fc800000116bf */
[----:B------:R-:W-:-:S04]  /*123f0*/  SGXT.U32 R191, R191, 0x2 ;  /* 0x00000002bfbf781a */ /* 0x000fc80000000000 */
[----:B------:R-:W-:-:S05]  /*12400*/  LOP3.LUT R191, R191, 0x34, RZ, 0xfc, !PT ;  /* 0x00000034bfbf7812 */ /* 0x000fca00078efcff */
[----:B------:R-:W-:Y:S01]  /*12410*/  IMAD R191, R191, UR6, RZ ;  /* 0x00000006bfbf7c24 */ /* 0x000fe2000f8e02ff */
[----:B------:R-:W-:-:S03]  /*12420*/  ULDC UR6, c[0x0][0x238] ;  /* 0x00008e0000067ab9 */ /* 0x000fc60000000800 */
[----:B------:R-:W-:-:S05]  /*12430*/  IMAD.WIDE R190, R191, 0x4, R188 ;  /* 0x00000004bfbe7825 */ /* 0x000fca00078e02bc */
[----:B------:R1:W-:Y:S04]  /*12440*/  LDGSTS.E [R250+0x62000], desc[UR16][R190.64], P1 ;  /* 0x62000000befa7fae */ /* 0x0003e80008921850 */
[----:B------:R-:W2:Y:S01]  /*12450*/  LDL R250, [R1+0x288] ;  /* 0x0002880001fa7983 */ /* 0x000ea20000100800 */
        /* <DEDUP_REMOVED lines=13> */
[----:B------:R-:W-:Y:S02]  /*12530*/  IADD3 R190, P3, R2, R183, RZ ;  /* 0x000000b702be7210 */ /* 0x000fe40007f7e0ff */
[----:B------:R-:W4:Y:S03]  /*12540*/  LDL R2, [R1+0x284] ;  /* 0x0002840001027983 */ /* 0x000f260000100800 */
[----:B--2---:R-:W-:Y:S02]  /*12550*/  IMAD.X R191, R186, 0x1, R250, P3 ;  /* 0x00000001babf7824 */ /* 0x004fe400018e06fa */
[----:B---3--:R-:W-:Y:S02]  /*12560*/  VIADD R250, R0, UR5 ;  /* 0x0000000500fa7c36 */ /* 0x008fe40008000000 */
[----:B------:R-:W2:Y:S04]  /*12570*/  LDL R0, [R1+0x594] ;  /* 0x0005940001007983 */ /* 0x000ea80000100800 */
[----:B------:R1:W-:Y:S02]  /*12580*/  LDGSTS.E [R250+0x60000], desc[UR16][R190.64], P2 ;  /* 0x60000000befa7fae */ /* 0x0003e40009121850 */
[----:B-1----:R-:W1:Y:S02]  /*12590*/  S2R R191, SR_TID.X ;  /* 0x0000000000bf7919 */ /* 0x002e640000002100 */
[----:B-1----:R-:W-:-:S04]  /*125a0*/  SHF.R.U32.HI R191, RZ, 0x6, R191 ;  /* 0x00000006ffbf7819 */ /* 0x002fc800000116bf */
[----:B------:R-:W-:-:S04]  /*125b0*/  SGXT.U32 R191, R191, 0x2 ;  /* 0x00000002bfbf781a */ /* 0x000fc80000000000 */
[----:B------:R-:W-:-:S05]  /*125c0*/  LOP3.LUT R191, R191, 0x38, RZ, 0xfc, !PT ;  /* 0x00000038bfbf7812 */ /* 0x000fca00078efcff */
[----:B------:R-:W-:-:S04]  /*125d0*/  IMAD R191, R191, UR6, RZ ;  /* 0x00000006bfbf7c24 */ /* 0x000fc8000f8e02ff */
[----:B------:R-:W-:-:S05]  /*125e0*/  IMAD.WIDE R190, R191, 0x4, R188 ;  /* 0x00000004bfbe7825 */ /* 0x000fca00078e02bc */
[----:B------:R1:W-:Y:S02]  /*125f0*/  LDGSTS.E [R250+0x62000], desc[UR16][R190.64], P1 ;  /* 0x62000000befa7fae */ /* 0x0003e40008921850 */
[----:B-1----:R-:W1:Y:S02]  /*12600*/  S2R R191, SR_TID.X ;  /* 0x0000000000bf7919 */ /* 0x002e640000002100 */
[----:B-1----:R-:W-:Y:S02]  /*12610*/  SHF.R.U32.HI R250, RZ, 0x6, R191 ;  /* 0x00000006fffa7819 */ /* 0x002fe400000116bf */
[----:B------:R-:W3:Y:S02]  /*12620*/  LDL R191, [R1+0x2b8] ;  /* 0x0002b80001bf7983 */ /* 0x000ee40000100800 */
        /* <DEDUP_REMOVED lines=10> */
[----:B------:R-:W-:Y:S01]  /*126d0*/  ISETP.NE.U32.AND P1, PT, R190, RZ, PT ;  /* 0x000000ffbe00720c */ /* 0x000fe20003f25070 */
[----:B------:R-:W-:Y:S04]  /*126e0*/  STL [R1+0x5c8], R183 ;  /* 0x0005c8b701007387 */ /* 0x000fe80000100800 */
[----:B------:R1:W-:Y:S01]  /*126f0*/  STL [R1+0x5c0], R186 ;  /* 0x0005c0ba01007387 */ /* 0x0003e20000100800 */
[----:B---3--:R-:W-:-:S05]  /*12700*/  IADD3 R190, P3, R191, R183, RZ ;  /* 0x000000b7bfbe7210 */ /* 0x008fca0007f7e0ff */
[----:B----4-:R-:W-:Y:S02]  /*12710*/  IMAD.X R191, R186, 0x1, R2, P3 ;  /* 0x00000001babf7824 */ /* 0x010fe400018e0602 */
[----:B-1----:R-:W3:Y:S01]  /*12720*/  LDL R186, [R1+0x290] ;  /* 0x0002900001ba7983 */ /* 0x002ee20000100800 */
[----:B--2---:R-:W-:-:S03]  /*12730*/  VIADD R250, R0, UR5 ;  /* 0x0000000500fa7c36 */ /* 0x004fc60008000000 */
[----:B------:R-:W2:Y:S04]  /*12740*/  LDL R2, [R1+0x258] ;  /* 0x0002580001027983 */ /* 0x000ea80000100800 */
[----:B------:R-:W4:Y:S04]  /*12750*/  LDL.LU R0, [R1+0x230] ;  /* 0x0002300001007983 */ /* 0x000f280000300800 */
[----:B------:R-:W-:Y:S04]  /*12760*/  LDGSTS.E [R250+0x60000], desc[UR16][R190.64], P2 ;  /* 0x60000000befa7fae */ /* 0x000fe80009121850 */
[----:B------:R-:W2:Y:S01]  /*12770*/  LDL R191, [R1+0x240] ;  /* 0x0002400001bf7983 */ /* 0x000ea20000100800 */
[----:B------:R-:W1:Y:S01]  /*12780*/  S2R R183, SR_TID.X ;  /* 0x0000000000b77919 */ /* 0x000e620000002100 */
[----:B---3--:R-:W-:-:S05]  /*12790*/  IMAD.WIDE R188, R186, 0x4, R188 ;  /* 0x00000004babc7825 */ /* 0x008fca00078e02bc */
[----:B------:R3:W-:Y:S01]  /*127a0*/  LDGSTS.E [R250+0x62000], desc[UR16][R188.64], P1 ;  /* 0x62000000bcfa7fae */ /* 0x0007e20008921850 */
[----:B-1----:R-:W-:Y:S01]  /*127b0*/  LOP3.LUT R183, R183, 0x3f, RZ, 0xc0, !PT ;  /* 0x0000003fb7b77812 */ /* 0x002fe200078ec0ff */
[----:B------:R-:W-:Y:S02]  /*127c0*/  ULEA UR5, UR14, UR7, 0x11 ;  /* 0x000000070e057291 */ /* 0x000fe4000f8e883f */
[----:B------:R-:W0:Y:S04]  /*127d0*/  LDGDEPBAR ;  /* 0x00000000000079af */ /* 0x000e280000000000 */
[----:B------:R-:W4:Y:S01]  /*127e0*/  LDL.LU R189, [R1+0x14] ;  /* 0x0000140001bd7983 */ /* 0x000f220000300800 */
[----:B------:R-:W-:-:S03]  /*127f0*/  ISETP.GE.AND P1, PT, R183, UR12, PT ;  /* 0x0000000cb7007c0c */ /* 0x000fc6000bf26270 */
[----:B------:R-:W4:Y:S01]  /*12800*/  LDL R186, [R1+0x220] ;  /* 0x0002200001ba7983 */ /* 0x000f220000100800 */
[----:B---3--:R-:W-:-:S03]  /*12810*/  SEL R188, RZ, 0x4, P1 ;  /* 0x00000004ffbc7807 */ /* 0x008fc60000800000 */
[----:B------:R-:W3:Y:S01]  /*12820*/  LDL.LU R183, [R1+0x210] ;  /* 0x0002100001b77983 */ /* 0x000ee20000300800 */
[----:B------:R-:W-:-:S04]  /*12830*/  SEL R188, R188, RZ, !P0 ;  /* 0x000000ffbcbc7207 */ /* 0x000fc80004000000 */
[----:B------:R-:W-:Y:S02]  /*12840*/  ISETP.NE.U32.AND P0, PT, R188, RZ, PT ;  /* 0x000000ffbc00720c */ /* 0x000fe40003f05070 */
[----:B--2---:R-:W-:Y:S01]  /*12850*/  IADD3 R190, P1, R3, R191, RZ ;  /* 0x000000bf03be7210 */ /* 0x004fe20007f3e0ff */
[----:B------:R-:W-:-:S04]  /*12860*/  VIADD R188, R2, UR5 ;  /* 0x0000000502bc7c36 */ /* 0x000fc80008000000 */
[----:B----4-:R-:W-:Y:S01]  /*12870*/  IMAD.X R191, R189, 0x1, R4, P1 ;  /* 0x00000001bdbf7824 */ /* 0x010fe200008e0604 */
[----:B------:R1:W-:Y:S05]  /*12880*/  STL [R1+0x5c4], R189 ;  /* 0x0005c4bd01007387 */ /* 0x0003ea0000100800 */
[----:B------:R2:W-:Y:S04]  /*12890*/  LDGSTS.E [R188], desc[UR16][R190.64], P0 ;  /* 0x00000000bebc7fae */ /* 0x0005e80008121850 */
[----:B-1----:R-:W4:Y:S04]  /*128a0*/  LDL.LU R189, [R1+0x214] ;  /* 0x0002140001bd7983 */ /* 0x002f280000300800 */
[----:B------:R-:W3:Y:S04]  /*128b0*/  LDL.LU R2, [R1+0x228] ;  /* 0x0002280001027983 */ /* 0x000ee80000300800 */
[----:B------:R-:W3:Y:S04]  /*128c0*/  LDL.LU R250, [R1+0x238] ;  /* 0x0002380001fa7983 */ /* 0x000ee80000300800 */
[----:B------:R-:W2:Y:S04]  /*128d0*/  LDL R191, [R1+0x234] ;  /* 0x0002340001bf7983 */ /* 0x000ea80000100800 */
[----:B------:R1:W-:Y:S01]  /*128e0*/  STL [R1+0x5cc], R0 ;  /* 0x0005cc0001007387 */ /* 0x0003e20000100800 */
[----:B--2---:R-:W-:-:S05]  /*128f0*/  IADD3 R190, P1, R3, R191, RZ ;  /* 0x000000bf03be7210 */ /* 0x004fca0007f3e0ff */
[--C-:B------:R-:W-:Y:S02]  /*12900*/  IMAD.X R191, R0, 0x1, R4.reuse, P1 ;  /* 0x0000000100bf7824 */ /* 0x100fe400008e0604 */
[----:B-1----:R-:W2:Y:S04]  /*12910*/  LDL R0, [R1+0x224] ;  /* 0x0002240001007983 */ /* 0x002ea80000100800 */
[----:B------:R2:W-:Y:S02]  /*12920*/  LDGSTS.E [R188+0x400], desc[UR16][R190.64], P0 ;  /* 0x00400000bebc7fae */ /* 0x0005e40008121850 */
[----:B--2---:R-:W-:Y:S02]  /*12930*/  IADD3 R190, P1, R3, R0, RZ ;  /* 0x0000000003be7210 */ /* 0x004fe40007f3e0ff */
[----:B------:R-:W2:Y:S03]  /*12940*/  LDL R0, [R1+0x1c0] ;  /* 0x0001c00001007983 */ /* 0x000ea60000100800 */
[----:B------:R-:W-:-:S02]  /*12950*/  IMAD.X R191, R186, 0x1, R4, P1 ;  /* 0x00000001babf7824 */ /* 0x000fc400008e0604 */
[----:B------:R-:W2:Y:S04]  /*12960*/  LDL.LU R186, [R1+0x218] ;  /* 0x0002180001ba7983 */ /* 0x000ea80000300800 */
[----:B------:R1:W-:Y:S04]  /*12970*/  LDGSTS.E [R188+0x800], desc[UR16][R190.64], P0 ;  /* 0x00800000bebc7fae */ /* 0x0003e80008121850 */
[----:B----4-:R4:W-:Y:S01]  /*12980*/  STL [R1+0x5f4], R189 ;  /* 0x0005f4bd01007387 */ /* 0x0109e20000100800 */
[----:B-1----:R-:W-:-:S03]  /*12990*/  IADD3 R190, P1, R3, R189, RZ ;  /* 0x000000bd03be7210 */ /* 0x002fc60007f3e0ff */
[----:B----4-:R-:W4:Y:S02]  /*129a0*/  LDL R189, [R1+0x1c4] ;  /* 0x0001c40001bd7983 */ /* 0x010f240000100800 */
[----:B---3--:R-:W-:Y:S02]  /*129b0*/  IMAD.X R191, R183, 0x1, R4, P1 ;  /* 0x00000001b7bf7824 */ /* 0x008fe400008e0604 */
[----:B------:R1:W-:Y:S04]  /*129c0*/  STL [R1+0x5d0], R183 ;  /* 0x0005d0b701007387 */ /* 0x0003e80000100800 */
[----:B------:R3:W-:Y:S04]  /*129d0*/  LDGSTS.E [R188+0xc00], desc[UR16][R190.64], P0 ;  /* 0x00c00000bebc7fae */ /* 0x0007e80008121850 */
[----:B-1----:R-:W2:Y:S04]  /*129e0*/  LDL.LU R183, [R1+0x208] ;  /* 0x0002080001b77983 */ /* 0x002ea80000300800 */
[----:B------:R-:W3:Y:S02]  /*129f0*/  LDL R191, [R1+0x204] ;  /* 0x0002040001bf7983 */ /* 0x000ee40000100800 */
[----:B---3--:R-:W-:-:S02]  /*12a00*/  IADD3 R190, P1, R3, R191, RZ ;  /* 0x000000bf03be7210 */ /* 0x008fc40007f3e0ff */
[----:B------:R-:W3:Y:S03]  /*12a10*/  LDL R191, [R1+0x200] ;  /* 0x0002000001bf7983 */ /* 0x000ee60000100800 */
[----:B---3--:R-:W-:-:S05]  /*12a20*/  IMAD.X R191, R191, 0x1, R4, P1 ;  /* 0x00000001bfbf7824 */ /* 0x008fca00008e0604 */
[----:B------:R1:W-:Y:S04]  /*12a30*/  LDGSTS.E [R188+0x1000], desc[UR16][R190.64], P0 ;  /* 0x01000000bebc7fae */ /* 0x0003e80008121850 */
[----:B------:R-:W1:Y:S02]  /*12a40*/  LDL R191, [R1+0x1f4] ;  /* 0x0001f40001bf7983 */ /* 0x000e640000100800 */
[----:B-1----:R-:W-:Y:S02]  /*12a50*/  IADD3 R190, P1, R3, R191, RZ ;  /* 0x000000bf03be7210 */ /* 0x002fe40007f3e0ff */
        /* <DEDUP_REMOVED lines=12> */
[----:B------:R4:W-:Y:S02]  /*12b20*/  LDGSTS.E [R188+0x1c00], desc[UR16][R190.64], P0 ;  /* 0x01c00000bebc7fae */ /* 0x0009e40008121850 */
[C---:B----4-:R-:W-:Y:S02]  /*12b30*/  IADD3 R190, P1, R3.reuse, R189, RZ ;  /* 0x000000bd03be7210 */ /* 0x050fe40007f3e0ff */
[----:B------:R-:W3:Y:S03]  /*12b40*/  LDL R189, [R1+0x170] ;  /* 0x0001700001bd7983 */ /* 0x000ee60000100800 */
[----:B--2---:R-:W-:Y:S02]  /*12b50*/  IMAD.X R191, R0, 0x1, R4, P1 ;  /* 0x0000000100bf7824 */ /* 0x004fe400008e0604 */
[----:B------:R-:W2:Y:S04]  /*12b60*/  LDL R0, [R1+0x164] ;  /* 0x0001640001007983 */ /* 0x000ea80000100800 */
[----:B------:R1:W-:Y:S04]  /*12b70*/  LDGSTS.E [R188+0x2000], desc[UR16][R190.64], P0 ;  /* 0x02000000bebc7fae */ /* 0x0003e80008121850 */
[----:B------:R-:W1:Y:S02]  /*12b80*/  LDL R191, [R1+0x1b4] ;  /* 0x0001b40001bf7983 */ /* 0x000e640000100800 */
[----:B-1----:R-:W-:-:S02]  /*12b90*/  IADD3 R190, P1, R3, R191, RZ ;  /* 0x000000bf03be7210 */ /* 0x002fc40007f3e0ff */
[----:B------:R-:W4:Y:S03]  /*12ba0*/  LDL R191, [R1+0x1b0] ;  /* 0x0001b00001bf7983 */ /* 0x000f260000100800 */
[----:B----4-:R-:W-:-:S05]  /*12bb0*/  IMAD.X R191, R191, 0x1, R4, P1 ;  /* 0x00000001bfbf7824 */ /* 0x010fca00008e0604 */
[----:B------:R1:W-:Y:S04]  /*12bc0*/  LDGSTS.E [R188+0x2400], desc[UR16][R190.64], P0 ;  /* 0x02400000bebc7fae */ /* 0x0003e80008121850 */
[----:B------:R-:W1:Y:S02]  /*12bd0*/  LDL R191, [R1+0x1a4] ;  /* 0x0001a40001bf7983 */ /* 0x000e640000100800 */
[----:B-1----:R-:W-:Y:S02]  /*12be0*/  IADD3 R190, P1, R3, R191, RZ ;  /* 0x000000bf03be7210 */ /* 0x002fe40007f3e0ff */
        /* <DEDUP_REMOVED lines=14> */
[----:B-1----:R-:W-:-:S05]  /*12cd0*/  IADD3 R190, P1, R3, R191, RZ ;  /* 0x000000bf03be7210 */ /* 0x002fca0007f3e0ff */
[----:B---3--:R-:W-:Y:S02]  /*12ce0*/  IMAD.X R191, R189, 0x1, R4, P1 ;  /* 0x00000001bdbf7824 */ /* 0x008fe400008e0604 */
[----:B------:R-:W3:Y:S04]  /*12cf0*/  LDL R189, [R1+0x114] ;  /* 0x0001140001bd7983 */ /* 0x000ee80000100800 */
[----:B------:R2:W-:Y:S04]  /*12d00*/  LDGSTS.E [R188+0x3400], desc[UR16][R190.64], P0 ;  /* 0x03400000bebc7fae */ /* 0x0005e80008121850 */
[----:B------:R-:W4:Y:S01]  /*12d10*/  LDL R191, [R1+0x160] ;  /* 0x0001600001bf7983 */ /* 0x000f220000100800 */
[----:B--2---:R-:W-:-:S03]  /*12d20*/  IADD3 R190, P1, R3, R0, RZ ;  /* 0x0000000003be7210 */ /* 0x004fc60007f3e0ff */
[----:B------:R-:W2:Y:S02]  /*12d30*/  LDL R0, [R1+0x110] ;  /* 0x0001100001007983 */ /* 0x000ea40000100800 */
        /* <DEDUP_REMOVED lines=21> */
[----:B------:R3:W-:Y:S02]  /*12e90*/  LDGSTS.E [R188+0x4800], desc[UR16][R190.64], P0 ;  /* 0x04800000bebc7fae */ /* 0x0007e40008121850 */
[C---:B---3--:R-:W-:Y:S02]  /*12ea0*/  IADD3 R190, P1, R3.reuse, R189, RZ ;  /* 0x000000bd03be7210 */ /* 0x048fe40007f3e0ff */
        /* <DEDUP_REMOVED lines=57> */
[----:B------:R-:W2:Y:S04]  /*13240*/  LDL R0, [R1] ;  /* 0x0000000001007983 */ /* 0x000ea80000100800 */
        /* <DEDUP_REMOVED lines=23> */
[--C-:B---3--:R-:W-:Y:S02]  /*133c0*/  IMAD.X R191, R189, 0x1, R4.reuse, P1 ;  /* 0x00000001bdbf7824 */ /* 0x108fe400008e0604 */
[----:B------:R-:W3:Y:S04]  /*133d0*/  LDL R189, [R1+0x22c] ;  /* 0x00022c0001bd7983 */ /* 0x000ee80000100800 */
[----:B------:R2:W-:Y:S02]  /*133e0*/  LDGSTS.E [R188+0x10c00], desc[UR16][R190.64], P0 ;  /* 0x10c00000bebc7fae */ /* 0x0005e40008121850 */
[C---:B--2---:R-:W-:Y:S02]  /*133f0*/  IADD3 R190, P1, R3.reuse, R0, RZ ;  /* 0x0000000003be7210 */ /* 0x044fe40007f3e0ff */
[----:B------:R-:W2:Y:S03]  /*13400*/  LDL R0, [R1+0x21c] ;  /* 0x00021c0001007983 */ /* 0x000ea60000100800 */
[----:B------:R-:W-:Y:S01]  /*13410*/  IMAD.X R191, R252, 0x1, R4, P1 ;  /* 0x00000001fcbf7824 */ /* 0x000fe200008e0604 */
[----:B------:R1:W-:Y:S04]  /*13420*/  STL [R1+0x69c], R252 ;  /* 0x00069cfc01007387 */ /* 0x0003e80000100800 */
[----:B------:R4:W-:Y:S04]  /*13430*/  LDGSTS.E [R188+0x11000], desc[UR16][R190.64], P0 ;  /* 0x11000000bebc7fae */ /* 0x0009e80008121850 */
[----:B-1----:R-:W3:Y:S01]  /*13440*/  LDL R252, [R1+0x590] ;  /* 0x0005900001fc7983 */ /* 0x002ee20000100800 */
[----:B----4-:R-:W-:-:S03]  /*13450*/  IADD3 R190, P1, R3, R248, RZ ;  /* 0x000000f803be7210 */ /* 0x010fc60007f3e0ff */
[----:B------:R1:W-:Y:S02]  /*13460*/  STL [R1+0x6a0], R247 ;  /* 0x0006a0f701007387 */ /* 0x0003e40000100800 */
[----:B------:R-:W-:-:S05]  /*13470*/  IMAD.X R191, R247, 0x1, R4, P1 ;  /* 0x00000001f7bf7824 */ /* 0x000fca00008e0604 */
[----:B------:R4:W-:Y:S04]  /*13480*/  LDGSTS.E [R188+0x11400], desc[UR16][R190.64], P0 ;  /* 0x11400000bebc7fae */ /* 0x0009e80008121850 */
[----:B-1----:R-:W2:Y:S01]  /*13490*/  LDL R247, [R1+0x23c] ;  /* 0x00023c0001f77983 */ /* 0x002ea20000100800 */
[----:B----4-:R-:W-:-:S05]  /*134a0*/  IADD3 R190, P1, R3, R244, RZ ;  /* 0x000000f403be7210 */ /* 0x010fca0007f3e0ff */
[----:B------:R-:W-:-:S05]  /*134b0*/  IMAD.X R191, R243, 0x1, R4, P1 ;  /* 0x00000001f3bf7824 */ /* 0x000fca00008e0604 */
[----:B------:R1:W-:Y:S02]  /*134c0*/  LDGSTS.E [R188+0x11800], desc[UR16][R190.64], P0 ;  /* 0x11800000bebc7fae */ /* 0x0003e40008121850 */
[----:B-1----:R-:W-:-:S05]  /*134d0*/  IADD3 R190, P1, R3, R240, RZ ;  /* 0x000000f003be7210 */ /* 0x002fca0007f3e0ff */
        /* <DEDUP_REMOVED lines=74> */
[----:B--2---:R-:W-:Y:S01]  /*13980*/  IADD3 R190, P1, R3, R247, RZ ;  /* 0x000000f703be7210 */ /* 0x004fe20007f3e0ff */
[----:B---3--:R-:W-:-:S04]  /*13990*/  VIADD R188, R252, UR5 ;  /* 0x00000005fcbc7c36 */ /* 0x008fc80008000000 */
[----:B------:R-:W-:Y:S01]  /*139a0*/  IMAD.X R191, R250, 0x1, R4, P1 ;  /* 0x00000001fabf7824 */ /* 0x000fe200008e0604 */
[----:B------:R1:W-:Y:S04]  /*139b0*/  STL [R1+0x5d4], R250 ;  /* 0x0005d4fa01007387 */ /* 0x0003e80000100800 */
[----:B------:R2:W-:Y:S04]  /*139c0*/  LDGSTS.E [R188+0x200], desc[UR16][R190.64], P0 ;  /* 0x00200000bebc7fae */ /* 0x0005e80008121850 */
[----:B------:R-:W3:Y:S01]  /*139d0*/  LDL R252, [R1+0x1fc] ;  /* 0x0001fc0001fc7983 */ /* 0x000ee20000100800 */
[----:B--2---:R-:W-:-:S03]  /*139e0*/  IADD3 R190, P1, R3, R189, RZ ;  /* 0x000000bd03be7210 */ /* 0x004fc60007f3e0ff */
[----:B------:R2:W-:Y:S02]  /*139f0*/  STL [R1+0x5d8], R2 ;  /* 0x0005d80201007387 */ /* 0x0005e40000100800 */
[----:B------:R-:W-:Y:S02]  /*13a00*/  IMAD.X R191, R2, 0x1, R4, P1 ;  /* 0x0000000102bf7824 */ /* 0x000fe400008e0604 */
[----:B-1----:R-:W4:Y:S04]  /*13a10*/  LDL R250, [R1+0x1ec] ;  /* 0x0001ec0001fa7983 */ /* 0x002f280000100800 */
[----:B------:R1:W-:Y:S04]  /*13a20*/  LDGSTS.E [R188+0x600], desc[UR16][R190.64], P0 ;  /* 0x00600000bebc7fae */ /* 0x0003e80008121850 */
[----:B--2---:R-:W2:Y:S04]  /*13a30*/  LDL R2, [R1+0x20c] ;  /* 0x00020c0001027983 */ /* 0x004ea80000100800 */
[----:B------:R-:W4:Y:S01]  /*13a40*/  LDL R247, [R1+0x1e8] ;  /* 0x0001e80001f77983 */ /* 0x000f220000100800 */
[----:B-1----:R-:W-:-:S03]  /*13a50*/  IADD3 R190, P1, R3, R0, RZ ;  /* 0x0000000003be7210 */ /* 0x002fc60007f3e0ff */
[----:B------:R-:W4:Y:S02]  /*13a60*/  LDL.LU R0, [R1+0x1dc] ;  /* 0x0001dc0001007983 */ /* 0x000f240000300800 */
[----:B------:R-:W-:Y:S02]  /*13a70*/  IMAD.X R191, R186, 0x1, R4, P1 ;  /* 0x00000001babf7824 */ /* 0x000fe400008e0604 */
[----:B------:R-:W4:Y:S04]  /*13a80*/  LDL.LU R189, [R1+0x1d8] ;  /* 0x0001d80001bd7983 */ /* 0x000f280000300800 */
[----:B------:R2:W-:Y:S04]  /*13a90*/  LDGSTS.E [R188+0xa00], desc[UR16][R190.64], P0 ;  /* 0x00a00000bebc7fae */ /* 0x0005e80008121850 */
[----:B------:R1:W-:Y:S04]  /*13aa0*/  STL [R1+0x5dc], R186 ;  /* 0x0005dcba01007387 */ /* 0x0003e80000100800 */
[----:B-1----:R-:W4:Y:S04]  /*13ab0*/  LDL.LU R186, [R1+0x1cc] ;  /* 0x0001cc0001ba7983 */ /* 0x002f280000300800 */
[----:B------:R1:W-:Y:S01]  /*13ac0*/  STL [R1+0x5e0], R183 ;  /* 0x0005e0b701007387 */ /* 0x0003e20000100800 */
[----:B--2---:R-:W-:-:S05]  /*13ad0*/  IADD3 R190, P1, R3, R2, RZ ;  /* 0x0000000203be7210 */ /* 0x004fca0007f3e0ff */
[----:B------:R-:W-:Y:S02]  /*13ae0*/  IMAD.X R191, R183, 0x1, R4, P1 ;  /* 0x00000001b7bf7824 */ /* 0x000fe400008e0604 */
[----:B-1----:R-:W2:Y:S04]  /*13af0*/  LDL.LU R183, [R1+0x1f8] ;  /* 0x0001f80001b77983 */ /* 0x002ea80000300800 */
[----:B------:R-:W4:Y:S04]  /*13b00*/  LDL R2, [R1+0x1c8] ;  /* 0x0001c80001027983 */ /* 0x000f280000100800 */
[----:B------:R3:W-:Y:S02]  /*13b10*/  LDGSTS.E [R188+0xe00], desc[UR16][R190.64], P0 ;  /* 0x00e00000bebc7fae */ /* 0x0007e40008121850 */
[----:B---3--:R-:W-:-:S05]  /*13b20*/  IADD3 R190, P1, R3, R252, RZ ;  /* 0x000000fc03be7210 */ /* 0x008fca0007f3e0ff */
[----:B--2---:R-:W-:-:S05]  /*13b30*/  IMAD.X R191, R183, 0x1, R4, P1 ;  /* 0x00000001b7bf7824 */ /* 0x004fca00008e0604 */
[----:B------:R4:W-:Y:S02]  /*13b40*/  LDGSTS.E [R188+0x1200], desc[UR16][R190.64], P0 ;  /* 0x01200000bebc7fae */ /* 0x0009e40008121850 */
[----:B----4-:R-:W-:-:S05]  /*13b50*/  IADD3 R190, P1, R3, R250, RZ ;  /* 0x000000fa03be7210 */ /* 0x010fca0007f3e0ff */
[----:B------:R-:W-:Y:S01]  /*13b60*/  IMAD.X R191, R247, 0x1, R4, P1 ;  /* 0x00000001f7bf7824 */ /* 0x000fe200008e0604 */
[----:B------:R1:W-:Y:S04]  /*13b70*/  STL [R1+0x5e4], R183 ;  /* 0x0005e4b701007387 */ /* 0x0003e80000100800 */
[----:B------:R2:W-:Y:S04]  /*13b80*/  LDGSTS.E [R188+0x1600], desc[UR16][R190.64], P0 ;  /* 0x01600000bebc7fae */ /* 0x0005e80008121850 */
[----:B------:R-:W3:Y:S04]  /*13b90*/  LDL R247, [R1+0x1ac] ;  /* 0x0001ac0001f77983 */ /* 0x000ee80000100800 */
[----:B------:R-:W4:Y:S01]  /*13ba0*/  LDL R250, [R1+0x1a8] ;  /* 0x0001a80001fa7983 */ /* 0x000f220000100800 */
[----:B--2---:R-:W-:-:S03]  /*13bb0*/  IADD3 R190, P1, R3, R0, RZ ;  /* 0x0000000003be7210 */ /* 0x004fc60007f3e0ff */
[----:B-1----:R-:W2:Y:S04]  /*13bc0*/  LDL.LU R183, [R1+0x198] ;  /* 0x0001980001b77983 */ /* 0x002ea80000300800 */
[----:B------:R1:W-:Y:S01]  /*13bd0*/  STL [R1+0x624], R0 ;  /* 0x0006240001007387 */ /* 0x0003e20000100800 */
[----:B------:R-:W-:-:S05]  /*13be0*/  IMAD.X R191, R189, 0x1, R4, P1 ;  /* 0x00000001bdbf7824 */ /* 0x000fca00008e0604 */
[----:B------:R1:W-:Y:S04]  /*13bf0*/  LDGSTS.E [R188+0x1a00], desc[UR16][R190.64], P0 ;  /* 0x01a00000bebc7fae */ /* 0x0003e80008121850 */
[----:B-1----:R-:W2:Y:S04]  /*13c00*/  LDL.LU R0, [R1+0x188] ;  /* 0x0001880001007983 */ /* 0x002ea80000300800 */
[----:B------:R1:W-:Y:S01]  /*13c10*/  STL [R1+0x5f8], R189 ;  /* 0x0005f8bd01007387 */ /* 0x0003e20000100800 */
[----:B------:R-:W-:-:S03]  /*13c20*/  IADD3 R190, P1, R3, R186, RZ ;  /* 0x000000ba03be7210 */ /* 0x000fc60007f3e0ff */
[----:B-1----:R-:W3:Y:S02]  /*13c30*/  LDL.LU R189, [R1+0x1bc] ;  /* 0x0001bc0001bd7983 */ /* 0x002ee40000300800 */
[----:B------:R-:W-:Y:S02]  /*13c40*/  IMAD.X R191, R2, 0x1, R4, P1 ;  /* 0x0000000102bf7824 */ /* 0x000fe400008e0604 */
[----:B------:R1:W-:Y:S04]  /*13c50*/  STL [R1+0x628], R186 ;  /* 0x000628ba01007387 */ /* 0x0003e80000100800 */
[----:B------:R3:W-:Y:S04]  /*13c60*/  LDGSTS.E [R188+0x1e00], desc[UR16][R190.64], P0 ;  /* 0x01e00000bebc7fae */ /* 0x0007e80008121850 */
[----:B-1----:R-:W2:Y:S04]  /*13c70*/  LDL.LU R186, [R1+0x178] ;  /* 0x0001780001ba7983 */ /* 0x002ea80000300800 */
[----:B------:R-:W2:Y:S04]  /*13c80*/  LDL R252, [R1+0x18c] ;  /* 0x00018c0001fc7983 */ /* 0x000ea80000100800 */
[----:B------:R-:W2:Y:S04]  /*13c90*/  LDL.LU R2, [R1+0x168] ;  /* 0x0001680001027983 */ /* 0x000ea80000300800 */
[----:B------:R-:W4:Y:S01]  /*13ca0*/  LDL R191, [R1+0x1b8] ;  /* 0x0001b80001bf7983 */ /* 0x000f220000100800 */
[----:B---3--:R-:W-:-:S03]  /*13cb0*/  IADD3 R190, P1, R3, R189, RZ ;  /* 0x000000bd03be7210 */ /* 0x008fc60007f3e0ff */
[----:B------:R1:W-:Y:S04]  /*13cc0*/  STL [R1+0x62c], R189 ;  /* 0x00062cbd01007387 */ /* 0x0003e80000100800 */
[----:B-1----:R-:W3:Y:S01]  /*13cd0*/  LDL.LU R189, [R1+0x19c] ;  /* 0x00019c0001bd7983 */ /* 0x002ee20000300800 */
[----:B----4-:R-:W-:-:S05]  /*13ce0*/  IMAD.X R191, R191, 0x1, R4, P1 ;  /* 0x00000001bfbf7824 */ /* 0x010fca00008e0604 */
[----:B------:R1:W-:Y:S02]  /*13cf0*/  LDGSTS.E [R188+0x2200], desc[UR16][R190.64], P0 ;  /* 0x02200000bebc7fae */ /* 0x0003e40008121850 */
[C---:B-1----:R-:W-:Y:S02]  /*13d00*/  IADD3 R190, P1, R3.reuse, R247, RZ ;  /* 0x000000f703be7210 */ /* 0x042fe40007f3e0ff */
[----:B------:R-:W4:Y:S03]  /*13d10*/  LDL R247, [R1+0x17c] ;  /* 0x00017c0001f77983 */ /* 0x000f260000100800 */
[----:B------:R-:W-:Y:S02]  /*13d20*/  IMAD.X R191, R250, 0x1, R4, P1 ;  /* 0x00000001fabf7824 */ /* 0x000fe400008e0604 */
[----:B------:R-:W4:Y:S04]  /*13d30*/  LDL R250, [R1+0x15c] ;  /* 0x00015c0001fa7983 */ /* 0x000f280000100800 */
[----:B------:R3:W-:Y:S02]  /*13d40*/  LDGSTS.E [R188+0x2600], desc[UR16][R190.64], P0 ;  /* 0x02600000bebc7fae */ /* 0x0007e40008121850 */
[----:B---3--:R-:W-:-:S05]  /*13d50*/  IADD3 R190, P1, R3, R189, RZ ;  /* 0x000000bd03be7210 */ /* 0x008fca0007f3e0ff */
[----:B--2---:R-:W-:-:S05]  /*13d60*/  IMAD.X R191, R183, 0x1, R4, P1 ;  /* 0x00000001b7bf7824 */ /* 0x004fca00008e0604 */
[----:B------:R1:W-:Y:S02]  /*13d70*/  LDGSTS.E [R188+0x2a00], desc[UR16][R190.64], P0 ;  /* 0x02a00000bebc7fae */ /* 0x0003e40008121850 */
[----:B-1----:R-:W-:-:S05]  /*13d80*/  IADD3 R190, P1, R3, R252, RZ ;  /* 0x000000fc03be7210 */ /* 0x002fca0007f3e0ff */
[----:B------:R-:W-:Y:S01]  /*13d90*/  IMAD.X R191, R0, 0x1, R4, P1 ;  /* 0x0000000100bf7824 */ /* 0x000fe200008e0604 */
[----:B------:R1:W-:Y:S04]  /*13da0*/  STL [R1+0x634], R189 ;  /* 0x000634bd01007387 */ /* 0x0003e80000100800 */
[----:B------:R4:W-:Y:S04]  /*13db0*/  LDGSTS.E [R188+0x2e00], desc[UR16][R190.64], P0 ;  /* 0x02e00000bebc7fae */ /* 0x0009e80008121850 */
[----:B-1----:R-:W2:Y:S01]  /*13dc0*/  LDL.LU R189, [R1+0x148] ;  /* 0x0001480001bd7983 */ /* 0x002ea20000300800 */
[----:B----4-:R-:W-:-:S03]  /*13dd0*/  IADD3 R190, P1, R3, R247, RZ ;  /* 0x000000f703be7210 */ /* 0x010fc60007f3e0ff */
[----:B------:R1:W-:Y:S02]  /*13de0*/  STL [R1+0x630], R183 ;  /* 0x000630b701007387 */ /* 0x0003e40000100800 */
[----:B------:R-:W-:-:S05]  /*13df0*/  IMAD.X R191, R186, 0x1, R4, P1 ;  /* 0x00000001babf7824 */ /* 0x000fca00008e0604 */
[----:B------:R3:W-:Y:S04]  /*13e00*/  LDGSTS.E [R188+0x3200], desc[UR16][R190.64], P0 ;  /* 0x03200000bebc7fae */ /* 0x0007e80008121850 */
[----:B-1----:R-:W4:Y:S04]  /*13e10*/  LDL.LU R183, [R1+0x158] ;  /* 0x0001580001b77983 */ /* 0x002f280000300800 */
[----:B------:R-:W2:Y:S04]  /*13e20*/  LDL R252, [R1+0x14c] ;  /* 0x00014c0001fc7983 */ /* 0x000ea80000100800 */
[----:B------:R1:W-:Y:S04]  /*13e30*/  STL [R1+0x638], R0 ;  /* 0x0006380001007387 */ /* 0x0003e80000100800 */
[----:B-1----:R-:W2:Y:S04]  /*13e40*/  LDL.LU R0, [R1+0x138] ;  /* 0x0001380001007983 */ /* 0x002ea80000300800 */
[----:B------:R-:W2:Y:S04]  /*13e50*/  LDL R247, [R1+0x13c] ;  /* 0x00013c0001f77983 */ /* 0x000ea80000100800 */
[----:B------:R1:W-:Y:S04]  /*13e60*/  STL [R1+0x63c], R186 ;  /* 0x00063cba01007387 */ /* 0x0003e80000100800 */
[----:B-1----:R-:W2:Y:S04]  /*13e70*/  LDL.LU R186, [R1+0x128] ;  /* 0x0001280001ba7983 */ /* 0x002ea80000300800 */
[----:B------:R-:W3:Y:S04]  /*13e80*/  LDL R191, [R1+0x16c] ;  /* 0x00016c0001bf7983 */ /* 0x000ee80000100800 */
[----:B------:R-:W-:Y:S01]  /*13e90*/  STL [R1+0x640], R2 ;  /* 0x0006400201007387 */ /* 0x000fe20000100800 */
[----:B---3--:R-:W-:-:S05]  /*13ea0*/  IADD3 R190, P1, R3, R191, RZ ;  /* 0x000000bf03be7210 */ /* 0x008fca0007f3e0ff */
[----:B------:R-:W-:-:S05]  /*13eb0*/  IMAD.X R191, R2, 0x1, R4, P1 ;  /* 0x0000000102bf7824 */ /* 0x000fca00008e0604 */
[----:B------:R1:W-:Y:S02]  /*13ec0*/  LDGSTS.E [R188+0x3600], desc[UR16][R190.64], P0 ;  /* 0x03600000bebc7fae */ /* 0x0003e40008121850 */
[----:B-1----:R-:W-:Y:S02]  /*13ed0*/  IADD3 R190, P1, R3, R250, RZ ;  /* 0x000000fa03be7210 */ /* 0x002fe40007f3e0ff */
[----:B------:R-:W3:Y:S03]  /*13ee0*/  LDL R250, [R1+0x12c] ;  /* 0x00012c0001fa7983 */ /* 0x000ee60000100800 */
[----:B----4-:R-:W-:Y:S01]  /*13ef0*/  IMAD.X R191, R183, 0x1, R4, P1 ;  /* 0x00000001b7bf7824 */ /* 0x010fe200008e0604 */
[----:B------:R1:W-:Y:S04]  /*13f00*/  STL [R1+0x644], R183 ;  /* 0x000644b701007387 */ /* 0x0003e80000100800 */
[----:B------:R2:W-:Y:S04]  /*13f10*/  LDGSTS.E [R188+0x3a00], desc[UR16][R190.64], P0 ;  /* 0x03a00000bebc7fae */ /* 0x0005e80008121850 */
[----:B-1----:R-:W4:Y:S01]  /*13f20*/  LDL.LU R183, [R1+0x11c] ;  /* 0x00011c0001b77983 */ /* 0x002f220000300800 */
[----:B--2---:R-:W-:-:S03]  /*13f30*/  IADD3 R190, P1, R3, R252, RZ ;  /* 0x000000fc03be7210 */ /* 0x004fc60007f3e0ff */
[----:B------:R1:W-:Y:S02]  /*13f40*/  STL [R1+0x648], R189 ;  /* 0x000648bd01007387 */ /* 0x0003e40000100800 */
[----:B------:R-:W-:-:S05]  /*13f50*/  IMAD.X R191, R189, 0x1, R4, P1 ;  /* 0x00000001bdbf7824 */ /* 0x000fca00008e0604 */
[----:B------:R2:W-:Y:S04]  /*13f60*/  LDGSTS.E [R188+0x3e00], desc[UR16][R190.64], P0 ;  /* 0x03e00000bebc7fae */ /* 0x0005e80008121850 */
[----:B-1----:R-:W4:Y:S01]  /*13f70*/  LDL.LU R189, [R1+0x118] ;  /* 0x0001180001bd7983 */ /* 0x002f220000300800 */
[----:B--2---:R-:W-:-:S03]  /*13f80*/  IADD3 R190, P1, R3, R247, RZ ;  /* 0x000000f703be7210 */ /* 0x004fc60007f3e0ff */
[----:B------:R-:W2:Y:S02]  /*13f90*/  LDL R247, [R1+0x10c] ;  /* 0x00010c0001f77983 */ /* 0x000ea40000100800 */
[----:B------:R-:W-:Y:S02]  /*13fa0*/  IMAD.X R191, R0, 0x1, R4, P1 ;  /* 0x0000000100bf7824 */ /* 0x000fe400008e0604 */
[----:B------:R-:W2:Y:S04]  /*13fb0*/  LDL.LU R2, [R1+0xe8] ;  /* 0x0000e80001027983 */ /* 0x000ea80000300800 */
[----:B------:R1:W-:Y:S04]  /*13fc0*/  STL [R1+0x64c], R0 ;  /* 0x00064c0001007387 */ /* 0x0003e80000100800 */
[----:B------:R3:W-:Y:S04]  /*13fd0*/  LDGSTS.E [R188+0x4200], desc[UR16][R190.64], P0 ;  /* 0x04200000bebc7fae */ /* 0x0007e80008121850 */
[----:B-1----:R-:W2:Y:S04]  /*13fe0*/  LDL.LU R0, [R1+0x108] ;  /* 0x0001080001007983 */ /* 0x002ea80000300800 */
[----:B------:R-:W2:Y:S04]  /*13ff0*/  LDL R252, [R1+0xec] ;  /* 0x0000ec0001fc7983 */ /* 0x000ea80000100800 */
[----:B------:R1:W-:Y:S01]  /*14000*/  STL [R1+0x650], R186 ;  /* 0x000650ba01007387 */ /* 0x0003e20000100800 */
[----:B---3--:R-:W-:-:S05]  /*14010*/  IADD3 R190, P1, R3, R250, RZ ;  /* 0x000000fa03be7210 */ /* 0x008fca0007f3e0ff */
[--C-:B------:R-:W-:Y:S02]  /*14020*/  IMAD.X R191, R186, 0x1, R4.reuse, P1 ;  /* 0x00000001babf7824 */ /* 0x100fe400008e0604 */
[----:B-1----:R-:W3:Y:S04]  /*14030*/  LDL.LU R186, [R1+0xf8] ;  /* 0x0000f80001ba7983 */ /* 0x002ee80000300800 */
[----:B------:R4:W-:Y:S02]  /*14040*/  LDGSTS.E [R188+0x4600], desc[UR16][R190.64], P0 ;  /* 0x04600000bebc7fae */ /* 0x0009e40008121850 */
[----:B----4-:R-:W-:Y:S02]  /*14050*/  IADD3 R190, P1, R3, R183, RZ ;  /* 0x000000b703be7210 */ /* 0x010fe40007f3e0ff */
[----:B------:R1:W-:Y:S03]  /*14060*/  STL [R1+0x658], R183 ;  /* 0x000658b701007387 */ /* 0x0003e60000100800 */
[----:B------:R-:W-:Y:S01]  /*14070*/  IMAD.X R191, R189, 0x1, R4, P1 ;  /* 0x00000001bdbf7824 */ /* 0x000fe200008e0604 */
[----:B-1----:R-:W4:Y:S04]  /*14080*/  LDL.LU R183, [R1+0xc8] ;  /* 0x0000c80001b77983 */ /* 0x002f280000300800 */
[----:B------:R2:W-:Y:S04]  /*14090*/  LDGSTS.E [R188+0x4a00], desc[UR16][R190.64], P0 ;  /* 0x04a00000bebc7fae */ /* 0x0005e80008121850 */
[----:B------:R1:W-:Y:S01]  /*140a0*/  STL [R1+0x654], R189 ;  /* 0x000654bd01007387 */ /* 0x0003e20000100800 */
[----:B--2---:R-:W-:-:S03]  /*140b0*/  IADD3 R190, P1, R3, R247, RZ ;  /* 0x000000f703be7210 */ /* 0x004fc60007f3e0ff */
[----:B-1----:R-:W2:Y:S04]  /*140c0*/  LDL.LU R189, [R1+0xd8] ;  /* 0x0000d80001bd7983 */ /* 0x002ea80000300800 */
[----:B------:R-:W4:Y:S04]  /*140d0*/  LDL R250, [R1+0xdc] ;  /* 0x0000dc0001fa7983 */ /* 0x000f280000100800 */
[----:B------:R-:W2:Y:S01]  /*140e0*/  LDL R247, [R1+0xcc] ;  /* 0x0000cc0001f77983 */ /* 0x000ea20000100800 */
[----:B------:R-:W-:-:S03]  /*140f0*/  IMAD.X R191, R0, 0x1, R4, P1 ;  /* 0x0000000100bf7824 */ /* 0x000fc600008e0604 */
[----:B------:R1:W-:Y:S04]  /*14100*/  STL [R1+0x65c], R0 ;  /* 0x00065c0001007387 */ /* 0x0003e80000100800 */
[----:B------:R3:W-:Y:S04]  /*14110*/  LDGSTS.E [R188+0x4e00], desc[UR16][R190.64], P0 ;  /* 0x04e00000bebc7fae */ /* 0x0007e80008121850 */
[----:B-1----:R-:W2:Y:S04]  /*14120*/  LDL.LU R0, [R1+0xb8] ;  /* 0x0000b80001007983 */ /* 0x002ea80000300800 */
[----:B------:R-:W4:Y:S04]  /*14130*/  LDL R191, [R1+0xfc] ;  /* 0x0000fc0001bf7983 */ /* 0x000f280000100800 */
[----:B---3--:R1:W-:Y:S01]  /*14140*/  STL [R1+0x660], R186 ;  /* 0x000660ba01007387 */ /* 0x0083e20000100800 */
[----:B----4-:R-:W-:-:S05]  /*14150*/  IADD3 R190, P1, R3, R191, RZ ;  /* 0x000000bf03be7210 */ /* 0x010fca0007f3e0ff */
[--C-:B------:R-:W-:Y:S02]  /*14160*/  IMAD.X R191, R186, 0x1, R4.reuse, P1 ;  /* 0x00000001babf7824 */ /* 0x100fe400008e0604 */
[----:B-1----:R-:W3:Y:S04]  /*14170*/  LDL.LU R186, [R1+0xa8] ;  /* 0x0000a80001ba7983 */ /* 0x002ee80000300800 */
[----:B------:R1:W-:Y:S02]  /*14180*/  LDGSTS.E [R188+0x5200], desc[UR16][R190.64], P0 ;  /* 0x05200000bebc7fae */ /* 0x0003e40008121850 */
[----:B-1----:R-:W-:Y:S02]  /*14190*/  IADD3 R190, P1, R3, R252, RZ ;  /* 0x000000fc03be7210 */ /* 0x002fe40007f3e0ff */
[----:B------:R-:W4:Y:S03]  /*141a0*/  LDL R252, [R1+0xbc] ;  /* 0x0000bc0001fc7983 */ /* 0x000f260000100800 */
[----:B------:R-:W-:-:S05]  /*141b0*/  IMAD.X R191, R2, 0x1, R4, P1 ;  /* 0x0000000102bf7824 */ /* 0x000fca00008e0604 */
[----:B------:R1:W-:Y:S02]  /*141c0*/  LDGSTS.E [R188+0x5600], desc[UR16][R190.64], P0 ;  /* 0x05600000bebc7fae */ /* 0x0003e40008121850 */
[----:B-1----:R-:W-:-:S05]  /*141d0*/  IADD3 R190, P1, R3, R250, RZ ;  /* 0x000000fa03be7210 */ /* 0x002fca0007f3e0ff */
[----:B--2---:R-:W-:Y:S01]  /*141e0*/  IMAD.X R191, R189, 0x1, R4, P1 ;  /* 0x00000001bdbf7824 */ /* 0x004fe200008e0604 */
[----:B------:R1:W-:Y:S04]  /*141f0*/  STL [R1+0x664], R2 ;  /* 0x0006640201007387 */ /* 0x0003e80000100800 */
[----:B------:R2:W-:Y:S04]  /*14200*/  LDGSTS.E [R188+0x5a00], desc[UR16][R190.64], P0 ;  /* 0x05a00000bebc7fae */ /* 0x0005e80008121850 */
[----:B-1----:R-:W3:Y:S04]  /*14210*/  LDL.LU R2, [R1+0x98] ;  /* 0x0000980001027983 */ /* 0x002ee80000300800 */
[----:B------:R1:W-:Y:S01]  /*14220*/  STL [R1+0x668], R189 ;  /* 0x000668bd01007387 */ /* 0x0003e20000100800 */
[----:B--2---:R-:W-:-:S05]  /*14230*/  IADD3 R190, P1, R3, R247, RZ ;  /* 0x000000f703be7210 */ /* 0x004fca0007f3e0ff */
[----:B------:R-:W-:Y:S01]  /*14240*/  IMAD.X R191, R183, 0x1, R4, P1 ;  /* 0x00000001b7bf7824 */ /* 0x000fe200008e0604 */
[----:B-1----:R-:W2:Y:S04]  /*14250*/  LDL.LU R189, [R1+0x88] ;  /* 0x0000880001bd7983 */ /* 0x002ea80000300800 */
[----:B------:R-:W2:Y:S04]  /*14260*/  LDL R247, [R1+0x9c] ;  /* 0x00009c0001f77983 */ /* 0x000ea80000100800 */
[----:B------:R-:W2:Y:S04]  /*14270*/  LDL.LU R250, [R1+0x78] ;  /* 0x0000780001fa7983 */ /* 0x000ea80000300800 */
[----:B------:R1:W-:Y:S04]  /*14280*/  STL [R1+0x66c], R183 ;  /* 0x00066cb701007387 */ /* 0x0003e80000100800 */
[----:B------:R4:W-:Y:S04]  /*14290*/  LDGSTS.E [R188+0x5e00], desc[UR16][R190.64], P0 ;  /* 0x05e00000bebc7fae */ /* 0x0009e80008121850 */
[----:B-1----:R-:W3:Y:S01]  /*142a0*/  LDL.LU R183, [R1+0xac] ;  /* 0x0000ac0001b77983 */ /* 0x002ee20000300800 */
[----:B----4-:R-:W-:-:S03]  /*142b0*/  IADD3 R190, P1, R3, R252, RZ ;  /* 0x000000fc03be7210 */ /* 0x010fc60007f3e0ff */
[----:B------:R-:W4:Y:S02]  /*142c0*/  LDL R252, [R1+0x7c] ;  /* 0x00007c0001fc7983 */ /* 0x000f240000100800 */
[----:B------:R-:W-:Y:S02]  /*142d0*/  IMAD.X R191, R0, 0x1, R4, P1 ;  /* 0x0000000100bf7824 */ /* 0x000fe400008e0604 */
[----:B------:R1:W-:Y:S04]  /*142e0*/  STL [R1+0x670], R0 ;  /* 0x0006700001007387 */ /* 0x0003e80000100800 */
[----:B------:R3:W-:Y:S04]  /*142f0*/  LDGSTS.E [R188+0x6200], desc[UR16][R190.64], P0 ;  /* 0x06200000bebc7fae */ /* 0x0007e80008121850 */
[----:B-1----:R-:W4:Y:S01]  /*14300*/  LDL.LU R0, [R1+0x68] ;  /* 0x0000680001007983 */ /* 0x002f220000300800 */
[----:B---3--:R-:W-:-:S03]  /*14310*/  IADD3 R190, P1, R3, R183, RZ ;  /* 0x000000b703be7210 */ /* 0x008fc60007f3e0ff */
[----:B------:R1:W-:Y:S02]  /*14320*/  STL [R1+0x674], R183 ;  /* 0x000674b701007387 */ /* 0x0003e40000100800 */
[----:B------:R-:W-:-:S05]  /*14330*/  IMAD.X R191, R186, 0x1, R4, P1 ;  /* 0x00000001babf7824 */ /* 0x000fca00008e0604 */
[----:B------:R2:W-:Y:S04]  /*14340*/  LDGSTS.E [R188+0x6600], desc[UR16][R190.64], P0 ;  /* 0x06600000bebc7fae */ /* 0x0005e80008121850 */
[----:B-1----:R-:W3:Y:S04]  /*14350*/  LDL.LU R183, [R1+0x58] ;  /* 0x0000580001b77983 */ /* 0x002ee80000300800 */
[----:B------:R1:W-:Y:S04]  /*14360*/  STL [R1+0x678], R186 ;  /* 0x000678ba01007387 */ /* 0x0003e80000100800 */
[----:B-1----:R-:W4:Y:S01]  /*14370*/  LDL.LU R186, [R1+0x8c] ;  /* 0x00008c0001ba7983 */ /* 0x002f220000300800 */
[----:B--2---:R-:W-:-:S03]  /*14380*/  IADD3 R190, P1, R3, R247, RZ ;  /* 0x000000f703be7210 */ /* 0x004fc60007f3e0ff */
[----:B------:R-:W2:Y:S02]  /*14390*/  LDL R247, [R1+0x5c] ;  /* 0x00005c0001f77983 */ /* 0x000ea40000100800 */
[----:B------:R-:W-:Y:S02]  /*143a0*/  IMAD.X R191, R2, 0x1, R4, P1 ;  /* 0x0000000102bf7824 */ /* 0x000fe400008e0604 */
[----:B------:R1:W-:Y:S04]  /*143b0*/  STL [R1+0x67c], R2 ;  /* 0x00067c0201007387 */ /* 0x0003e80000100800 */
[----:B------:R4:W-:Y:S04]  /*143c0*/  LDGSTS.E [R188+0x6a00], desc[UR16][R190.64], P0 ;  /* 0x06a00000bebc7fae */ /* 0x0009e80008121850 */
[----:B-1----:R-:W3:Y:S01]  /*143d0*/  LDL.LU R2, [R1+0x48] ;  /* 0x0000480001027983 */ /* 0x002ee20000300800 */
[----:B----4-:R-:W-:-:S03]  /*143e0*/  IADD3 R190, P1, R3, R186, RZ ;  /* 0x000000ba03be7210 */ /* 0x010fc60007f3e0ff */
[----:B------:R1:W-:Y:S02]  /*143f0*/  STL [R1+0x680], R186 ;  /* 0x000680ba01007387 */ /* 0x0003e40000100800 */
[----:B------:R-:W-:-:S05]  /*14400*/  IMAD.X R191, R189, 0x1, R4, P1 ;  /* 0x00000001bdbf7824 */ /* 0x000fca00008e0604 */
[----:B------:R4:W-:Y:S04]  /*14410*/  LDGSTS.E [R188+0x6e00], desc[UR16][R190.64], P0 ;  /* 0x06e00000bebc7fae */ /* 0x0009e80008121850 */
[----:B-1----:R-:W3:Y:S04]  /*14420*/  LDL.LU R186, [R1+0x38] ;  /* 0x0000380001ba7983 */ /* 0x002ee80000300800 */
[----:B------:R1:W-:Y:S04]  /*14430*/  STL [R1+0x684], R189 ;  /* 0x000684bd01007387 */ /* 0x0003e80000100800 */
[----:B-1----:R-:W2:Y:S01]  /*14440*/  LDL.LU R189, [R1+0x6c] ;  /* 0x00006c0001bd7983 */ /* 0x002ea20000300800 */
[----:B----4-:R-:W-:-:S05]  /*14450*/  IADD3 R190, P1, R3, R252, RZ ;  /* 0x000000fc03be7210 */ /* 0x010fca0007f3e0ff */
[----:B------:R-:W-:Y:S01]  /*14460*/  IMAD.X R191, R250, 0x1, R4, P1 ;  /* 0x00000001fabf7824 */ /* 0x000fe200008e0604 */
[----:B------:R1:W-:Y:S04]  /*14470*/  STL [R1+0x688], R250 ;  /* 0x000688fa01007387 */ /* 0x0003e80000100800 */
[----:B------:R2:W-:Y:S04]  /*14480*/  LDGSTS.E [R188+0x7200], desc[UR16][R190.64], P0 ;  /* 0x07200000bebc7fae */ /* 0x0005e80008121850 */
[----:B-1----:R-:W4:Y:S01]  /*14490*/  LDL.LU R250, [R1+0x28] ;  /* 0x0000280001fa7983 */ /* 0x002f220000300800 */
[----:B--2---:R-:W-:-:S03]  /*144a0*/  IADD3 R190, P1, R3, R189, RZ ;  /* 0x000000bd03be7210 */ /* 0x004fc60007f3e0ff */
[----:B------:R1:W-:Y:S02]  /*144b0*/  STL [R1+0x68c], R189 ;  /* 0x00068cbd01007387 */ /* 0x0003e40000100800 */
[----:B------:R-:W-:-:S05]  /*144c0*/  IMAD.X R191, R0, 0x1, R4, P1 ;  /* 0x0000000100bf7824 */ /* 0x000fca00008e0604 */
[----:B------:R2:W-:Y:S04]  /*144d0*/  LDGSTS.E [R188+0x7600], desc[UR16][R190.64], P0 ;  /* 0x07600000bebc7fae */ /* 0x0005e80008121850 */
[----:B-1----:R-:W4:Y:S04]  /*144e0*/  LDL.LU R189, [R1+0x18] ;  /* 0x0000180001bd7983 */ /* 0x002f280000300800 */
[----:B------:R1:W-:Y:S04]  /*144f0*/  STL [R1+0x690], R0 ;  /* 0x0006900001007387 */ /* 0x0003e80000100800 */
[----:B-1----:R-:W4:Y:S01]  /*14500*/  LDL.LU R0, [R1+0x4c] ;  /* 0x00004c0001007983 */ /* 0x002f220000300800 */
[----:B--2---:R-:W-:-:S03]  /*14510*/  IADD3 R190, P1, R3, R247, RZ ;  /* 0x000000f703be7210 */ /* 0x004fc60007f3e0ff */
[----:B------:R-:W2:Y:S02]  /*14520*/  LDL.LU R247, [R1+0x8] ;  /* 0x0000080001f77983 */ /* 0x000ea40000300800 */
[----:B---3--:R-:W-:Y:S02]  /*14530*/  IMAD.X R191, R183, 0x1, R4, P1 ;  /* 0x00000001b7bf7824 */ /* 0x008fe400008e0604 */
[----:B------:R-:W3:Y:S04]  /*14540*/  LDL.LU R252, [R1+0x1c] ;  /* 0x00001c0001fc7983 */ /* 0x000ee80000300800 */
[----:B------:R4:W-:Y:S04]  /*14550*/  LDGSTS.E [R188+0x7a00], desc[UR16][R190.64], P0 ;  /* 0x07a00000bebc7fae */ /* 0x0009e80008121850 */
[----:B------:R1:W-:Y:S04]  /*14560*/  STL [R1+0x694], R183 ;  /* 0x000694b701007387 */ /* 0x0003e80000100800 */
[----:B-1----:R-:W2:Y:S01]  /*14570*/  LDL.LU R183, [R1+0x4] ;  /* 0x0000040001b77983 */ /* 0x002ea20000300800 */
[----:B----4-:R-:W-:-:S03]  /*14580*/  IADD3 R190, P1, R3, R0, RZ ;  /* 0x0000000003be7210 */ /* 0x010fc60007f3e0ff */
[----:B------:R1:W-:Y:S02]  /*14590*/  STL [R1+0x698], R0 ;  /* 0x0006980001007387 */ /* 0x0003e40000100800 */
[----:B------:R-:W-:-:S05]  /*145a0*/  IMAD.X R191, R2, 0x1, R4, P1 ;  /* 0x0000000102bf7824 */ /* 0x000fca00008e0604 */
[----:B------:R4:W-:Y:S04]  /*145b0*/  LDGSTS.E [R188+0x7e00], desc[UR16][R190.64], P0 ;  /* 0x07e00000bebc7fae */ /* 0x0009e80008121850 */
[----:B-1----:R-:W3:Y:S04]  /*145c0*/  LDL.LU R0, [R1+0x2c] ;  /* 0x00002c0001007983 */ /* 0x002ee80000300800 */
[----:B------:R-:W4:Y:S02]  /*145d0*/  LDL R191, [R1+0x3c] ;  /* 0x00003c0001bf7983 */ /* 0x000f240000100800 */
[----:B----4-:R-:W-:-:S05]  /*145e0*/  IADD3 R190, P1, R3, R191, RZ ;  /* 0x000000bf03be7210 */ /* 0x010fca0007f3e0ff */
[----:B------:R-:W-:-:S05]  /*145f0*/  IMAD.X R191, R186, 0x1, R4, P1 ;  /* 0x00000001babf7824 */ /* 0x000fca00008e0604 */
[----:B------:R3:W-:Y:S02]  /*14600*/  LDGSTS.E [R188+0x10200], desc[UR16][R190.64], P0 ;  /* 0x10200000bebc7fae */ /* 0x0007e40008121850 */
[----:B---3--:R-:W-:-:S05]  /*14610*/  IADD3 R190, P1, R3, R0, RZ ;  /* 0x0000000003be7210 */ /* 0x008fca0007f3e0ff */
[----:B------:R-:W-:-:S05]  /*14620*/  IMAD.X R191, R250, 0x1, R4, P1 ;  /* 0x00000001fabf7824 */ /* 0x000fca00008e0604 */
[----:B------:R1:W-:Y:S02]  /*14630*/  LDGSTS.E [R188+0x10600], desc[UR16][R190.64], P0 ;  /* 0x10600000bebc7fae */ /* 0x0003e40008121850 */
[----:B-1----:R-:W-:-:S05]  /*14640*/  IADD3 R190, P1, R3, R252, RZ ;  /* 0x000000fc03be7210 */ /* 0x002fca0007f3e0ff */
[----:B------:R-:W-:-:S05]  /*14650*/  IMAD.X R191, R189, 0x1, R4, P1 ;  /* 0x00000001bdbf7824 */ /* 0x000fca00008e0604 */
[----:B------:R2:W-:Y:S02]  /*14660*/  LDGSTS.E [R188+0x10a00], desc[UR16][R190.64], P0 ;  /* 0x10a00000bebc7fae */ /* 0x0005e40008121850 */
[----:B--2---:R-:W-:-:S05]  /*14670*/  IADD3 R190, P1, R3, R247, RZ ;  /* 0x000000f703be7210 */ /* 0x004fca0007f3e0ff */
        /* <DEDUP_REMOVED lines=82> */
[----:B------:R1:W-:Y:S04]  /*14ba0*/  LDGSTS.E [R188+0x17a00], desc[UR16][R190.64], P0 ;  /* 0x17a00000bebc7fae */ /* 0x0003e80008121850 */
[----:B------:R2:W-:Y:S01]  /*14bb0*/  STL [R1+0x5e8], R3 ;  /* 0x0005e80301007387 */ /* 0x0005e20000100800 */
[----:B-1----:R-:W-:-:S03]  /*14bc0*/  IADD3 R190, P1, R3, R187, RZ ;  /* 0x000000bb03be7210 */ /* 0x002fc60007f3e0ff */
[----:B--2---:R-:W2:Y:S02]  /*14bd0*/  LDL.LU R3, [R1+0xc] ;  /* 0x00000c0001037983 */ /* 0x004ea40000300800 */
[----:B------:R-:W-:Y:S02]  /*14be0*/  IMAD.X R191, R11, 0x1, R4, P1 ;  /* 0x000000010bbf7824 */ /* 0x000fe400008e0604 */
[----:B------:R1:W-:Y:S04]  /*14bf0*/  STL [R1+0x5ec], R4 ;  /* 0x0005ec0401007387 */ /* 0x0003e80000100800 */
[----:B------:R3:W-:Y:S04]  /*14c00*/  LDGSTS.E [R188+0x17e00], desc[UR16][R190.64], P0 ;  /* 0x17e00000bebc7fae */ /* 0x0007e80008121850 */
[----:B-1----:R-:W4:Y:S01]  /*14c10*/  LDL.LU R4, [R1+0x24] ;  /* 0x0000240001047983 */ /* 0x002f220000300800 */
[----:B------:R-:W-:-:S02]  /*14c20*/  IADD3 R187, P1, R187, R185, RZ ;  /* 0x000000b9bbbb7210 */ /* 0x000fc40007f3e0ff */
[-C--:B------:R-:W-:Y:S01]  /*14c30*/  IADD3 R10, P0, R10, R185.reuse, RZ ;  /* 0x000000b90a0a7210 */ /* 0x080fe20007f1e0ff */
[----:B------:R-:W-:Y:S01]  /*14c40*/  UIADD3 UR4, UR4, 0x1, URZ ;  /* 0x0000000104047890 */ /* 0x000fe2000fffe03f */
[-C--:B------:R-:W-:Y:S01]  /*14c50*/  IADD3 R5, P2, R5, R185.reuse, RZ ;  /* 0x000000b905057210 */ /* 0x080fe20007f5e0ff */
[----:B------:R-:W3:Y:S01]  /*14c60*/  LDL.LU R190, [R1] ;  /* 0x0000000001be7983 */ /* 0x000ee20000300800 */
[--C-:B------:R-:W-:Y:S01]  /*14c70*/  IMAD.X R11, R11, 0x1, R184.reuse, P1 ;  /* 0x000000010b0b7824 */ /* 0x100fe200008e06b8 */
[-C--:B------:R-:W-:Y:S01]  /*14c80*/  IADD3 R12, P1, R12, R185.reuse, RZ ;  /* 0x000000b90c0c7210 */ /* 0x080fe20007f3e0ff */
[--C-:B------:R-:W-:Y:S01]  /*14c90*/  IMAD.X R23, R23, 0x1, R184.reuse, P0 ;  /* 0x0000000117177824 */ /* 0x100fe200000e06b8 */
[-C--:B------:R-:W-:Y:S01]  /*14ca0*/  IADD3 R152, P0, R152, R185.reuse, RZ ;  /* 0x000000b998987210 */ /* 0x080fe20007f1e0ff */
[----:B------:R-:W2:Y:S02]  /*14cb0*/  LDL.LU R191, [R1+0x10] ;  /* 0x0000100001bf7983 */ /* 0x000ea40000300800 */
[--C-:B------:R-:W-:Y:S01]  /*14cc0*/  IMAD.X R153, R153, 0x1, R184.reuse, P1 ;  /* 0x0000000199997824 */ /* 0x100fe200008e06b8 */
[-C--:B------:R-:W-:Y:S01]  /*14cd0*/  IADD3 R154, P1, R154, R185.reuse, RZ ;  /* 0x000000b99a9a7210 */ /* 0x080fe20007f3e0ff */
[--C-:B------:R-:W-:Y:S01]  /*14ce0*/  IMAD.X R165, R165, 0x1, R184.reuse, P0 ;  /* 0x00000001a5a57824 */ /* 0x100fe200000e06b8 */
[-C--:B------:R-:W-:Y:S01]  /*14cf0*/  IADD3 R166, P0, R166, R185.reuse, RZ ;  /* 0x000000b9a6a67210 */ /* 0x080fe20007f1e0ff */
[----:B------:R-:W-:Y:S01]  /*14d00*/  UIADD3 UR12, UR12, -0x40, URZ ;  /* 0xffffffc00c0c7890 */ /* 0x000fe2000fffe03f */
[-C--:B------:R-:W-:Y:S01]  /*14d10*/  IADD3 R6, P3, R6, R185.reuse, RZ ;  /* 0x000000b906067210 */ /* 0x080fe20007f7e0ff */
[--C-:B------:R-:W-:Y:S01]  /*14d20*/  IMAD.X R167, R167, 0x1, R184.reuse, P1 ;  /* 0x00000001a7a77824 */ /* 0x100fe200008e06b8 */
[-C--:B------:R-:W-:Y:S01]  /*14d30*/  IADD3 R168, P1, R168, R185.reuse, RZ ;  /* 0x000000b9a8a87210 */ /* 0x080fe20007f3e0ff */
[--C-:B------:R-:W-:Y:S01]  /*14d40*/  IMAD.X R177, R177, 0x1, R184.reuse, P0 ;  /* 0x00000001b1b17824 */ /* 0x100fe200000e06b8 */
[-C--:B------:R-:W-:Y:S01]  /*14d50*/  IADD3 R196, P0, R196, R185.reuse, RZ ;  /* 0x000000b9c4c47210 */ /* 0x080fe20007f1e0ff */
[----:B------:R-:W0:Y:S02]  /*14d60*/  LDGDEPBAR ;  /* 0x00000000000079af */ /* 0x000e240000000000 */
[--C-:B------:R-:W-:Y:S01]  /*14d70*/  IMAD.X R178, R178, 0x1, R184.reuse, P1 ;  /* 0x00000001b2b27824 */ /* 0x100fe200008e06b8 */
[-C--:B------:R-:W-:Y:S01]  /*14d80*/  IADD3 R198, P1, R198, R185.reuse, RZ ;  /* 0x000000b9c6c67210 */ /* 0x080fe20007f3e0ff */
[----:B------:R-:W-:Y:S01]  /*14d90*/  IMAD.X R195, R195, 0x1, R184, P0 ;  /* 0x00000001c3c37824 */ /* 0x000fe200000e06b8 */
[----:B------:R-:W-:-:S03]  /*14da0*/  IADD3 R210, P0, R210, R185, RZ ;  /* 0x000000b9d2d27210 */ /* 0x000fc60007f1e0ff */
[--C-:B------:R-:W-:Y:S01]  /*14db0*/  IMAD.X R197, R197, 0x1, R184.reuse, P1 ;  /* 0x00000001c5c57824 */ /* 0x100fe200008e06b8 */
[-C--:B------:R-:W-:Y:S01]  /*14dc0*/  IADD3 R212, P1, R212, R185.reuse, RZ ;  /* 0x000000b9d4d47210 */ /* 0x080fe20007f3e0ff */
[--C-:B------:R-:W-:Y:S01]  /*14dd0*/  IMAD.X R209, R209, 0x1, R184.reuse, P0 ;  /* 0x00000001d1d17824 */ /* 0x100fe200000e06b8 */
[-C--:B------:R-:W-:Y:S01]  /*14de0*/  IADD3 R7, P4, R7, R185.reuse, RZ ;  /* 0x000000b907077210 */ /* 0x080fe20007f9e0ff */
[----:B------:R-:W-:Y:S01]  /*14df0*/  STL [R1+0x5f0], R187 ;  /* 0x0005f0bb01007387 */ /* 0x000fe20000100800 */
[-C--:B------:R-:W-:Y:S01]  /*14e00*/  IADD3 R8, P5, R8, R185.reuse, RZ ;  /* 0x000000b908087210 */ /* 0x080fe20007fbe0ff */
[--C-:B------:R-:W-:Y:S01]  /*14e10*/  IMAD.X R211, R211, 0x1, R184.reuse, P1 ;  /* 0x00000001d3d37824 */ /* 0x100fe200008e06b8 */
[-C--:B------:R-:W-:Y:S01]  /*14e20*/  IADD3 R224, P0, R224, R185.reuse, RZ ;  /* 0x000000b9e0e07210 */ /* 0x080fe20007f1e0ff */
[----:B------:R-:W-:Y:S01]  /*14e30*/  STL [R1+0x5fc], R5 ;  /* 0x0005fc0501007387 */ /* 0x000fe20000100800 */
[-C--:B------:R-:W-:Y:S02]  /*14e40*/  IADD3 R9, P6, R9, R185.reuse, RZ ;  /* 0x000000b909097210 */ /* 0x080fe40007fde0ff */
[----:B------:R-:W-:Y:S01]  /*14e50*/  IADD3 R226, P1, R226, R185, RZ ;  /* 0x000000b9e2e27210 */ /* 0x000fe20007f3e0ff */
[----:B------:R-:W-:Y:S01]  /*14e60*/  STL [R1+0x600], R6 ;  /* 0x0006000601007387 */ /* 0x000fe20000100800 */
[----:B------:R-:W-:-:S03]  /*14e70*/  IMAD.X R223, R223, 0x1, R184, P0 ;  /* 0x00000001dfdf7824 */ /* 0x000fc600000e06b8 */
[----:B------:R-:W-:Y:S01]  /*14e80*/  STL [R1+0x604], R7 ;  /* 0x0006040701007387 */ /* 0x000fe20000100800 */
[-C--:B------:R-:W-:Y:S01]  /*14e90*/  IADD3 R238, P0, R238, R185.reuse, RZ ;  /* 0x000000b9eeee7210 */ /* 0x080fe20007f1e0ff */
[--C-:B------:R-:W-:Y:S02]  /*14ea0*/  IMAD.X R225, R225, 0x1, R184.reuse, P1 ;  /* 0x00000001e1e17824 */ /* 0x100fe400008e06b8 */
[----:B------:R1:W-:Y:S01]  /*14eb0*/  STL [R1+0x608], R8 ;  /* 0x0006080801007387 */ /* 0x0003e20000100800 */
[--C-:B------:R-:W-:Y:S01]  /*14ec0*/  IMAD.X R13, R13, 0x1, R184.reuse, P2 ;  /* 0x000000010d0d7824 */ /* 0x100fe200010e06b8 */
[-C--:B------:R-:W-:Y:S02]  /*14ed0*/  IADD3 R240, P1, R240, R185.reuse, RZ ;  /* 0x000000b9f0f07210 */ /* 0x080fe40007f3e0ff */
[----:B------:R-:W-:Y:S01]  /*14ee0*/  IADD3 R14, P2, R14, R185, RZ ;  /* 0x000000b90e0e7210 */ /* 0x000fe20007f5e0ff */
[----:B-1----:R-:W4:Y:S04]  /*14ef0*/  LDL.LU R8, [R1+0x44] ;  /* 0x0000440001087983 */ /* 0x002f280000300800 */
[----:B------:R-:W-:Y:S04]  /*14f00*/  STL [R1+0x60c], R9 ;  /* 0x00060c0901007387 */ /* 0x000fe80000100800 */
[----:B------:R-:W-:Y:S01]  /*14f10*/  STL [R1+0x610], R10 ;  /* 0x0006100a01007387 */ /* 0x000fe20000100800 */
[----:B------:R-:W-:-:S03]  /*14f20*/  IMAD.X R237, R237, 0x1, R184, P0 ;  /* 0x00000001eded7824 */ /* 0x000fc600000e06b8 */
[----:B------:R1:W-:Y:S01]  /*14f30*/  STL [R1+0x614], R11 ;  /* 0x0006140b01007387 */ /* 0x0003e20000100800 */
[----:B------:R-:W-:Y:S01]  /*14f40*/  IMAD.X R239, R239, 0x1, R184, P1 ;  /* 0x00000001efef7824 */ /* 0x000fe200008e06b8 */
[-C--:B------:R-:W-:Y:S02]  /*14f50*/  IADD3 R247, P1, R247, R185.reuse, RZ ;  /* 0x000000b9f7f77210 */ /* 0x080fe40007f3e0ff */
[----:B-1----:R-:W4:Y:S04]  /*14f60*/  LDL.LU R11, [R1+0x3c] ;  /* 0x00003c00010b7983 */ /* 0x002f280000300800 */
[----:B------:R1:W-:Y:S04]  /*14f70*/  STL [R1+0x618], R12 ;  /* 0x0006180c01007387 */ /* 0x0003e80000100800 */
[----:B-1----:R-:W4:Y:S04]  /*14f80*/  LDL.LU R12, [R1+0x34] ;  /* 0x00003400010c7983 */ /* 0x002f280000300800 */
[----:B------:R-:W-:Y:S04]  /*14f90*/  STL [R1+0x61c], R13 ;  /* 0x00061c0d01007387 */ /* 0x000fe80000100800 */
[----:B------:R-:W-:Y:S04]  /*14fa0*/  STL [R1+0x620], R14 ;  /* 0x0006200e01007387 */ /* 0x000fe80000100800 */
[----:B------:R-:W4:Y:S04]  /*14fb0*/  LDL.LU R10, [R1+0x54] ;  /* 0x00005400010a7983 */ /* 0x000f280000300800 */
[----:B------:R-:W4:Y:S04]  /*14fc0*/  LDL.LU R5, [R1+0x20] ;  /* 0x0000200001057983 */ /* 0x000f280000300800 */
[----:B------:R-:W4:Y:S01]  /*14fd0*/  LDL.LU R187, [R1+0x5c] ;  /* 0x00005c0001bb7983 */ /* 0x000f220000300800 */
[----:B---3--:R-:W-:-:S05]  /*14fe0*/  IADD3 R190, P0, R190, R185, RZ ;  /* 0x000000b9bebe7210 */ /* 0x008fca0007f1e0ff */
[----:B------:R-:W-:Y:S04]  /*14ff0*/  STL [R1], R190 ;  /* 0x000000be01007387 */ /* 0x000fe80000100800 */
[----:B------:R1:W-:Y:S04]  /*15000*/  STL [R1+0x8], R247 ;  /* 0x000008f701007387 */ /* 0x0003e80000100800 */
[----:B-1----:R-:W3:Y:S01]  /*15010*/  LDL.LU R247, [R1+0x6a0] ;  /* 0x0006a00001f77983 */ /* 0x002ee20000300800 */
[--C-:B------:R-:W-:Y:S01]  /*15020*/  IMAD.X R15, R15, 0x1, R184.reuse, P3 ;  /* 0x000000010f0f7824 */ /* 0x100fe200018e06b8 */
[-C--:B------:R-:W-:Y:S01]  /*15030*/  IADD3 R16, P3, R16, R185.reuse, RZ ;  /* 0x000000b910107210 */ /* 0x080fe20007f7e0ff */
[--C-:B------:R-:W-:Y:S01]  /*15040*/  IMAD.X R19, R19, 0x1, R184.reuse, P5 ;  /* 0x0000000113137824 */ /* 0x100fe200028e06b8 */
[-C--:B------:R-:W-:Y:S01]  /*15050*/  IADD3 R20, P5, R20, R185.reuse, RZ ;  /* 0x000000b914147210 */ /* 0x080fe20007fbe0ff */
[--C-:B------:R-:W-:Y:S01]  /*15060*/  IMAD.X R17, R17, 0x1, R184.reuse, P4 ;  /* 0x0000000111117824 */ /* 0x100fe200020e06b8 */
[----:B------:R-:W3:Y:S01]  /*15070*/  LDL.LU R9, [R1+0x64] ;  /* 0x0000640001097983 */ /* 0x000ee20000300800 */
[--C-:B------:R-:W-:Y:S01]  /*15080*/  IMAD.X R157, R157, 0x1, R184.reuse, P3 ;  /* 0x000000019d9d7824 */ /* 0x100fe200018e06b8 */
[-C--:B------:R-:W-:Y:S01]  /*15090*/  IADD3 R158, P3, R158, R185.reuse, RZ ;  /* 0x000000b99e9e7210 */ /* 0x080fe20007f7e0ff */
        /* <DEDUP_REMOVED lines=10> */
[----:B------:R-:W3:Y:S01]  /*15140*/  LDL.LU R188, [R1+0x30] ;  /* 0x0000300001bc7983 */ /* 0x000ee20000300800 */
        /* <DEDUP_REMOVED lines=40> */
[-C--:B--2---:R-:W-:Y:S01]  /*153d0*/  IADD3 R191, P2, R191, R185.reuse, RZ ;  /* 0x000000b9bfbf7210 */ /* 0x084fe20007f5e0ff */
[----:B------:R1:W-:Y:S02]  /*153e0*/  STL [R1+0x1c], R252 ;  /* 0x00001cfc01007387 */ /* 0x0003e40000100800 */
[--C-:B------:R-:W-:Y:S01]  /*153f0*/  IMAD.X R245, R245, 0x1, R184.reuse, P4 ;  /* 0x00000001f5f57824 */ /* 0x100fe200020e06b8 */
[-C--:B----4-:R-:W-:Y:S01]  /*15400*/  IADD3 R4, P4, R4, R185.reuse, RZ ;  /* 0x000000b904047210 */ /* 0x090fe20007f9e0ff */
[----:B------:R2:W-:Y:S04]  /*15410*/  STL [R1+0x10], R191 ;  /* 0x000010bf01007387 */ /* 0x0005e80000100800 */
[----:B-1----:R-:W4:Y:S04]  /*15420*/  LDL.LU R252, [R1+0x69c] ;  /* 0x00069c0001fc7983 */ /* 0x002f280000300800 */
[----:B------:R-:W4:Y:S04]  /*15430*/  LDL.LU R7, [R1+0x74] ;  /* 0x0000740001077983 */ /* 0x000f280000300800 */
[----:B------:R-:W4:Y:S04]  /*15440*/  LDL.LU R190, [R1+0x40] ;  /* 0x0000400001be7983 */ /* 0x000f280000300800 */
[----:B--2---:R-:W2:Y:S01]  /*15450*/  LDL.LU R191, [R1+0x7c] ;  /* 0x00007c0001bf7983 */ /* 0x004ea20000300800 */
[----:B---3--:R-:W-:Y:S01]  /*15460*/  IMAD.X R247, R247, 0x1, R184, P5 ;  /* 0x00000001f7f77824 */ /* 0x008fe200028e06b8 */
[----:B------:R-:W-:-:S05]  /*15470*/  IADD3 R0, P5, R0, R185, RZ ;  /* 0x000000b900007210 */ /* 0x000fca0007fbe0ff */
[----:B------:R1:W-:Y:S04]  /*15480*/  STL [R1+0x2c], R0 ;  /* 0x00002c0001007387 */ /* 0x0003e80000100800 */
[----:B------:R3:W-:Y:S04]  /*15490*/  STL [R1+0x24], R4 ;  /* 0x0000240401007387 */ /* 0x0007e80000100800 */
[----:B-1----:R-:W2:Y:S01]  /*154a0*/  LDL.LU R0, [R1+0x698] ;  /* 0x0006980001007983 */ /* 0x002ea20000300800 */
[--C-:B------:R-:W-:Y:S01]  /*154b0*/  IMAD.X R21, R21, 0x1, R184.reuse, P6 ;  /* 0x0000000115157824 */ /* 0x100fe200030e06b8 */
[-C--:B------:R-:W-:Y:S01]  /*154c0*/  IADD3 R22, P6, R22, R185.reuse, RZ ;  /* 0x000000b916167210 */ /* 0x080fe20007fde0ff */
[--C-:B------:R-:W-:Y:S01]  /*154d0*/  IMAD.X R183, R183, 0x1, R184.reuse, P1 ;  /* 0x00000001b7b77824 */ /* 0x100fe200008e06b8 */
[----:B------:R-:W2:Y:S03]  /*154e0*/  LDL.LU R6, [R1+0x84] ;  /* 0x0000840001067983 */ /* 0x000ea60000300800 */
[--C-:B------:R-:W-:Y:S01]  /*154f0*/  IMAD.X R163, R163, 0x1, R184.reuse, P6 ;  /* 0x00000001a3a37824 */ /* 0x100fe200030e06b8 */
[-C--:B------:R-:W-:Y:S01]  /*15500*/  IADD3 R164, P6, R164, R185.reuse, RZ ;  /* 0x000000b9a4a47210 */ /* 0x080fe20007fde0ff */
[--C-:B------:R-:W-:Y:S01]  /*15510*/  IMAD.X R3, R3, 0x1, R184.reuse, P2 ;  /* 0x0000000103037824 */ /* 0x100fe200010e06b8 */
[----:B---3--:R-:W3:Y:S03]  /*15520*/  LDL.LU R4, [R1+0x50] ;  /* 0x0000500001047983 */ /* 0x008ee60000300800 */
[----:B------:R-:W-:Y:S01]  /*15530*/  IMAD.X R176, R176, 0x1, R184, P6 ;  /* 0x00000001b0b07824 */ /* 0x000fe200030e06b8 */
[----:B------:R-:W-:-:S05]  /*15540*/  IADD3 R194, P6, R194, R185, RZ ;  /* 0x000000b9c2c27210 */ /* 0x000fca0007fde0ff */
        /* <DEDUP_REMOVED lines=9> */
[-C--:B------:R-:W-:Y:S02]  /*155e0*/  IADD3 R12, P6, R12, R185.reuse, RZ ;  /* 0x000000b90c0c7210 */ /* 0x080fe40007fde0ff */
[----:B------:R-:W-:-:S03]  /*155f0*/  IADD3 R8, P1, R8, R185, RZ ;  /* 0x000000b908087210 */ /* 0x000fc60007f3e0ff */
[----:B------:R-:W-:Y:S01]  /*15600*/  STL [R1+0x34], R12 ;  /* 0x0000340c01007387 */ /* 0x000fe20000100800 */
[--C-:B----4-:R-:W-:Y:S01]  /*15610*/  IMAD.X R252, R252, 0x1, R184.reuse, P0 ;  /* 0x00000001fcfc7824 */ /* 0x110fe200000e06b8 */
[----:B------:R-:W-:Y:S02]  /*15620*/  IADD3 R11, P0, R11, R185, RZ ;  /* 0x000000b90b0b7210 */ /* 0x000fe40007f1e0ff */
[----:B------:R1:W-:Y:S01]  /*15630*/  STL [R1+0x4], R183 ;  /* 0x000004b701007387 */ /* 0x0003e20000100800 */
[----:B------:R-:W-:-:S03]  /*15640*/  IMAD.X R189, R189, 0x1, R184, P3 ;  /* 0x00000001bdbd7824 */ /* 0x000fc600018e06b8 */
[----:B-1----:R-:W4:Y:S04]  /*15650*/  LDL.LU R183, [R1+0x694] ;  /* 0x0006940001b77983 */ /* 0x002f280000300800 */
[----:B------:R-:W-:Y:S01]  /*15660*/  STL [R1+0x3c], R11 ;  /* 0x00003c0b01007387 */ /* 0x000fe20000100800 */
[----:B--2---:R-:W-:-:S05]  /*15670*/  IADD3 R0, P2, R0, R185, RZ ;  /* 0x000000b900007210 */ /* 0x004fca0007f5e0ff */
[----:B------:R1:W-:Y:S04]  /*15680*/  STL [R1+0x4c], R0 ;  /* 0x00004c0001007387 */ /* 0x0003e80000100800 */
[----:B------:R2:W-:Y:S04]  /*15690*/  STL [R1+0x44], R8 ;  /* 0x0000440801007387 */ /* 0x0005e80000100800 */
[----:B-1----:R-:W4:Y:S04]  /*156a0*/  LDL.LU R0, [R1+0x690] ;  /* 0x0006900001007983 */ /* 0x002f280000300800 */
[----:B------:R1:W-:Y:S04]  /*156b0*/  STL [R1+0xc], R3 ;  /* 0x00000c0301007387 */ /* 0x0003e80000100800 */
[----:B--2---:R-:W2:Y:S04]  /*156c0*/  LDL.LU R8, [R1+0x94] ;  /* 0x0000940001087983 */ /* 0x004ea80000300800 */
[----:B-1----:R-:W2:Y:S04]  /*156d0*/  LDL.LU R3, [R1+0x60] ;  /* 0x0000600001037983 */ /* 0x002ea80000300800 */
[----:B------:R1:W-:Y:S04]  /*156e0*/  STL [R1+0x18], R189 ;  /* 0x000018bd01007387 */ /* 0x0003e80000100800 */
[----:B-1----:R-:W3:Y:S01]  /*156f0*/  LDL.LU R189, [R1+0x68c] ;  /* 0x00068c0001bd7983 */ /* 0x002ee20000300800 */
[--C-:B------:R-:W-:Y:S01]  /*15700*/  IMAD.X R5, R5, 0x1, R184.reuse, P4 ;  /* 0x0000000105057824 */ /* 0x100fe200020e06b8 */
[-C--:B------:R-:W-:Y:S01]  /*15710*/  IADD3 R10, P3, R10, R185.reuse, RZ ;  /* 0x000000b90a0a7210 */ /* 0x080fe20007f7e0ff */
[----:B------:R-:W-:Y:S01]  /*15720*/  IMAD.X R250, R250, 0x1, R184, P5 ;  /* 0x00000001fafa7824 */ /* 0x000fe200028e06b8 */
[----:B------:R-:W-:-:S02]  /*15730*/  IADD3 R187, P4, R187, R185, RZ ;  /* 0x000000b9bbbb7210 */ /* 0x000fc40007f9e0ff */
[----:B------:R1:W-:Y:S01]  /*15740*/  STL [R1+0x20], R5 ;  /* 0x0000200501007387 */ /* 0x0003e20000100800 */
[--C-:B------:R-:W-:Y:S01]  /*15750*/  IMAD.X R188, R188, 0x1, R184.reuse, P6 ;  /* 0x00000001bcbc7824 */ /* 0x100fe200030e06b8 */
[-C--:B------:R-:W-:Y:S01]  /*15760*/  IADD3 R9, P5, R9, R185.reuse, RZ ;  /* 0x000000b909097210 */ /* 0x080fe20007fbe0ff */
[----:B------:R-:W-:Y:S01]  /*15770*/  IMAD.X R186, R186, 0x1, R184, P0 ;  /* 0x00000001baba7824 */ /* 0x000fe200000e06b8 */
[----:B-1----:R-:W2:Y:S04]  /*15780*/  LDL.LU R5, [R1+0x9c] ;  /* 0x00009c0001057983 */ /* 0x002ea80000300800 */
[----:B------:R-:W-:Y:S04]  /*15790*/  STL [R1+0x54], R10 ;  /* 0x0000540a01007387 */ /* 0x000fe80000100800 */
[----:B------:R1:W-:Y:S04]  /*157a0*/  STL [R1+0x28], R250 ;  /* 0x000028fa01007387 */ /* 0x0003e80000100800 */
[----:B-1----:R-:W2:Y:S04]  /*157b0*/  LDL.LU R250, [R1+0x688] ;  /* 0x0006880001fa7983 */ /* 0x002ea80000300800 */
[----:B------:R1:W-:Y:S04]  /*157c0*/  STL [R1+0x5c], R187 ;  /* 0x00005cbb01007387 */ /* 0x0003e80000100800 */
[----:B-1----:R-:W2:Y:S04]  /*157d0*/  LDL.LU R187, [R1+0xa4] ;  /* 0x0000a40001bb7983 */ /* 0x002ea80000300800 */
[----:B------:R1:W-:Y:S04]  /*157e0*/  STL [R1+0x30], R188 ;  /* 0x000030bc01007387 */ /* 0x0003e80000100800 */
[----:B-1----:R-:W2:Y:S04]  /*157f0*/  LDL.LU R188, [R1+0x70] ;  /* 0x0000700001bc7983 */ /* 0x002ea80000300800 */
[----:B------:R-:W-:Y:S01]  /*15800*/  STL [R1+0x64], R9 ;  /* 0x0000640901007387 */ /* 0x000fe20000100800 */
[----:B---3--:R-:W-:-:S05]  /*15810*/  IADD3 R189, P6, R189, R185, RZ ;  /* 0x000000b9bdbd7210 */ /* 0x008fca0007fde0ff */
[----:B------:R1:W-:Y:S04]  /*15820*/  STL [R1+0x6c], R189 ;  /* 0x00006cbd01007387 */ /* 0x0003e80000100800 */
[----:B-1----:R-:W3:Y:S04]  /*15830*/  LDL.LU R189, [R1+0x684] ;  /* 0x0006840001bd7983 */ /* 0x002ee80000300800 */
[----:B------:R1:W-:Y:S04]  /*15840*/  STL [R1+0x38], R186 ;  /* 0x000038ba01007387 */ /* 0x0003e80000100800 */
[----:B-1----:R-:W2:Y:S01]  /*15850*/  LDL.LU R186, [R1+0x680] ;  /* 0x0006800001ba7983 */ /* 0x002ea20000300800 */
[----:B------:R-:W-:Y:S01]  /*15860*/  IMAD.X R190, R190, 0x1, R184, P1 ;  /* 0x00000001bebe7824 */ /* 0x000fe200008e06b8 */
[----:B------:R-:W-:-:S02]  /*15870*/  IADD3 R7, P0, R7, R185, RZ ;  /* 0x000000b907077210 */ /* 0x000fc40007f1e0ff */
[-C--:B------:R-:W-:Y:S01]  /*15880*/  IADD3 R191, P1, R191, R185.reuse, RZ ;  /* 0x000000b9bfbf7210 */ /* 0x080fe20007f3e0ff */
[--C-:B------:R-:W-:Y:S01]  /*15890*/  IMAD.X R2, R2, 0x1, R184.reuse, P2 ;  /* 0x0000000102027824 */ /* 0x100fe200010e06b8 */
[----:B------:R1:W-:Y:S01]  /*158a0*/  STL [R1+0x40], R190 ;  /* 0x000040be01007387 */ /* 0x0003e20000100800 */
[----:B------:R-:W-:Y:S01]  /*158b0*/  IADD3 R6, P2, R6, R185, RZ ;  /* 0x000000b906067210 */ /* 0x000fe20007f5e0ff */
[--C-:B------:R-:W-:Y:S02]  /*158c0*/  IMAD.X R4, R4, 0x1, R184.reuse, P3 ;  /* 0x0000000104047824 */ /* 0x100fe400018e06b8 */
[----:B-1----:R-:W3:Y:S04]  /*158d0*/  LDL.LU R190, [R1+0xb4] ;  /* 0x0000b40001be7983 */ /* 0x002ee80000300800 */
[----:B------:R1:W-:Y:S01]  /*158e0*/  STL [R1+0x74], R7 ;  /* 0x0000740701007387 */ /* 0x0003e20000100800 */
[----:B----4-:R-:W-:-:S03]  /*158f0*/  IMAD.X R183, R183, 0x1, R184, P4 ;  /* 0x00000001b7b77824 */ /* 0x010fc600020e06b8 */
[----:B-1----:R-:W4:Y:S04]  /*15900*/  LDL.LU R7, [R1+0x80] ;  /* 0x0000800001077983 */ /* 0x002f280000300800 */
[----:B------:R1:W-:Y:S04]  /*15910*/  STL [R1+0x7c], R191 ;  /* 0x00007cbf01007387 */ /* 0x0003e80000100800 */
[----:B-1----:R-:W4:Y:S04]  /*15920*/  LDL.LU R191, [R1+0xbc] ;  /* 0x0000bc0001bf7983 */ /* 0x002f280000300800 */
[----:B------:R1:W-:Y:S04]  /*15930*/  STL [R1+0x48], R2 ;  /* 0x0000480201007387 */ /* 0x0003e80000100800 */
[----:B-1----:R-:W4:Y:S04]  /*15940*/  LDL.LU R2, [R1+0x67c] ;  /* 0x00067c0001027983 */ /* 0x002f280000300800 */
[----:B------:R-:W4:Y:S04]  /*15950*/  LDL.LU R14, [R1+0xc4] ;  /* 0x0000c400010e7983 */ /* 0x000f280000300800 */
[----:B------:R-:W4:Y:S04]  /*15960*/  LDL.LU R13, [R1+0x90] ;  /* 0x00009000010d7983 */ /* 0x000f280000300800 */
[----:B------:R-:W-:Y:S04]  /*15970*/  STL [R1+0x84], R6 ;  /* 0x0000840601007387 */ /* 0x000fe80000100800 */
[----:B------:R-:W4:Y:S04]  /*15980*/  LDL.LU R12, [R1+0xcc] ;  /* 0x0000cc00010c7983 */ /* 0x000f280000300800 */
[----:B------:R-:W-:Y:S01]  /*15990*/  STL [R1+0x50], R4 ;  /* 0x0000500401007387 */ /* 0x000fe20000100800 */
[----:B--2---:R-:W-:-:S05]  /*159a0*/  IADD3 R186, P3, R186, R185, RZ ;  /* 0x000000b9baba7210 */ /* 0x004fca0007f7e0ff */
[----:B------:R1:W-:Y:S04]  /*159b0*/  STL [R1+0x8c], R186 ;  /* 0x00008cba01007387 */ /* 0x0003e80000100800 */
[----:B-1----:R-:W2:Y:S04]  /*159c0*/  LDL.LU R186, [R1+0x678] ;  /* 0x0006780001ba7983 */ /* 0x002ea80000300800 */
[----:B------:R-:W2:Y:S04]  /*159d0*/  LDL.LU R6, [R1+0xd4] ;  /* 0x0000d40001067983 */ /* 0x000ea80000300800 */
[----:B------:R1:W-:Y:S04]  /*159e0*/  STL [R1+0x58], R183 ;  /* 0x000058b701007387 */ /* 0x0003e80000100800 */
[----:B-1----:R-:W2:Y:S01]  /*159f0*/  LDL.LU R183, [R1+0x674] ;  /* 0x0006740001b77983 */ /* 0x002ea20000300800 */
[----:B------:R-:W-:Y:S01]  /*15a00*/  IADD3 R8, P4, R8, R185, RZ ;  /* 0x000000b908087210 */ /* 0x000fe20007f9e0ff */
[----:B------:R-:W-:-:S02]  /*15a10*/  IMAD.X R3, R3, 0x1, R184, P5 ;  /* 0x0000000103037824 */ /* 0x000fc400028e06b8 */
[----:B------:R-:W2:Y:S01]  /*15a20*/  LDL.LU R11, [R1+0xa0] ;  /* 0x0000a000010b7983 */ /* 0x000ea20000300800 */
[----:B------:R-:W-:-:S03]  /*15a30*/  IMAD.X R0, R0, 0x1, R184, P6 ;  /* 0x0000000100007824 */ /* 0x000fc600030e06b8 */
[----:B------:R-:W2:Y:S01]  /*15a40*/  LDL.LU R4, [R1+0xdc] ;  /* 0x0000dc0001047983 */ /* 0x000ea20000300800 */
[----:B------:R-:W-:-:S03]  /*15a50*/  IADD3 R5, P5, R5, R185, RZ ;  /* 0x000000b905057210 */ /* 0x000fc60007fbe0ff */
[----:B------:R-:W2:Y:S04]  /*15a60*/  LDL.LU R10, [R1+0xe4] ;  /* 0x0000e400010a7983 */ /* 0x000ea80000300800 */
[----:B------:R-:W2:Y:S04]  /*15a70*/  LDL.LU R9, [R1+0xb0] ;  /* 0x0000b00001097983 */ /* 0x000ea80000300800 */
[----:B------:R-:W-:Y:S01]  /*15a80*/  STL [R1+0x94], R8 ;  /* 0x0000940801007387 */ /* 0x000fe20000100800 */
[----:B------:R-:W-:-:S03]  /*15a90*/  IADD3 R187, P6, R187, R185, RZ ;  /* 0x000000b9bbbb7210 */ /* 0x000fc60007fde0ff */
[----:B------:R1:W-:Y:S01]  /*15aa0*/  STL [R1+0x60], R3 ;  /* 0x0000600301007387 */ /* 0x0003e20000100800 */
[----:B------:R-:W-:-:S03]  /*15ab0*/  IMAD.X R188, R188, 0x1, R184, P0 ;  /* 0x00000001bcbc7824 */ /* 0x000fc600000e06b8 */
[----:B-1----:R-:W2:Y:S04]  /*15ac0*/  LDL.LU R3, [R1+0xec] ;  /* 0x0000ec0001037983 */ /* 0x002ea80000300800 */
[----:B------:R1:W-:Y:S04]  /*15ad0*/  STL [R1+0x68], R0 ;  /* 0x0000680001007387 */ /* 0x0003e80000100800 */
[----:B-1----:R-:W2:Y:S04]  /*15ae0*/  LDL.LU R0, [R1+0x670] ;  /* 0x0006700001007983 */ /* 0x002ea80000300800 */
[----:B------:R1:W-:Y:S04]  /*15af0*/  STL [R1+0x9c], R5 ;  /* 0x00009c0501007387 */ /* 0x0003e80000100800 */
[----:B-1----:R-:W2:Y:S04]  /*15b00*/  LDL.LU R5, [R1+0xf4] ;  /* 0x0000f40001057983 */ /* 0x002ea80000300800 */
[----:B------:R-:W2:Y:S04]  /*15b10*/  LDL.LU R8, [R1+0xc0] ;  /* 0x0000c00001087983 */ /* 0x000ea80000300800 */
[----:B------:R1:W-:Y:S04]  /*15b20*/  STL [R1+0xa4], R187 ;  /* 0x0000a4bb01007387 */ /* 0x0003e80000100800 */
[----:B-1----:R-:W2:Y:S01]  /*15b30*/  LDL.LU R187, [R1+0xfc] ;  /* 0x0000fc0001bb7983 */ /* 0x002ea20000300800 */
[--C-:B------:R-:W-:Y:S01]  /*15b40*/  IMAD.X R250, R250, 0x1, R184.reuse, P1 ;  /* 0x00000001fafa7824 */ /* 0x100fe200008e06b8 */
[-C--:B---3--:R-:W-:Y:S01]  /*15b50*/  IADD3 R190, P1, R190, R185.reuse, RZ ;  /* 0x000000b9bebe7210 */ /* 0x088fe20007f3e0ff */
[--C-:B----4-:R-:W-:Y:S01]  /*15b60*/  IMAD.X R7, R7, 0x1, R184.reuse, P2 ;  /* 0x0000000107077824 */ /* 0x110fe200010e06b8 */
[-C--:B------:R-:W-:Y:S01]  /*15b70*/  IADD3 R191, P2, R191, R185.reuse, RZ ;  /* 0x000000b9bfbf7210 */ /* 0x080fe20007f5e0ff */
[----:B------:R-:W-:Y:S01]  /*15b80*/  IMAD.X R189, R189, 0x1, R184, P3 ;  /* 0x00000001bdbd7824 */ /* 0x000fe200018e06b8 */
[----:B--2---:R-:W-:-:S05]  /*15b90*/  IADD3 R183, P0, R183, R185, RZ ;  /* 0x000000b9b7b77210 */ /* 0x004fca0007f1e0ff */
[----:B------:R1:W-:Y:S04]  /*15ba0*/  STL [R1+0xac], R183 ;  /* 0x0000acb701007387 */ /* 0x0003e80000100800 */
[----:B-1----:R-:W2:Y:S04]  /*15bb0*/  LDL.LU R183, [R1+0x66c] ;  /* 0x00066c0001b77983 */ /* 0x002ea80000300800 */
[----:B------:R1:W-:Y:S04]  /*15bc0*/  STL [R1+0x70], R188 ;  /* 0x000070bc01007387 */ /* 0x0003e80000100800 */
[----:B-1----:R-:W3:Y:S04]  /*15bd0*/  LDL.LU R188, [R1+0x104] ;  /* 0x0001040001bc7983 */ /* 0x002ee80000300800 */
[----:B------:R1:W-:Y:S04]  /*15be0*/  STL [R1+0x78], R250 ;  /* 0x000078fa01007387 */ /* 0x0003e80000100800 */
[----:B-1----:R-:W4:Y:S04]  /*15bf0*/  LDL.LU R250, [R1+0xd0] ;  /* 0x0000d00001fa7983 */ /* 0x002f280000300800 */
[----:B------:R1:W-:Y:S04]  /*15c00*/  STL [R1+0xb4], R190 ;  /* 0x0000b4be01007387 */ /* 0x0003e80000100800 */
[----:B-1----:R-:W4:Y:S04]  /*15c10*/  LDL.LU R190, [R1+0x10c] ;  /* 0x00010c0001be7983 */ /* 0x002f280000300800 */
[----:B------:R1:W-:Y:S04]  /*15c20*/  STL [R1+0xbc], R191 ;  /* 0x0000bcbf01007387 */ /* 0x0003e80000100800 */
[----:B-1----:R-:W4:Y:S04]  /*15c30*/  LDL.LU R191, [R1+0x114] ;  /* 0x0001140001bf7983 */ /* 0x002f280000300800 */
[----:B------:R-:W-:Y:S04]  /*15c40*/  STL [R1+0x80], R7 ;  /* 0x0000800701007387 */ /* 0x000fe80000100800 */
[----:B------:R1:W-:Y:S04]  /*15c50*/  STL [R1+0x88], R189 ;  /* 0x000088bd01007387 */ /* 0x0003e80000100800 */
[----:B-1----:R-:W4:Y:S01]  /*15c60*/  LDL.LU R189, [R1+0x668] ;  /* 0x0006680001bd7983 */ /* 0x002f220000300800 */
[----:B------:R-:W-:Y:S01]  /*15c70*/  IADD3 R14, P3, R14, R185, RZ ;  /* 0x000000b90e0e7210 */ /* 0x000fe20007f7e0ff */
[----:B------:R-:W-:-:S02]  /*15c80*/  IMAD.X R2, R2, 0x1, R184, P5 ;  /* 0x0000000102027824 */ /* 0x000fc400028e06b8 */
[--C-:B------:R-:W-:Y:S01]  /*15c90*/  IMAD.X R13, R13, 0x1, R184.reuse, P4 ;  /* 0x000000010d0d7824 */ /* 0x100fe200020e06b8 */
[----:B------:R-:W4:Y:S01]  /*15ca0*/  LDL.LU R7, [R1+0xe0] ;  /* 0x0000e00001077983 */ /* 0x000f220000300800 */
[-C--:B------:R-:W-:Y:S02]  /*15cb0*/  IADD3 R12, P4, R12, R185.reuse, RZ ;  /* 0x000000b90c0c7210 */ /* 0x080fe40007f9e0ff */
[----:B------:R-:W-:Y:S01]  /*15cc0*/  IADD3 R6, P5, R6, R185, RZ ;  /* 0x000000b906067210 */ /* 0x000fe20007fbe0ff */
[----:B------:R-:W-:Y:S01]  /*15cd0*/  STL [R1+0xc4], R14 ;  /* 0x0000c40e01007387 */ /* 0x000fe20000100800 */
[----:B------:R-:W-:-:S03]  /*15ce0*/  IMAD.X R186, R186, 0x1, R184, P0 ;  /* 0x00000001baba7824 */ /* 0x000fc600000e06b8 */
[----:B------:R1:W-:Y:S01]  /*15cf0*/  STL [R1+0x98], R2 ;  /* 0x0000980201007387 */ /* 0x0003e20000100800 */
[----:B------:R-:W-:-:S03]  /*15d00*/  IMAD.X R11, R11, 0x1, R184, P6 ;  /* 0x000000010b0b7824 */ /* 0x000fc600030e06b8 */
[----:B------:R-:W-:Y:S01]  /*15d10*/  STL [R1+0x90], R13 ;  /* 0x0000900d01007387 */ /* 0x000fe20000100800 */
[-C--:B------:R-:W-:Y:S01]  /*15d20*/  IADD3 R4, P6, R4, R185.reuse, RZ ;  /* 0x000000b904047210 */ /* 0x080fe20007fde0ff */
[----:B------:R-:W-:Y:S02]  /*15d30*/  IMAD.X R9, R9, 0x1, R184, P1 ;  /* 0x0000000109097824 */ /* 0x000fe400008e06b8 */
[----:B-1----:R-:W4:Y:S01]  /*15d40*/  LDL.LU R2, [R1+0x664] ;  /* 0x0006640001027983 */ /* 0x002f220000300800 */
[----:B------:R-:W-:-:S03]  /*15d50*/  IADD3 R3, P1, R3, R185, RZ ;  /* 0x000000b903037210 */ /* 0x000fc60007f3e0ff */
[----:B------:R-:W-:Y:S01]  /*15d60*/  STL [R1+0xcc], R12 ;  /* 0x0000cc0c01007387 */ /* 0x000fe20000100800 */
[----:B------:R-:W-:-:S03]  /*15d70*/  IADD3 R10, P0, R10, R185, RZ ;  /* 0x000000b90a0a7210 */ /* 0x000fc60007f1e0ff */
[----:B------:R1:W-:Y:S01]  /*15d80*/  STL [R1+0xd4], R6 ;  /* 0x0000d40601007387 */ /* 0x0003e20000100800 */
[--C-:B------:R-:W-:Y:S01]  /*15d90*/  IMAD.X R0, R0, 0x1, R184.reuse, P2 ;  /* 0x0000000100007824 */ /* 0x100fe200010e06b8 */
[----:B------:R-:W-:Y:S02]  /*15da0*/  IADD3 R5, P2, R5, R185, RZ ;  /* 0x000000b905057210 */ /* 0x000fe40007f5e0ff */
[----:B-1----:R-:W4:Y:S04]  /*15db0*/  LDL.LU R6, [R1+0x124] ;  /* 0x0001240001067983 */ /* 0x002f280000300800 */
[----:B------:R1:W-:Y:S04]  /*15dc0*/  STL [R1+0xa8], R186 ;  /* 0x0000a8ba01007387 */ /* 0x0003e80000100800 */
[----:B------:R-:W-:Y:S01]  /*15dd0*/  STL [R1+0xa0], R11 ;  /* 0x0000a00b01007387 */ /* 0x000fe20000100800 */
[----:B------:R-:W-:-:S03]  /*15de0*/  IMAD.X R8, R8, 0x1, R184, P3 ;  /* 0x0000000108087824 */ /* 0x000fc600018e06b8 */
[----:B-1----:R-:W4:Y:S04]  /*15df0*/  LDL.LU R186, [R1+0x660] ;  /* 0x0006600001ba7983 */ /* 0x002f280000300800 */
[----:B------:R1:W-:Y:S01]  /*15e00*/  STL [R1+0xdc], R4 ;  /* 0x0000dc0401007387 */ /* 0x0003e20000100800 */
[----:B------:R-:W-:-:S03]  /*15e10*/  IADD3 R187, P3, R187, R185, RZ ;  /* 0x000000b9bbbb7210 */ /* 0x000fc60007f7e0ff */
[----:B-1----:R-:W4:Y:S04]  /*15e20*/  LDL.LU R4, [R1+0xf0] ;  /* 0x0000f00001047983 */ /* 0x002f280000300800 */
[----:B------:R1:W-:Y:S04]  /*15e30*/  STL [R1+0xec], R3 ;  /* 0x0000ec0301007387 */ /* 0x0003e80000100800 */
[----:B------:R-:W-:Y:S04]  /*15e40*/  STL [R1+0xe4], R10 ;  /* 0x0000e40a01007387 */ /* 0x000fe80000100800 */
[----:B-1----:R-:W4:Y:S04]  /*15e50*/  LDL.LU R3, [R1+0x12c] ;  /* 0x00012c0001037983 */ /* 0x002f280000300800 */
[----:B------:R-:W-:Y:S04]  /*15e60*/  STL [R1+0xb0], R9 ;  /* 0x0000b00901007387 */ /* 0x000fe80000100800 */
[----:B------:R1:W-:Y:S04]  /*15e70*/  STL [R1+0xb8], R0 ;  /* 0x0000b80001007387 */ /* 0x0003e80000100800 */
[----:B-1----:R-:W4:Y:S04]  /*15e80*/  LDL.LU R0, [R1+0x65c] ;  /* 0x00065c0001007983 */ /* 0x002f280000300800 */
[----:B------:R1:W-:Y:S04]  /*15e90*/  STL [R1+0xf4], R5 ;  /* 0x0000f40501007387 */ /* 0x0003e80000100800 */
[----:B-1----:R-:W4:Y:S04]  /*15ea0*/  LDL.LU R5, [R1+0x134] ;  /* 0x0001340001057983 */ /* 0x002f280000300800 */
[----:B------:R1:W-:Y:S04]  /*15eb0*/  STL [R1+0xfc], R187 ;  /* 0x0000fcbb01007387 */ /* 0x0003e80000100800 */
[----:B-1----:R-:W4:Y:S04]  /*15ec0*/  LDL.LU R187, [R1+0x100] ;  /* 0x0001000001bb7983 */ /* 0x002f280000300800 */
[----:B------:R-:W-:Y:S01]  /*15ed0*/  STL [R1+0xc0], R8 ;  /* 0x0000c00801007387 */ /* 0x000fe20000100800 */
[----:B--2---:R-:W-:-:S05]  /*15ee0*/  IMAD.X R183, R183, 0x1, R184, P4 ;  /* 0x00000001b7b77824 */ /* 0x004fca00020e06b8 */
[----:B------:R1:W-:Y:S04]  /*15ef0*/  STL [R1+0xc8], R183 ;  /* 0x0000c8b701007387 */ /* 0x0003e80000100800 */
[----:B-1----:R-:W2:Y:S01]  /*15f00*/  LDL.LU R183, [R1+0x658] ;  /* 0x0006580001b77983 */ /* 0x002ea20000300800 */
[----:B---3--:R-:W-:-:S05]  /*15f10*/  IADD3 R188, P4, R188, R185, RZ ;  /* 0x000000b9bcbc7210 */ /* 0x008fca0007f9e0ff */
[----:B------:R1:W-:Y:S01]  /*15f20*/  STL [R1+0x104], R188 ;  /* 0x000104bc01007387 */ /* 0x0003e20000100800 */
[----:B----4-:R-:W-:-:S03]  /*15f30*/  IMAD.X R250, R250, 0x1, R184, P5 ;  /* 0x00000001fafa7824 */ /* 0x010fc600028e06b8 */
[----:B-1----:R-:W3:Y:S04]  /*15f40*/  LDL.LU R188, [R1+0x13c] ;  /* 0x00013c0001bc7983 */ /* 0x002ee80000300800 */
[----:B------:R1:W-:Y:S01]  /*15f50*/  STL [R1+0xd0], R250 ;  /* 0x0000d0fa01007387 */ /* 0x0003e20000100800 */
[----:B------:R-:W-:-:S03]  /*15f60*/  IADD3 R190, P5, R190, R185, RZ ;  /* 0x000000b9bebe7210 */ /* 0x000fc60007fbe0ff */
[----:B-1----:R-:W4:Y:S04]  /*15f70*/  LDL.LU R250, [R1+0x144] ;  /* 0x0001440001fa7983 */ /* 0x002f280000300800 */
[----:B------:R1:W-:Y:S04]  /*15f80*/  STL [R1+0x10c], R190 ;  /* 0x00010cbe01007387 */ /* 0x0003e80000100800 */
[----:B-1----:R-:W4:Y:S01]  /*15f90*/  LDL.LU R190, [R1+0x110] ;  /* 0x0001100001be7983 */ /* 0x002f220000300800 */
[----:B------:R-:W-:Y:S01]  /*15fa0*/  IMAD.X R189, R189, 0x1, R184, P6 ;  /* 0x00000001bdbd7824 */ /* 0x000fe200030e06b8 */
[----:B------:R-:W-:-:S04]  /*15fb0*/  IADD3 R191, P6, R191, R185, RZ ;  /* 0x000000b9bfbf7210 */ /* 0x000fc80007fde0ff */
[----:B------:R1:W-:Y:S04]  /*15fc0*/  STL [R1+0xd8], R189 ;  /* 0x0000d8bd01007387 */ /* 0x0003e80000100800 */
[----:B-1----:R-:W4:Y:S04]  /*15fd0*/  LDL.LU R189, [R1+0x654] ;  /* 0x0006540001bd7983 */ /* 0x002f280000300800 */
[----:B------:R1:W-:Y:S04]  /*15fe0*/  STL [R1+0x114], R191 ;  /* 0x000114bf01007387 */ /* 0x0003e80000100800 */
[----:B-1----:R-:W4:Y:S01]  /*15ff0*/  LDL.LU R191, [R1+0x14c] ;  /* 0x00014c0001bf7983 */ /* 0x002f220000300800 */
[----:B------:R-:W-:-:S02]  /*16000*/  IMAD.X R7, R7, 0x1, R184, P0 ;  /* 0x0000000107077824 */ /* 0x000fc400000e06b8 */
[--C-:B------:R-:W-:Y:S01]  /*16010*/  IMAD.X R2, R2, 0x1, R184.reuse, P1 ;  /* 0x0000000102027824 */ /* 0x100fe200008e06b8 */
[-C--:B------:R-:W-:Y:S01]  /*16020*/  IADD3 R6, P1, R6, R185.reuse, RZ ;  /* 0x000000b906067210 */ /* 0x080fe20007f3e0ff */
[--C-:B------:R-:W-:Y:S02]  /*16030*/  IMAD.X R186, R186, 0x1, R184.reuse, P3 ;  /* 0x00000001baba7824 */ /* 0x100fe400018e06b8 */
[--C-:B------:R-:W-:Y:S01]  /*16040*/  IMAD.X R4, R4, 0x1, R184.reuse, P2 ;  /* 0x0000000104047824 */ /* 0x100fe200010e06b8 */
[-C--:B------:R-:W-:Y:S01]  /*16050*/  IADD3 R3, P2, R3, R185.reuse, RZ ;  /* 0x000000b903037210 */ /* 0x080fe20007f5e0ff */
[--C-:B------:R-:W-:Y:S01]  /*16060*/  IMAD.X R0, R0, 0x1, R184.reuse, P5 ;  /* 0x0000000100007824 */ /* 0x100fe200028e06b8 */
[-C--:B------:R-:W-:Y:S01]  /*16070*/  IADD3 R5, P3, R5, R185.reuse, RZ ;  /* 0x000000b905057210 */ /* 0x080fe20007f7e0ff */
[----:B------:R-:W-:Y:S01]  /*16080*/  IMAD.X R187, R187, 0x1, R184, P4 ;  /* 0x00000001bbbb7824 */ /* 0x000fe200020e06b8 */
[----:B--2---:R-:W-:-:S05]  /*16090*/  IADD3 R183, P0, R183, R185, RZ ;  /* 0x000000b9b7b77210 */ /* 0x004fca0007f1e0ff */
[----:B------:R1:W-:Y:S04]  /*160a0*/  STL [R1+0x11c], R183 ;  /* 0x00011cb701007387 */ /* 0x0003e80000100800 */
[----:B------:R-:W-:Y:S04]  /*160b0*/  STL [R1+0xe0], R7 ;  /* 0x0000e00701007387 */ /* 0x000fe80000100800 */
[----:B-1----:R-:W2:Y:S04]  /*160c0*/  LDL.LU R183, [R1+0x154] ;  /* 0x0001540001b77983 */ /* 0x002ea80000300800 */
[----:B------:R1:W-:Y:S04]  /*160d0*/  STL [R1+0xe8], R2 ;  /* 0x0000e80201007387 */ /* 0x0003e80000100800 */
[----:B-1----:R-:W2:Y:S04]  /*160e0*/  LDL.LU R2, [R1+0x120] ;  /* 0x0001200001027983 */ /* 0x002ea80000300800 */
[----:B------:R-:W2:Y:S04]  /*160f0*/  LDL.LU R14, [R1+0x15c] ;  /* 0x00015c00010e7983 */ /* 0x000ea80000300800 */
[----:B------:R-:W2:Y:S04]  /*16100*/  LDL.LU R13, [R1+0x164] ;  /* 0x00016400010d7983 */ /* 0x000ea80000300800 */
[----:B------:R-:W2:Y:S04]  /*16110*/  LDL.LU R12, [R1+0x130] ;  /* 0x00013000010c7983 */ /* 0x000ea80000300800 */
[----:B------:R-:W2:Y:S04]  /*16120*/  LDL.LU R11, [R1+0x16c] ;  /* 0x00016c00010b7983 */ /* 0x000ea80000300800 */
[----:B------:R-:W-:Y:S04]  /*16130*/  STL [R1+0x124], R6 ;  /* 0x0001240601007387 */ /* 0x000fe80000100800 */
[----:B------:R-:W2:Y:S04]  /*16140*/  LDL.LU R10, [R1+0x174] ;  /* 0x00017400010a7983 */ /* 0x000ea80000300800 */
[----:B------:R-:W2:Y:S04]  /*16150*/  LDL.LU R9, [R1+0x140] ;  /* 0x0001400001097983 */ /* 0x000ea80000300800 */
[----:B------:R1:W-:Y:S01]  /*16160*/  STL [R1+0xf0], R4 ;  /* 0x0000f00401007387 */ /* 0x0003e20000100800 */
[----:B---3--:R-:W-:-:S03]  /*16170*/  IADD3 R188, P4, R188, R185, RZ ;  /* 0x000000b9bcbc7210 */ /* 0x008fc60007f9e0ff */
[----:B-1----:R-:W3:Y:S04]  /*16180*/  LDL.LU R4, [R1+0x17c] ;  /* 0x00017c0001047983 */ /* 0x002ee80000300800 */
[----:B------:R1:W-:Y:S01]  /*16190*/  STL [R1+0x12c], R3 ;  /* 0x00012c0301007387 */ /* 0x0003e20000100800 */
[----:B----4-:R-:W-:-:S03]  /*161a0*/  IADD3 R250, P5, R250, R185, RZ ;  /* 0x000000b9fafa7210 */ /* 0x010fc60007fbe0ff */
[----:B-1----:R-:W4:Y:S04]  /*161b0*/  LDL.LU R3, [R1+0x184] ;  /* 0x0001840001037983 */ /* 0x002f280000300800 */
[----:B------:R1:W-:Y:S01]  /*161c0*/  STL [R1+0xf8], R186 ;  /* 0x0000f8ba01007387 */ /* 0x0003e20000100800 */
[----:B------:R-:W-:-:S03]  /*161d0*/  IMAD.X R190, R190, 0x1, R184, P6 ;  /* 0x00000001bebe7824 */ /* 0x000fc600030e06b8 */
[----:B-1----:R-:W3:Y:S04]  /*161e0*/  LDL.LU R186, [R1+0x650] ;  /* 0x0006500001ba7983 */ /* 0x002ee80000300800 */
[----:B------:R-:W4:Y:S04]  /*161f0*/  LDL.LU R8, [R1+0x150] ;  /* 0x0001500001087983 */ /* 0x000f280000300800 */
[----:B------:R-:W4:Y:S04]  /*16200*/  LDL.LU R7, [R1+0x18c] ;  /* 0x00018c0001077983 */ /* 0x000f280000300800 */
[----:B------:R1:W-:Y:S04]  /*16210*/  STL [R1+0x134], R5 ;  /* 0x0001340501007387 */ /* 0x0003e80000100800 */
[----:B------:R-:W4:Y:S04]  /*16220*/  LDL.LU R6, [R1+0x194] ;  /* 0x0001940001067983 */ /* 0x000f280000300800 */
[----:B-1----:R-:W4:Y:S04]  /*16230*/  LDL.LU R5, [R1+0x160] ;  /* 0x0001600001057983 */ /* 0x002f280000300800 */
[----:B------:R-:W-:Y:S04]  /*16240*/  STL [R1+0x100], R187 ;  /* 0x000100bb01007387 */ /* 0x000fe80000100800 */
[----:B------:R1:W-:Y:S01]  /*16250*/  STL [R1+0x108], R0 ;  /* 0x0001080001007387 */ /* 0x0003e20000100800 */
[----:B------:R-:W-:Y:S01]  /*16260*/  IADD3 R191, P6, R191, R185, RZ ;  /* 0x000000b9bfbf7210 */ /* 0x000fe20007fde0ff */
[----:B------:R-:W-:-:S02]  /*16270*/  IMAD.X R189, R189, 0x1, R184, P0 ;  /* 0x00000001bdbd7824 */ /* 0x000fc400000e06b8 */
[----:B-1----:R-:W4:Y:S04]  /*16280*/  LDL.LU R0, [R1+0x64c] ;  /* 0x00064c0001007983 */ /* 0x002f280000300800 */
[----:B------:R-:W-:Y:S04]  /*16290*/  STL [R1+0x13c], R188 ;  /* 0x00013cbc01007387 */ /* 0x000fe80000100800 */
[----:B------:R1:W-:Y:S04]  /*162a0*/  STL [R1+0x144], R250 ;  /* 0x000144fa01007387 */ /* 0x0003e80000100800 */
[----:B-1----:R-:W4:Y:S04]  /*162b0*/  LDL.LU R250, [R1+0x1a4] ;  /* 0x0001a40001fa7983 */ /* 0x002f280000300800 */
[----:B------:R-:W4:Y:S04]  /*162c0*/  LDL.LU R187, [R1+0x170] ;  /* 0x0001700001bb7983 */ /* 0x000f280000300800 */
[----:B------:R-:W4:Y:S04]  /*162d0*/  LDL.LU R188, [R1+0x1ac] ;  /* 0x0001ac0001bc7983 */ /* 0x000f280000300800 */
[----:B------:R1:W-:Y:S04]  /*162e0*/  STL [R1+0x110], R190 ;  /* 0x000110be01007387 */ /* 0x0003e80000100800 */
[----:B-1----:R-:W4:Y:S04]  /*162f0*/  LDL.LU R190, [R1+0x1b4] ;  /* 0x0001b40001be7983 */ /* 0x002f280000300800 */
[----:B------:R1:W-:Y:S04]  /*16300*/  STL [R1+0x14c], R191 ;  /* 0x00014cbf01007387 */ /* 0x0003e80000100800 */
[----:B-1----:R-:W4:Y:S04]  /*16310*/  LDL.LU R191, [R1+0x180] ;  /* 0x0001800001bf7983 */ /* 0x002f280000300800 */
[----:B------:R1:W-:Y:S04]  /*16320*/  STL [R1+0x118], R189 ;  /* 0x000118bd01007387 */ /* 0x0003e80000100800 */
[----:B-1----:R-:W4:Y:S01]  /*16330*/  LDL.LU R189, [R1+0x648] ;  /* 0x0006480001bd7983 */ /* 0x002f220000300800 */
[----:B--2---:R-:W-:-:S05]  /*16340*/  IADD3 R183, P0, R183, R185, RZ ;  /* 0x000000b9b7b77210 */ /* 0x004fca0007f1e0ff */
[----:B------:R1:W-:Y:S01]  /*16350*/  STL [R1+0x154], R183 ;  /* 0x000154b701007387 */ /* 0x0003e20000100800 */
[----:B------:R-:W-:-:S03]  /*16360*/  IMAD.X R2, R2, 0x1, R184, P1 ;  /* 0x0000000102027824 */ /* 0x000fc600008e06b8 */
[----:B-1----:R-:W2:Y:S01]  /*16370*/  LDL.LU R183, [R1+0x644] ;  /* 0x0006440001b77983 */ /* 0x002ea20000300800 */
[----:B------:R-:W-:-:S03]  /*16380*/  IADD3 R14, P1, R14, R185, RZ ;  /* 0x000000b90e0e7210 */ /* 0x000fc60007f3e0ff */
[----:B------:R1:W-:Y:S01]  /*16390*/  STL [R1+0x120], R2 ;  /* 0x0001200201007387 */ /* 0x0003e20000100800 */
[----:B------:R-:W-:-:S03]  /*163a0*/  IMAD.X R12, R12, 0x1, R184, P3 ;  /* 0x000000010c0c7824 */ /* 0x000fc600018e06b8 */
[----:B-1----:R-:W2:Y:S01]  /*163b0*/  LDL.LU R2, [R1+0x640] ;  /* 0x0006400001027983 */ /* 0x002ea20000300800 */
[-C--:B------:R-:W-:Y:S01]  /*163c0*/  IADD3 R11, P3, R11, R185.reuse, RZ ;  /* 0x000000b90b0b7210 */ /* 0x080fe20007f7e0ff */
[--C-:B------:R-:W-:Y:S02]  /*163d0*/  IMAD.X R9, R9, 0x1, R184.reuse, P5 ;  /* 0x0000000109097824 */ /* 0x100fe400028e06b8 */
[----:B---3--:R-:W-:Y:S01]  /*163e0*/  IMAD.X R186, R186, 0x1, R184, P2 ;  /* 0x00000001baba7824 */ /* 0x008fe200010e06b8 */
[----:B------:R-:W-:-:S04]  /*163f0*/  IADD3 R13, P2, R13, R185, RZ ;  /* 0x000000b90d0d7210 */ /* 0x000fc80007f5e0ff */
[----:B------:R1:W-:Y:S04]  /*16400*/  STL [R1+0x128], R186 ;  /* 0x000128ba01007387 */ /* 0x0003e80000100800 */
[----:B-1----:R-:W3:Y:S04]  /*16410*/  LDL.LU R186, [R1+0x63c] ;  /* 0x00063c0001ba7983 */ /* 0x002ee80000300800 */
[----:B------:R-:W-:Y:S04]  /*16420*/  STL [R1+0x15c], R14 ;  /* 0x00015c0e01007387 */ /* 0x000fe80000100800 */
[----:B------:R-:W-:Y:S01]  /*16430*/  STL [R1+0x164], R13 ;  /* 0x0001640d01007387 */ /* 0x000fe20000100800 */
[----:B----4-:R-:W-:Y:S01]  /*16440*/  IMAD.X R0, R0, 0x1, R184, P4 ;  /* 0x0000000100007824 */ /* 0x010fe200020e06b8 */
[----:B------:R-:W-:-:S04]  /*16450*/  IADD3 R10, P4, R10, R185, RZ ;  /* 0x000000b90a0a7210 */ /* 0x000fc80007f9e0ff */
[----:B------:R1:W-:Y:S04]  /*16460*/  STL [R1+0x138], R0 ;  /* 0x0001380001007387 */ /* 0x0003e80000100800 */
[----:B------:R-:W-:Y:S04]  /*16470*/  STL [R1+0x130], R12 ;  /* 0x0001300c01007387 */ /* 0x000fe80000100800 */
[----:B-1----:R-:W4:Y:S04]  /*16480*/  LDL.LU R0, [R1+0x638] ;  /* 0x0006380001007983 */ /* 0x002f280000300800 */
[----:B------:R-:W-:Y:S04]  /*16490*/  STL [R1+0x16c], R11 ;  /* 0x00016c0b01007387 */ /* 0x000fe80000100800 */
[----:B------:R-:W-:Y:S01]  /*164a0*/  STL [R1+0x174], R10 ;  /* 0x0001740a01007387 */ /* 0x000fe20000100800 */
[----:B------:R-:W-:-:S05]  /*164b0*/  IMAD.X R189, R189, 0x1, R184, P6 ;  /* 0x00000001bdbd7824 */ /* 0x000fca00030e06b8 */
[----:B------:R1:W-:Y:S04]  /*164c0*/  STL [R1+0x148], R189 ;  /* 0x000148bd01007387 */ /* 0x0003e80000100800 */
[----:B------:R-:W-:Y:S04]  /*164d0*/  STL [R1+0x140], R9 ;  /* 0x0001400901007387 */ /* 0x000fe80000100800 */
[----:B-1----:R-:W3:Y:S01]  /*164e0*/  LDL.LU R189, [R1+0x634] ;  /* 0x0006340001bd7983 */ /* 0x002ee20000300800 */
[-C--:B------:R-:W-:Y:S02]  /*164f0*/  IADD3 R4, P5, R4, R185.reuse, RZ ;  /* 0x000000b904047210 */ /* 0x080fe40007fbe0ff */
[----:B------:R-:W-:Y:S01]  /*16500*/  IADD3 R3, P6, R3, R185, RZ ;  /* 0x000000b903037210 */ /* 0x000fe20007fde0ff */
[----:B------:R-:W-:-:S02]  /*16510*/  IMAD.X R8, R8, 0x1, R184, P0 ;  /* 0x0000000108087824 */ /* 0x000fc400000e06b8 */
[----:B------:R1:W-:Y:S01]  /*16520*/  STL [R1+0x17c], R4 ;  /* 0x00017c0401007387 */ /* 0x0003e20000100800 */
[-C--:B------:R-:W-:Y:S01]  /*16530*/  IADD3 R7, P0, R7, R185.reuse, RZ ;  /* 0x000000b907077210 */ /* 0x080fe20007f1e0ff */
[--C-:B------:R-:W-:Y:S02]  /*16540*/  IMAD.X R5, R5, 0x1, R184.reuse, P2 ;  /* 0x0000000105057824 */ /* 0x100fe400010e06b8 */
[----:B-1----:R-:W4:Y:S04]  /*16550*/  LDL.LU R4, [R1+0x1c4] ;  /* 0x0001c40001047983 */ /* 0x002f280000300800 */
[----:B------:R1:W-:Y:S04]  /*16560*/  STL [R1+0x184], R3 ;  /* 0x0001840301007387 */ /* 0x0003e80000100800 */
[----:B-1----:R-:W4:Y:S01]  /*16570*/  LDL.LU R3, [R1+0x190] ;  /* 0x0001900001037983 */ /* 0x002f220000300800 */
[----:B--2---:R-:W-:Y:S01]  /*16580*/  IMAD.X R183, R183, 0x1, R184, P1 ;  /* 0x00000001b7b77824 */ /* 0x004fe200008e06b8 */
[----:B------:R-:W-:-:S04]  /*16590*/  IADD3 R6, P1, R6, R185, RZ ;  /* 0x000000b906067210 */ /* 0x000fc80007f3e0ff */
[----:B------:R1:W-:Y:S04]  /*165a0*/  STL [R1+0x158], R183 ;  /* 0x000158b701007387 */ /* 0x0003e80000100800 */
[----:B------:R-:W-:Y:S04]  /*165b0*/  STL [R1+0x150], R8 ;  /* 0x0001500801007387 */ /* 0x000fe80000100800 */
[----:B-1----:R-:W2:Y:S04]  /*165c0*/  LDL.LU R183, [R1+0x630] ;  /* 0x0006300001b77983 */ /* 0x002ea80000300800 */
[----:B------:R-:W-:Y:S01]  /*165d0*/  STL [R1+0x18c], R7 ;  /* 0x00018c0701007387 */ /* 0x000fe20000100800 */
[----:B---3--:R-:W-:-:S05]  /*165e0*/  IADD3 R189, P2, R189, R185, RZ ;  /* 0x000000b9bdbd7210 */ /* 0x008fca0007f5e0ff */
[----:B------:R1:W-:Y:S04]  /*165f0*/  STL [R1+0x19c], R189 ;  /* 0x00019cbd01007387 */ /* 0x0003e80000100800 */
[----:B------:R-:W-:Y:S04]  /*16600*/  STL [R1+0x194], R6 ;  /* 0x0001940601007387 */ /* 0x000fe80000100800 */
[----:B-1----:R-:W3:Y:S01]  /*16610*/  LDL.LU R189, [R1+0x62c] ;  /* 0x00062c0001bd7983 */ /* 0x002ee20000300800 */
[--C-:B------:R-:W-:Y:S01]  /*16620*/  IMAD.X R2, R2, 0x1, R184.reuse, P3 ;  /* 0x0000000102027824 */ /* 0x100fe200018e06b8 */
[-C--:B------:R-:W-:Y:S01]  /*16630*/  IADD3 R250, P3, R250, R185.reuse, RZ ;  /* 0x000000b9fafa7210 */ /* 0x080fe20007f7e0ff */
[--C-:B------:R-:W-:Y:S01]  /*16640*/  IMAD.X R186, R186, 0x1, R184.reuse, P5 ;  /* 0x00000001baba7824 */ /* 0x100fe200028e06b8 */
[----:B------:R-:W-:Y:S01]  /*16650*/  STL [R1+0x160], R5 ;  /* 0x0001600501007387 */ /* 0x000fe20000100800 */
[----:B------:R-:W-:Y:S01]  /*16660*/  IMAD.X R187, R187, 0x1, R184, P4 ;  /* 0x00000001bbbb7824 */ /* 0x000fe200020e06b8 */
[----:B------:R-:W-:-:S02]  /*16670*/  IADD3 R188, P4, R188, R185, RZ ;  /* 0x000000b9bcbc7210 */ /* 0x000fc40007f9e0ff */
[----:B------:R1:W-:Y:S01]  /*16680*/  STL [R1+0x168], R2 ;  /* 0x0001680201007387 */ /* 0x0003e20000100800 */
[--C-:B------:R-:W-:Y:S01]  /*16690*/  IMAD.X R191, R191, 0x1, R184.reuse, P6 ;  /* 0x00000001bfbf7824 */ /* 0x100fe200030e06b8 */
[-C--:B------:R-:W-:Y:S02]  /*166a0*/  IADD3 R190, P5, R190, R185.reuse, RZ ;  /* 0x000000b9bebe7210 */ /* 0x080fe40007fbe0ff */
[----:B-1----:R-:W2:Y:S04]  /*166b0*/  LDL.LU R2, [R1+0x1d4] ;  /* 0x0001d40001027983 */ /* 0x002ea80000300800 */
[----:B------:R1:W-:Y:S04]  /*166c0*/  STL [R1+0x1a4], R250 ;  /* 0x0001a4fa01007387 */ /* 0x0003e80000100800 */
[----:B-1----:R-:W2:Y:S04]  /*166d0*/  LDL.LU R250, [R1+0x1a0] ;  /* 0x0001a00001fa7983 */ /* 0x002ea80000300800 */
[----:B------:R1:W-:Y:S04]  /*166e0*/  STL [R1+0x178], R186 ;  /* 0x000178ba01007387 */ /* 0x0003e80000100800 */
[----:B------:R-:W-:Y:S04]  /*166f0*/  STL [R1+0x170], R187 ;  /* 0x000170bb01007387 */ /* 0x000fe80000100800 */
[----:B-1----:R-:W2:Y:S04]  /*16700*/  LDL.LU R186, [R1+0x628] ;  /* 0x0006280001ba7983 */ /* 0x002ea80000300800 */
[----:B------:R-:W-:Y:S04]  /*16710*/  STL [R1+0x1ac], R188 ;  /* 0x0001acbc01007387 */ /* 0x000fe80000100800 */
[----:B------:R-:W2:Y:S04]  /*16720*/  LDL.LU R14, [R1+0x1a8] ;  /* 0x0001a800010e7983 */ /* 0x000ea80000300800 */
[----:B------:R1:W-:Y:S04]  /*16730*/  STL [R1+0x180], R191 ;  /* 0x000180bf01007387 */ /* 0x0003e80000100800 */
[----:B------:R-:W-:Y:S04]  /*16740*/  STL [R1+0x1b4], R190 ;  /* 0x0001b4be01007387 */ /* 0x000fe80000100800 */
[----:B-1----:R-:W2:Y:S04]  /*16750*/  LDL.LU R191, [R1+0x1e4] ;  /* 0x0001e40001bf7983 */ /* 0x002ea80000300800 */
[----:B------:R-:W2:Y:S04]  /*16760*/  LDL.LU R13, [R1+0x1b0] ;  /* 0x0001b000010d7983 */ /* 0x000ea80000300800 */
[----:B------:R-:W2:Y:S04]  /*16770*/  LDL.LU R12, [R1+0x1ec] ;  /* 0x0001ec00010c7983 */ /* 0x000ea80000300800 */
[----:B------:R-:W2:Y:S01]  /*16780*/  LDL.LU R11, [R1+0x1b8] ;  /* 0x0001b800010b7983 */ /* 0x000ea20000300800 */
[----:B----4-:R-:W-:Y:S01]  /*16790*/  IMAD.X R0, R0, 0x1, R184, P0 ;  /* 0x0000000100007824 */ /* 0x010fe200000e06b8 */
[----:B---3--:R-:W-:-:S05]  /*167a0*/  IADD3 R189, P6, R189, R185, RZ ;  /* 0x000000b9bdbd7210 */ /* 0x008fca0007fde0ff */
[----:B------:R1:W-:Y:S04]  /*167b0*/  STL [R1+0x1bc], R189 ;  /* 0x0001bcbd01007387 */ /* 0x0003e80000100800 */
[----:B------:R-:W3:Y:S04]  /*167c0*/  LDL.LU R10, [R1+0x1f4] ;  /* 0x0001f400010a7983 */ /* 0x000ee80000300800 */
[----:B------:R-:W4:Y:S04]  /*167d0*/  LDL.LU R9, [R1+0x1c0] ;  /* 0x0001c00001097983 */ /* 0x000f280000300800 */
[----:B------:R-:W4:Y:S04]  /*167e0*/  LDL.LU R8, [R1+0x1fc] ;  /* 0x0001fc0001087983 */ /* 0x000f280000300800 */
[----:B------:R-:W4:Y:S04]  /*167f0*/  LDL.LU R7, [R1+0x1c8] ;  /* 0x0001c80001077983 */ /* 0x000f280000300800 */
[----:B------:R-:W4:Y:S04]  /*16800*/  LDL.LU R6, [R1+0x204] ;  /* 0x0002040001067983 */ /* 0x000f280000300800 */
[----:B------:R-:W4:Y:S04]  /*16810*/  LDL.LU R5, [R1+0x1d0] ;  /* 0x0001d00001057983 */ /* 0x000f280000300800 */
[----:B-1----:R-:W4:Y:S04]  /*16820*/  LDL.LU R189, [R1+0x20c] ;  /* 0x00020c0001bd7983 */ /* 0x002f280000300800 */
[----:B------:R1:W-:Y:S04]  /*16830*/  STL [R1+0x188], R0 ;  /* 0x0001880001007387 */ /* 0x0003e80000100800 */
[----:B-1----:R-:W4:Y:S01]  /*16840*/  LDL.LU R0, [R1+0x624] ;  /* 0x0006240001007983 */ /* 0x002f220000300800 */
[-C--:B------:R-:W-:Y:S01]  /*16850*/  IADD3 R4, P0, R4, R185.reuse, RZ ;  /* 0x000000b904047210 */ /* 0x080fe20007f1e0ff */
[--C-:B------:R-:W-:Y:S01]  /*16860*/  IMAD.X R3, R3, 0x1, R184.reuse, P1 ;  /* 0x0000000103037824 */ /* 0x100fe200008e06b8 */
[----:B--2---:R-:W-:Y:S01]  /*16870*/  IADD3 R186, P1, R186, R185, RZ ;  /* 0x000000b9baba7210 */ /* 0x004fe20007f3e0ff */
[----:B------:R-:W2:Y:S01]  /*16880*/  LDL.LU R190, [R1+0x1e0] ;  /* 0x0001e00001be7983 */ /* 0x000ea20000300800 */
[----:B------:R-:W-:-:S03]  /*16890*/  IMAD.X R183, R183, 0x1, R184, P2 ;  /* 0x00000001b7b77824 */ /* 0x000fc600010e06b8 */
[----:B------:R1:W-:Y:S04]  /*168a0*/  STL [R1+0x1c4], R4 ;  /* 0x0001c40401007387 */ /* 0x0003e80000100800 */
[----:B------:R-:W2:Y:S01]  /*168b0*/  LDL.LU R187, [R1+0x21c] ;  /* 0x00021c0001bb7983 */ /* 0x000ea20000300800 */
[----:B------:R-:W-:-:S03]  /*168c0*/  IADD3 R2, P2, R2, R185, RZ ;  /* 0x000000b902027210 */ /* 0x000fc60007f5e0ff */
[----:B------:R1:W-:Y:S04]  /*168d0*/  STL [R1+0x190], R3 ;  /* 0x0001900301007387 */ /* 0x0003e80000100800 */
[----:B-1----:R-:W2:Y:S01]  /*168e0*/  LDL.LU R4, [R1+0x1e8] ;  /* 0x0001e80001047983 */ /* 0x002ea20000300800 */
[----:B------:R-:W-:-:S03]  /*168f0*/  IMAD.X R250, R250, 0x1, R184, P3 ;  /* 0x00000001fafa7824 */ /* 0x000fc600018e06b8 */
[----:B------:R-:W2:Y:S04]  /*16900*/  LDL.LU R3, [R1+0x224] ;  /* 0x0002240001037983 */ /* 0x000ea80000300800 */
[----:B------:R-:W-:Y:S04]  /*16910*/  STL [R1+0x1cc], R186 ;  /* 0x0001ccba01007387 */ /* 0x000fe80000100800 */
[----:B------:R-:W2:Y:S04]  /*16920*/  LDL.LU R188, [R1+0x1f0] ;  /* 0x0001f00001bc7983 */ /* 0x000ea80000300800 */
[----:B------:R1:W-:Y:S01]  /*16930*/  STL [R1+0x198], R183 ;  /* 0x000198b701007387 */ /* 0x0003e20000100800 */
[--C-:B------:R-:W-:Y:S01]  /*16940*/  IMAD.X R14, R14, 0x1, R184.reuse, P4 ;  /* 0x000000010e0e7824 */ /* 0x100fe200020e06b8 */
[-C--:B------:R-:W-:Y:S01]  /*16950*/  IADD3 R191, P4, R191, R185.reuse, RZ ;  /* 0x000000b9bfbf7210 */ /* 0x080fe20007f9e0ff */
[--C-:B------:R-:W-:Y:S01]  /*16960*/  IMAD.X R13, R13, 0x1, R184.reuse, P5 ;  /* 0x000000010d0d7824 */ /* 0x100fe200028e06b8 */
[----:B-1----:R-:W2:Y:S04]  /*16970*/  LDL.LU R183, [R1+0x22c] ;  /* 0x00022c0001b77983 */ /* 0x002ea80000300800 */
[----:B------:R-:W2:Y:S04]  /*16980*/  LDL.LU R186, [R1+0x234] ;  /* 0x0002340001ba7983 */ /* 0x000ea80000300800 */
[----:B------:R1:W-:Y:S01]  /*16990*/  STL [R1+0x1d4], R2 ;  /* 0x0001d40201007387 */ /* 0x0003e20000100800 */
[----:B------:R-:W-:Y:S01]  /*169a0*/  IADD3 R12, P5, R12, R185, RZ ;  /* 0x000000b90c0c7210 */ /* 0x000fe20007fbe0ff */
[----:B------:R-:W-:-:S02]  /*169b0*/  IMAD.X R11, R11, 0x1, R184, P6 ;  /* 0x000000010b0b7824 */ /* 0x000fc400030e06b8 */
[----:B-1----:R-:W2:Y:S04]  /*169c0*/  LDL.LU R2, [R1+0x200] ;  /* 0x0002000001027983 */ /* 0x002ea80000300800 */
[----:B------:R1:W-:Y:S04]  /*169d0*/  STL [R1+0x1a0], R250 ;  /* 0x0001a0fa01007387 */ /* 0x0003e80000100800 */
[----:B-1----:R-:W2:Y:S01]  /*169e0*/  LDL.LU R250, [R1+0x23c] ;  /* 0x00023c0001fa7983 */ /* 0x002ea20000300800 */
[-C--:B---3--:R-:W-:Y:S01]  /*169f0*/  IADD3 R10, P6, R10, R185.reuse, RZ ;  /* 0x000000b90a0a7210 */ /* 0x088fe20007fde0ff */
[--C-:B----4-:R-:W-:Y:S01]  /*16a00*/  IMAD.X R9, R9, 0x1, R184.reuse, P0 ;  /* 0x0000000109097824 */ /* 0x110fe200000e06b8 */
[-C--:B------:R-:W-:Y:S01]  /*16a10*/  IADD3 R8, P0, R8, R185.reuse, RZ ;  /* 0x000000b908087210 */ /* 0x080fe20007f1e0ff */
[----:B------:R-:W-:Y:S01]  /*16a20*/  IMAD.X R7, R7, 0x1, R184, P1 ;  /* 0x0000000107077824 */ /* 0x000fe200008e06b8 */
[----:B------:R-:W-:-:S02]  /*16a30*/  IADD3 R6, P1, R6, R185, RZ ;  /* 0x000000b906067210 */ /* 0x000fc40007f3e0ff */
[----:B------:R-:W-:-:S05]  /*16a40*/  IADD3 R0, P3, R0, R185, RZ ;  /* 0x000000b900007210 */ /* 0x000fca0007f7e0ff */
[----:B------:R1:W-:Y:S04]  /*16a50*/  STL [R1+0x1dc], R0 ;  /* 0x0001dc0001007387 */ /* 0x0003e80000100800 */
[----:B-1----:R-:W3:Y:S04]  /*16a60*/  LDL.LU R0, [R1+0x240] ;  /* 0x0002400001007983 */ /* 0x002ee80000300800 */
[----:B------:R1:W-:Y:S04]  /*16a70*/  STL [R1+0x1a8], R14 ;  /* 0x0001a80e01007387 */ /* 0x0003e80000100800 */
[----:B-1----:R1:W5:Y:S04]  /*16a80*/  LDL.LU R14, [R1+0x620] ;  /* 0x00062000010e7983 */ /* 0x0023680000300800 */
[----:B------:R4:W-:Y:S04]  /*16a90*/  STL [R1+0x1e4], R191 ;  /* 0x0001e4bf01007387 */ /* 0x0009e80000100800 */
[----:B----4-:R-:W4:Y:S04]  /*16aa0*/  LDL.LU R191, [R1+0x220] ;  /* 0x0002200001bf7983 */ /* 0x010f280000300800 */
[----:B------:R1:W-:Y:S04]  /*16ab0*/  STL [R1+0x1b0], R13 ;  /* 0x0001b00d01007387 */ /* 0x0003e80000100800 */
[----:B-1----:R1:W5:Y:S04]  /*16ac0*/  LDL.LU R13, [R1+0x61c] ;  /* 0x00061c00010d7983 */ /* 0x0023680000300800 */
[----:B------:R1:W-:Y:S01]  /*16ad0*/  STL [R1+0x1ec], R12 ;  /* 0x0001ec0c01007387 */ /* 0x0003e20000100800 */
[----:B------:R-:W-:-:S03]  /*16ae0*/  IMAD.X R5, R5, 0x1, R184, P2 ;  /* 0x0000000105057824 */ /* 0x000fc600010e06b8 */
[----:B-1----:R1:W5:Y:S04]  /*16af0*/  LDL.LU R12, [R1+0x618] ;  /* 0x00061800010c7983 */ /* 0x0023680000300800 */
[----:B------:R1:W-:Y:S01]  /*16b00*/  STL [R1+0x1b8], R11 ;  /* 0x0001b80b01007387 */ /* 0x0003e20000100800 */
[----:B------:R-:W-:-:S03]  /*16b10*/  IADD3 R189, P2, R189, R185, RZ ;  /* 0x000000b9bdbd7210 */ /* 0x000fc60007f5e0ff */
[----:B-1----:R1:W5:Y:S04]  /*16b20*/  LDL.LU R11, [R1+0x614] ;  /* 0x00061400010b7983 */ /* 0x0023680000300800 */
[----:B------:R2:W-:Y:S04]  /*16b30*/  STL [R1+0x1f4], R10 ;  /* 0x0001f40a01007387 */ /* 0x0005e80000100800 */
[----:B--2---:R1:W5:Y:S04]  /*16b40*/  LDL.LU R10, [R1+0x610] ;  /* 0x00061000010a7983 */ /* 0x0043680000300800 */
        /* <DEDUP_REMOVED lines=11> */
[----:B--2---:R-:W2:Y:S02]  /*16c00*/  LDL.LU R189, [R1+0x5f8] ;  /* 0x0005f80001bd7983 */ /* 0x004ea40000300800 */
[----:B--2---:R-:W-:-:S05]  /*16c10*/  IMAD.X R189, R189, 0x1, R184, P3 ;  /* 0x00000001bdbd7824 */ /* 0x004fca00018e06b8 */
[----:B------:R2:W-:Y:S04]  /*16c20*/  STL [R1+0x1d8], R189 ;  /* 0x0001d8bd01007387 */ /* 0x0005e80000100800 */
[----:B--2---:R-:W2:Y:S01]  /*16c30*/  LDL.LU R189, [R1+0x5f4] ;  /* 0x0005f40001bd7983 */ /* 0x004ea20000300800 */
[--C-:B------:R-:W-:Y:S01]  /*16c40*/  IMAD.X R190, R190, 0x1, R184.reuse, P4 ;  /* 0x00000001bebe7824 */ /* 0x100fe200020e06b8 */
[-C--:B------:R-:W-:Y:S01]  /*16c50*/  IADD3 R187, P4, R187, R185.reuse, RZ ;  /* 0x000000b9bbbb7210 */ /* 0x080fe20007f9e0ff */
[--C-:B------:R-:W-:Y:S01]  /*16c60*/  IMAD.X R4, R4, 0x1, R184.reuse, P5 ;  /* 0x0000000104047824 */ /* 0x100fe200028e06b8 */
[-C--:B------:R-:W-:Y:S01]  /*16c70*/  IADD3 R3, P5, R3, R185.reuse, RZ ;  /* 0x000000b903037210 */ /* 0x080fe20007fbe0ff */
[----:B------:R-:W-:Y:S01]  /*16c80*/  IMAD.X R188, R188, 0x1, R184, P6 ;  /* 0x00000001bcbc7824 */ /* 0x000fe200030e06b8 */
[----:B------:R-:W-:-:S02]  /*16c90*/  IADD3 R183, P6, R183, R185, RZ ;  /* 0x000000b9b7b77210 */ /* 0x000fc40007fde0ff */
[----:B--2---:R-:W-:-:S05]  /*16ca0*/  IADD3 R189, P3, R189, R185, RZ ;  /* 0x000000b9bdbd7210 */ /* 0x004fca0007f7e0ff */
[----:B------:R2:W-:Y:S04]  /*16cb0*/  STL [R1+0x214], R189 ;  /* 0x000214bd01007387 */ /* 0x0005e80000100800 */
[----:B--2---:R-:W2:Y:S04]  /*16cc0*/  LDL R189, [R1+0x244] ;  /* 0x0002440001bd7983 */ /* 0x004ea80000100800 */
[----:B------:R1:W-:Y:S04]  /*16cd0*/  STL [R1+0x1e0], R190 ;  /* 0x0001e0be01007387 */ /* 0x0003e80000100800 */
[----:B-1----:R-:W4:Y:S04]  /*16ce0*/  LDL R190, [R1+0x248] ;  /* 0x0002480001be7983 */ /* 0x002f280000100800 */
[----:B------:R1:W-:Y:S04]  /*16cf0*/  STL [R1+0x21c], R187 ;  /* 0x00021cbb01007387 */ /* 0x0003e80000100800 */
[----:B-1----:R1:W5:Y:S04]  /*16d00*/  LDL.LU R187, [R1+0x5f0] ;  /* 0x0005f00001bb7983 */ /* 0x0023680000300800 */
[----:B------:R3:W-:Y:S04]  /*16d10*/  STL [R1+0x1e8], R4 ;  /* 0x0001e80401007387 */ /* 0x0007e80000100800 */
[----:B---3--:R1:W5:Y:S04]  /*16d20*/  LDL.LU R4, [R1+0x5ec] ;  /* 0x0005ec0001047983 */ /* 0x0083680000300800 */
[----:B------:R3:W-:Y:S04]  /*16d30*/  STL [R1+0x224], R3 ;  /* 0x0002240301007387 */ /* 0x0007e80000100800 */
[----:B---3--:R1:W5:Y:S04]  /*16d40*/  LDL.LU R3, [R1+0x5e8] ;  /* 0x0005e80001037983 */ /* 0x0083680000300800 */
[----:B------:R3:W-:Y:S04]  /*16d50*/  STL [R1+0x1f0], R188 ;  /* 0x0001f0bc01007387 */ /* 0x0007e80000100800 */
[----:B---3--:R-:W3:Y:S04]  /*16d60*/  LDL R188, [R1+0x25c] ;  /* 0x00025c0001bc7983 */ /* 0x008ee80000100800 */
[----:B------:R1:W-:Y:S04]  /*16d70*/  STL [R1+0x22c], R183 ;  /* 0x00022cb701007387 */ /* 0x0003e80000100800 */
[----:B-1----:R-:W2:Y:S02]  /*16d80*/  LDL.LU R183, [R1+0x5e4] ;  /* 0x0005e40001b77983 */ /* 0x002ea40000300800 */
[----:B--2---:R-:W-:-:S05]  /*16d90*/  IMAD.X R183, R183, 0x1, R184, P0 ;  /* 0x00000001b7b77824 */ /* 0x004fca00000e06b8 */
[----:B------:R1:W-:Y:S04]  /*16da0*/  STL [R1+0x1f8], R183 ;  /* 0x0001f8b701007387 */ /* 0x0003e80000100800 */
[----:B-1----:R-:W2:Y:S01]  /*16db0*/  LDL.LU R183, [R1+0x5e0] ;  /* 0x0005e00001b77983 */ /* 0x002ea20000300800 */
[-C--:B------:R-:W-:Y:S01]  /*16dc0*/  IADD3 R186, P0, R186, R185.reuse, RZ ;  /* 0x000000b9baba7210 */ /* 0x080fe20007f1e0ff */
[----:B------:R-:W-:Y:S01]  /*16dd0*/  IMAD.X R2, R2, 0x1, R184, P1 ;  /* 0x0000000102027824 */ /* 0x000fe200008e06b8 */
[----:B------:R-:W-:-:S03]  /*16de0*/  IADD3 R250, P1, R250, R185, RZ ;  /* 0x000000b9fafa7210 */ /* 0x000fc60007f3e0ff */
[----:B------:R1:W-:Y:S04]  /*16df0*/  STL [R1+0x234], R186 ;  /* 0x000234ba01007387 */ /* 0x0003e80000100800 */
[----:B-1----:R-:W4:Y:S04]  /*16e00*/  LDL.LU R186, [R1+0x5dc] ;  /* 0x0005dc0001ba7983 */ /* 0x002f280000300800 */
[----:B------:R1:W-:Y:S04]  /*16e10*/  STL [R1+0x200], R2 ;  /* 0x0002000201007387 */ /* 0x0003e80000100800 */
[----:B-1----:R-:W3:Y:S04]  /*16e20*/  LDL.LU R2, [R1+0x5d8] ;  /* 0x0005d80001027983 */ /* 0x002ee80000300800 */
[----:B------:R1:W-:Y:S04]  /*16e30*/  STL [R1+0x23c], R250 ;  /* 0x00023cfa01007387 */ /* 0x0003e80000100800 */
[----:B-1----:R-:W3:Y:S01]  /*16e40*/  LDL.LU R250, [R1+0x5d4] ;  /* 0x0005d40001fa7983 */ /* 0x002ee20000300800 */
[----:B--2---:R-:W-:-:S05]  /*16e50*/  IMAD.X R183, R183, 0x1, R184, P2 ;  /* 0x00000001b7b77824 */ /* 0x004fca00010e06b8 */
[----:B------:R1:W-:Y:S04]  /*16e60*/  STL [R1+0x208], R183 ;  /* 0x000208b701007387 */ /* 0x0003e80000100800 */
[----:B-1----:R-:W2:Y:S01]  /*16e70*/  LDL.LU R183, [R1+0x5d0] ;  /* 0x0005d00001b77983 */ /* 0x002ea20000300800 */
[----:B------:R-:W-:-:S05]  /*16e80*/  IADD3 R0, P2, R0, R185, RZ ;  /* 0x000000b900007210 */ /* 0x000fca0007f5e0ff */
[----:B------:R1:W-:Y:S04]  /*16e90*/  STL [R1+0x240], R0 ;  /* 0x0002400001007387 */ /* 0x0003e80000100800 */
[----:B-1----:R-:W3:Y:S01]  /*16ea0*/  LDL.LU R0, [R1+0x5cc] ;  /* 0x0005cc0001007983 */ /* 0x002ee20000300800 */
[----:B--2---:R-:W-:-:S05]  /*16eb0*/  IMAD.X R183, R183, 0x1, R184, P3 ;  /* 0x00000001b7b77824 */ /* 0x004fca00018e06b8 */
[----:B------:R1:W-:Y:S04]  /*16ec0*/  STL [R1+0x210], R183 ;  /* 0x000210b701007387 */ /* 0x0003e80000100800 */
[----:B-1----:R-:W2:Y:S01]  /*16ed0*/  LDL.LU R183, [R1+0x5c8] ;  /* 0x0005c80001b77983 */ /* 0x002ea20000300800 */
[--C-:B----4-:R-:W-:Y:S02]  /*16ee0*/  IMAD.X R186, R186, 0x1, R184.reuse, P4 ;  /* 0x00000001baba7824 */ /* 0x110fe400020e06b8 */
[--C-:B---3--:R-:W-:Y:S01]  /*16ef0*/  IMAD.X R2, R2, 0x1, R184.reuse, P6 ;  /* 0x0000000102027824 */ /* 0x108fe200030e06b8 */
[----:B--2---:R-:W-:Y:S02]  /*16f00*/  LEA R183, P3, R189, R183, 0x2 ;  /* 0x000000b7bdb77211 */ /* 0x004fe400078610ff */
[----:B------:R-:W2:Y:S04]  /*16f10*/  LDL.LU R189, [R1+0x5c4] ;  /* 0x0005c40001bd7983 */ /* 0x000ea80000300800 */
[----:B------:R1:W-:Y:S04]  /*16f20*/  STL [R1+0x218], R186 ;  /* 0x000218ba01007387 */ /* 0x0003e80000100800 */
[----:B-1----:R-:W3:Y:S01]  /*16f30*/  LDL.LU R186, [R1+0x5c0] ;  /* 0x0005c00001ba7983 */ /* 0x002ee20000300800 */
[----:B------:R-:W-:-:S02]  /*16f40*/  IMAD.X R191, R191, 0x1, R184, P5 ;  /* 0x00000001bfbf7824 */ /* 0x000fc400028e06b8 */
[--C-:B------:R-:W-:Y:S01]  /*16f50*/  IMAD.X R0, R0, 0x1, R184.reuse, P0 ;  /* 0x0000000100007824 */ /* 0x100fe200000e06b8 */
[----:B------:R1:W-:Y:S01]  /*16f60*/  STL [R1+0x228], R2 ;  /* 0x0002280201007387 */ /* 0x0003e20000100800 */
[----:B------:R-:W-:-:S03]  /*16f70*/  IMAD.X R250, R250, 0x1, R184, P1 ;  /* 0x00000001fafa7824 */ /* 0x000fc600008e06b8 */
[----:B-1----:R1:W5:Y:S04]  /*16f80*/  LDL.LU R2, [R1+0x5bc] ;  /* 0x0005bc0001027983 */ /* 0x0023680000300800 */
[----:B------:R-:W-:Y:S04]  /*16f90*/  STL [R1+0x220], R191 ;  /* 0x000220bf01007387 */ /* 0x000fe80000100800 */
[----:B------:R4:W-:Y:S01]  /*16fa0*/  STL [R1+0x230], R0 ;  /* 0x0002300001007387 */ /* 0x0009e20000100800 */
[----:B------:R-:W-:-:S03]  /*16fb0*/  ISETP.NE.U32.AND P4, PT, R190, UR4, PT ;  /* 0x00000004be007c0c */ /* 0x000fc6000bf85070 */
[----:B----4-:R1:W5:Y:S04]  /*16fc0*/  LDL.LU R0, [R1+0x5b8] ;  /* 0x0005b80001007983 */ /* 0x0103680000300800 */
[----:B------:R1:W-:Y:S01]  /*16fd0*/  STL [R1+0x238], R250 ;  /* 0x000238fa01007387 */ /* 0x0003e20000100800 */
[----:B--2---:R-:W-:-:S05]  /*16fe0*/  IMAD.X R189, R189, 0x1, R184, P2 ;  /* 0x00000001bdbd7824 */ /* 0x004fca00010e06b8 */
[----:B------:R1:W-:Y:S01]  /*16ff0*/  STL [R1+0x14], R189 ;  /* 0x000014bd01007387 */ /* 0x0003e20000100800 */
[----:B---3--:R-:W-:Y:S01]  /*17000*/  IMAD.X R186, R186, 0x1, R188, P3 ;  /* 0x00000001baba7824 */ /* 0x008fe200018e06bc */
[----:B-1----:R-:W-:Y:S06]  /*17010*/  @P4 BRA `(.L_x_1) ;  /* 0xffffffa400a04947 */ /* 0x002fec000383ffff */
.L_x_0:
[----:B------:R-:W1:Y:S01]  /*17020*/  S2R R191, SR_TID.X ;  /* 0x0000000000bf7919 */ /* 0x000e620000002100 */
[----:B------:R-:W2:Y:S01]  /*17030*/  S2R R250, SR_TID.X ;  /* 0x0000000000fa7919 */ /* 0x000ea20000002100 */
[----:B------:R-:W-:Y:S02]  /*17040*/  WARPGROUP.DEPBAR.LE gsb0, 0x0 ;  /* 0x00008000000079c5 */ /* 0x000fe40000010000 */
[----:B------:R-:W-:-:S04]  /*17050*/  DEPBAR.LE SB0, 0x0 ;  /* 0x000080000000791a */ /* 0x000fc80000000000 */
[----:B-----5:R-:W-:Y:S01]  /*17060*/  IMAD.MOV.U32 R7, RZ, RZ, R36 ;  /* 0x000000ffff077224 */ /* 0x020fe200078e0024 */
[----:B------:R-:W3:Y:S01]  /*17070*/  LDL.LU R185, [R1+0x250] ;  /* 0x0002500001b97983 */ /* 0x000ee20000300800 */
[----:B------:R-:W-:Y:S01]  /*17080*/  ULDC.64 UR8, c[0x0][0x220] ;  /* 0x0000880000087ab9 */ /* 0x000fe20000000a00 */
[----:B-1----:R-:W-:Y:S01]  /*17090*/  LOP3.LUT R3, R191, 0x80, RZ, 0xc0, !PT ;  /* 0x00000080bf037812 */ /* 0x002fe200078ec0ff */
[----:B--2---:R-:W-:-:S03]  /*170a0*/  IMAD.SHL.U32 R250, R250, 0x8, RZ ;  /* 0x00000008fafa7824 */ /* 0x004fc600078e00ff */
[----:B------:R-:W-:Y:S01]  /*170b0*/  R2UR UR4, R3 ;  /* 0x00000000030472ca */ /* 0x000fe200000e0000 */
[C---:B------:R-:W-:Y:S01]  /*170c0*/  IMAD.SHL.U32 R5, R191.reuse, 0x4, RZ ;  /* 0x00000004bf057824 */ /* 0x040fe200078e00ff */
[----:B------:R-:W2:Y:S01]  /*170d0*/  LDL.LU R190, [R1+0x3c0] ;  /* 0x0003c00001be7983 */ /* 0x000ea20000300800 */
[C---:B------:R-:W-:Y:S01]  /*170e0*/  IMAD.SHL.U32 R4, R191.reuse, 0x800, RZ ;  /* 0x00000800bf047824 */ /* 0x040fe200078e00ff */
[----:B------:R-:W-:Y:S01]  /*170f0*/  LOP3.LUT R2, R250, 0x300, RZ, 0xc0, !PT ;  /* 0x00000300fa027812 */ /* 0x000fe200078ec0ff */
[C---:B------:R-:W-:Y:S01]  /*17100*/  IMAD.SHL.U32 R6, R191.reuse, 0x10, RZ ;  /* 0x00000010bf067824 */ /* 0x040fe200078e00ff */
[----:B------:R-:W3:Y:S01]  /*17110*/  LDL.LU R189, [R1+0x348] ;  /* 0x0003480001bd7983 */ /* 0x000ee20000300800 */
[C---:B------:R-:W-:Y:S02]  /*17120*/  IMAD.SHL.U32 R250, R191.reuse, 0x20, RZ ;  /* 0x00000020bffa7824 */ /* 0x040fe400078e00ff */
[----:B------:R-:W-:Y:S01]  /*17130*/  IMAD.SHL.U32 R191, R191, 0x200, RZ ;  /* 0x00000200bfbf7824 */ /* 0x000fe200078e00ff */
[----:B------:R-:W-:Y:S01]  /*17140*/  LOP3.LUT R3, R4, 0x3000, RZ, 0xc0, !PT ;  /* 0x0000300004037812 */ /* 0x000fe200078ec0ff */
[----:B------:R-:W-:Y:S01]  /*17150*/  IMAD.MOV.U32 R11, RZ, RZ, R37 ;  /* 0x000000ffff0b7224 */ /* 0x000fe200078e0025 */
[----:B------:R-:W-:Y:S01]  /*17160*/  LOP3.LUT R2, R2, 0x70, R5, 0xf8, !PT ;  /* 0x0000007002027812 */ /* 0x000fe200078ef805 */
[----:B------:R-:W-:Y:S01]  /*17170*/  ULEA UR5, UR4, UR7, 0x4 ;  /* 0x0000000704057291 */ /* 0x000fe2000f8e203f */
[----:B------:R-:W-:Y:S01]  /*17180*/  LOP3.LUT R191, R191, 0x3000, RZ, 0xc0, !PT ;  /* 0x00003000bfbf7812 */ /* 0x000fe200078ec0ff */
[----:B------:R-:W-:Y:S01]  /*17190*/  IMAD.MOV.U32 R15, RZ, RZ, R38 ;  /* 0x000000ffff0f7224 */ /* 0x000fe200078e0026 */
[----:B------:R-:W4:Y:S01]  /*171a0*/  LDL.LU R188, [R1+0x254] ;  /* 0x0002540001bc7983 */ /* 0x000f220000300800 */
[----:B------:R-:W-:-:S02]  /*171b0*/  LOP3.LUT R3, R3, 0x7f0, R6, 0xf8, !PT ;  /* 0x000007f003037812 */ /* 0x000fc400078ef806 */
[----:B------:R-:W-:Y:S01]  /*171c0*/  LOP3.LUT R191, R191, 0x60, R250, 0xf8, !PT ;  /* 0x00000060bfbf7812 */ /* 0x000fe200078ef8fa */
[----:B------:R-:W-:Y:S02]  /*171d0*/  IMAD.MOV.U32 R4, RZ, RZ, R24 ;  /* 0x000000ffff047224 */ /* 0x000fe400078e0018 */
[----:B------:R-:W-:Y:S01]  /*171e0*/  IMAD.MOV.U32 R5, RZ, RZ, R28 ;  /* 0x000000ffff057224 */ /* 0x000fe200078e001c */
[----:B------:R-:W-:Y:S01]  /*171f0*/  LOP3.LUT R2, R191, R2, RZ, 0x3c, !PT ;  /* 0x00000002bf027212 */ /* 0x000fe200078e3cff */
[----:B------:R-:W-:Y:S01]  /*17200*/  IMAD.MOV.U32 R6, RZ, RZ, R32 ;  /* 0x000000ffff067224 */ /* 0x000fe200078e0020 */
[----:B------:R-:W-:Y:S01]  /*17210*/  BAR.SYNC.DEFER_BLOCKING 0x0 ;  /* 0x0000000000007b1d */ /* 0x000fe20000010000 */
[----:B------:R-:W-:Y:S02]  /*17220*/  IMAD.MOV.U32 R8, RZ, RZ, R25 ;  /* 0x000000ffff087224 */ /* 0x000fe400078e0019 */
[----:B------:R-:W-:Y:S02]  /*17230*/  IMAD.MOV.U32 R9, RZ, RZ, R29 ;  /* 0x000000ffff097224 */ /* 0x000fe400078e001d */
[----:B------:R-:W-:-:S02]  /*17240*/  IMAD.MOV.U32 R10, RZ, RZ, R33 ;  /* 0x000000ffff0a7224 */ /* 0x000fc400078e0021 */
[----:B------:R-:W-:Y:S02]  /*17250*/  IMAD.MOV.U32 R12, RZ, RZ, R26 ;  /* 0x000000ffff0c7224 */ /* 0x000fe400078e001a */
[----:B------:R-:W-:Y:S02]  /*17260*/  IMAD.MOV.U32 R13, RZ, RZ, R30 ;  /* 0x000000ffff0d7224 */ /* 0x000fe400078e001e */
[----:B------:R-:W-:Y:S02]  /*17270*/  IMAD.MOV.U32 R14, RZ, RZ, R34 ;  /* 0x000000ffff0e7224 */ /* 0x000fe400078e0022 */
[----:B------:R-:W-:Y:S02]  /*17280*/  IMAD.MOV.U32 R36, RZ, RZ, R27 ;  /* 0x000000ffff247224 */ /* 0x000fe400078e001b */
[----:B------:R-:W-:Y:S01]  /*17290*/  IMAD.MOV.U32 R37, RZ, RZ, R31 ;  /* 0x000000ffff257224 */ /* 0x000fe200078e001f */
[----:B------:R-:W-:Y:S01]  /*172a0*/  USHF.R.U32.HI UR4, URZ, 0x2, UR4 ;  /* 0x000000023f047899 */ /* 0x000fe20008011604 */
[----:B------:R-:W-:Y:S01]  /*172b0*/  IMAD.MOV.U32 R38, RZ, RZ, R35 ;  /* 0x000000ffff267224 */ /* 0x000fe200078e0023 */
[----:B------:R-:W2:Y:S04]  /*172c0*/  LDL.LU R152, [R1+0x344] ;  /* 0x0003440001987983 */ /* 0x000ea80000300800 */
[----:B------:R1:W-:Y:S04]  /*172d0*/  STS.128 [R2+UR5], R4 ;  /* 0x0000000402007988 */ /* 0x0003e80008000c05 */
[----:B------:R1:W-:Y:S04]  /*172e0*/  STS.128 [R2+UR5+0x400], R8 ;  /* 0x0004000802007988 */ /* 0x0003e80008000c05 */
[----:B------:R-:W-:Y:S04]  /*172f0*/  STS.128 [R2+UR5+0x80], R12 ;  /* 0x0000800c02007988 */ /* 0x000fe80008000c05 */
[----:B------:R1:W-:Y:S01]  /*17300*/  STS.128 [R2+UR5+0x480], R36 ;  /* 0x0004802402007988 */ /* 0x0003e20008000c05 */
[----:B------:R-:W-:Y:S01]  /*17310*/  LOP3.LUT R3, R3, UR4, RZ, 0x3c, !PT ;  /* 0x0000000403037c12 */ /* 0x000fe2000f8e3cff */
[----:B------:R-:W-:Y:S01]  /*17320*/  IMAD.MOV.U32 R19, RZ, RZ, R52 ;  /* 0x000000ffff137224 */ /* 0x000fe200078e0034 */
[----:B------:R-:W-:Y:S01]  /*17330*/  ULDC UR4, c[0x0][0x244] ;  /* 0x0000910000047ab9 */ /* 0x000fe20000000800 */
[----:B------:R-:W-:Y:S01]  /*17340*/  BAR.SYNC.DEFER_BLOCKING 0x0 ;  /* 0x0000000000007b1d */ /* 0x000fe20000010000 */
[----:B-1----:R-:W-:Y:S01]  /*17350*/  LOP3.LUT R4, R3, 0x40, RZ, 0x3c, !PT ;  /* 0x0000004003047812 */ /* 0x002fe200078e3cff */
[----:B------:R-:W-:-:S02]  /*17360*/  IMAD.MOV.U32 R23, RZ, RZ, R53 ;  /* 0x000000ffff177224 */ /* 0x000fc400078e0035 */
[----:B------:R-:W-:Y:S02]  /*17370*/  IMAD.MOV.U32 R11, RZ, RZ, R54 ;  /* 0x000000ffff0b7224 */ /* 0x000fe400078e0036 */
[----:B------:R-:W-:Y:S02]  /*17380*/  IMAD.MOV.U32 R16, RZ, RZ, R40 ;  /* 0x000000ffff107224 */ /* 0x000fe400078e0028 */
[----:B------:R-:W1:Y:S01]  /*17390*/  LDC R5, c[0x0][0x248] ;  /* 0x00009200ff057b82 */ /* 0x000e620000000800 */
[----:B------:R-:W-:Y:S01]  /*173a0*/  IMAD.MOV.U32 R17, RZ, RZ, R44 ;  /* 0x000000ffff117224 */ /* 0x000fe200078e002c */
[----:B------:R-:W2:Y:S04]  /*173b0*/  LDL.LU R154, [R1+0x340] ;  /* 0x00034000019a7983 */ /* 0x000ea80000300800 */
[----:B------:R-:W1:Y:S04]  /*173c0*/  LDS.128 R12, [R3+UR7] ;  /* 0x00000007030c7984 */ /* 0x000e680008000c00 */
[----:B------:R-:W-:Y:S04]  /*173d0*/  LDS.128 R24, [R3+UR7+0x800] ;  /* 0x0008000703187984 */ /* 0x000fe80008000c00 */
[----:B------:R-:W1:Y:S04]  /*173e0*/  LDS.128 R32, [R4+UR7] ;  /* 0x0000000704207984 */ /* 0x000e680008000c00 */
[----:B------:R-:W-:Y:S01]  /*173f0*/  LDS.128 R28, [R4+UR7+0x800] ;  /* 0x00080007041c7984 */ /* 0x000fe20008000c00 */
[----:B------:R-:W-:Y:S01]  /*17400*/  IMAD.MOV.U32 R18, RZ, RZ, R48 ;  /* 0x000000ffff127224 */ /* 0x000fe200078e0030 */
[----:B------:R-:W-:Y:S01]  /*17410*/  BAR.SYNC.DEFER_BLOCKING 0x0 ;  /* 0x0000000000007b1d */ /* 0x000fe20000010000 */
[----:B------:R-:W-:-:S02]  /*17420*/  IMAD.MOV.U32 R20, RZ, RZ, R41 ;  /* 0x000000ffff147224 */ /* 0x000fc400078e0029 */
[----:B------:R-:W-:Y:S02]  /*17430*/  IMAD.MOV.U32 R21, RZ, RZ, R45 ;  /* 0x000000ffff157224 */ /* 0x000fe400078e002d */
[----:B------:R-:W-:Y:S02]  /*17440*/  IMAD.MOV.U32 R22, RZ, RZ, R49 ;  /* 0x000000ffff167224 */ /* 0x000fe400078e0031 */
[----:B------:R-:W-:Y:S01]  /*17450*/  IMAD.MOV.U32 R8, RZ, RZ, R42 ;  /* 0x000000ffff087224 */ /* 0x000fe200078e002a */
[----:B------:R-:W2:Y:S01]  /*17460*/  LDL.LU R153, [R1+0x33c] ;  /* 0x00033c0001997983 */ /* 0x000ea20000300800 */
[----:B------:R-:W-:Y:S02]  /*17470*/  IMAD.MOV.U32 R9, RZ, RZ, R46 ;  /* 0x000000ffff097224 */ /* 0x000fe400078e002e */
[----:B------:R-:W-:Y:S01]  /*17480*/  IMAD.MOV.U32 R10, RZ, RZ, R50 ;  /* 0x000000ffff0a7224 */ /* 0x000fe200078e0032 */
[----:B------:R-:W2:Y:S01]  /*17490*/  LDL.LU R157, [R1+0x338] ;  /* 0x00033800019d7983 */ /* 0x000ea20000300800 */
[----:B------:R-:W-:-:S02]  /*174a0*/  IMAD.MOV.U32 R52, RZ, RZ, R43 ;  /* 0x000000ffff347224 */ /* 0x000fc400078e002b */
[----:B------:R-:W-:Y:S02]  /*174b0*/  IMAD.MOV.U32 R53, RZ, RZ, R47 ;  /* 0x000000ffff357224 */ /* 0x000fe400078e002f */
[----:B------:R-:W-:Y:S01]  /*174c0*/  IMAD.MOV.U32 R54, RZ, RZ, R51 ;  /* 0x000000ffff367224 */ /* 0x000fe200078e0033 */
[----:B------:R-:W-:Y:S04]  /*174d0*/  STS.128 [R2+UR5], R16 ;  /* 0x0000001002007988 */ /* 0x000fe80008000c05 */
[----:B------:R-:W-:Y:S04]  /*174e0*/  STS.128 [R2+UR5+0x400], R20 ;  /* 0x0004001402007988 */ /* 0x000fe80008000c05 */
[----:B------:R1:W-:Y:S04]  /*174f0*/  STS.128 [R2+UR5+0x80], R8 ;  /* 0x0000800802007988 */ /* 0x0003e80008000c05 */
[----:B------:R1:W-:Y:S01]  /*17500*/  STS.128 [R2+UR5+0x480], R52 ;  /* 0x0004803402007988 */ /* 0x0003e20008000c05 */
[----:B------:R-:W-:Y:S01]  /*17510*/  BAR.SYNC.DEFER_BLOCKING 0x0 ;  /* 0x0000000000007b1d */ /* 0x000fe20000010000 */
[----:B------:R-:W-:-:S02]  /*17520*/  IMAD.MOV.U32 R43, RZ, RZ, R68 ;  /* 0x000000ffff2b7224 */ /* 0x000fc400078e0044 */
[----:B------:R-:W-:-:S03]  /*17530*/  IMAD.MOV.U32 R39, RZ, RZ, R69 ;  /* 0x000000ffff277224 */ /* 0x000fc600078e0045 */
[----:B------:R-:W2:Y:S04]  /*17540*/  LDS.128 R48, [R3+UR7] ;  /* 0x0000000703307984 */ /* 0x000ea80008000c00 */
[----:B------:R-:W-:Y:S04]  /*17550*/  LDS.128 R16, [R3+UR7+0x800] ;  /* 0x0008000703107984 */ /* 0x000fe80008000c00 */
[----:B------:R-:W2:Y:S04]  /*17560*/  LDS.128 R44, [R4+UR7] ;  /* 0x00000007042c7984 */ /* 0x000ea80008000c00 */
[----:B------:R-:W-:Y:S01]  /*17570*/  LDS.128 R20, [R4+UR7+0x800] ;  /* 0x0008000704147984 */ /* 0x000fe20008000c00 */
[----:B-1----:R-:W-:-:S02]  /*17580*/  IMAD.MOV.U32 R11, RZ, RZ, R70 ;  /* 0x000000ffff0b7224 */ /* 0x002fc400078e0046 */
[----:B------:R-:W-:Y:S02]  /*17590*/  IMAD.MOV.U32 R40, RZ, RZ, R56 ;  /* 0x000000ffff287224 */ /* 0x000fe400078e0038 */
[----:B------:R-:W-:Y:S02]  /*175a0*/  IMAD.MOV.U32 R41, RZ, RZ, R60 ;  /* 0x000000ffff297224 */ /* 0x000fe400078e003c */
        /* <DEDUP_REMOVED lines=38> */
[----:B------:R1:W-:Y:S01]  /*17810*/  STS.128 [R2+UR5+0x80], R8 ;  /* 0x0000800802007988 */ /* 0x0003e20008000c05 */
[----:B---3--:R-:W-:-:S03]  /*17820*/  ISETP.GE.AND P0, PT, R189, R185, PT ;  /* 0x000000b9bd00720c */ /* 0x008fc60003f06270 */
[----:B------:R3:W-:Y:S01]  /*17830*/  STS.128 [R2+UR5+0x480], R84 ;  /* 0x0004805402007988 */ /* 0x0007e20008000c05 */
[----:B------:R-:W-:Y:S01]  /*17840*/  BAR.SYNC.DEFER_BLOCKING 0x0 ;  /* 0x0000000000007b1d */ /* 0x000fe20000010000 */
[----:B------:R-:W-:Y:S02]  /*17850*/  IMAD.MOV.U32 R75, RZ, RZ, R100 ;  /* 0x000000ffff4b7224 */ /* 0x000fe400078e0064 */
[----:B------:R-:W-:Y:S02]  /*17860*/  IMAD.MOV.U32 R71, RZ, RZ, R101 ;  /* 0x000000ffff477224 */ /* 0x000fe400078e0065 */
[----:B------:R-:W-:Y:S02]  /*17870*/  IMAD.MOV.U32 R72, RZ, RZ, R88 ;  /* 0x000000ffff487224 */ /* 0x000fe400078e0058 */
[----:B------:R-:W-:Y:S02]  /*17880*/  IMAD.MOV.U32 R73, RZ, RZ, R92 ;  /* 0x000000ffff497224 */ /* 0x000fe400078e005c */
[----:B-1----:R-:W-:-:S02]  /*17890*/  IMAD.MOV.U32 R11, RZ, RZ, R102 ;  /* 0x000000ffff0b7224 */ /* 0x002fc400078e0066 */
[----:B------:R-:W-:Y:S02]  /*178a0*/  IMAD.MOV.U32 R74, RZ, RZ, R96 ;  /* 0x000000ffff4a7224 */ /* 0x000fe400078e0060 */
[----:B------:R-:W-:Y:S02]  /*178b0*/  IMAD.MOV.U32 R68, RZ, RZ, R89 ;  /* 0x000000ffff447224 */ /* 0x000fe400078e0059 */
[----:B------:R-:W-:Y:S02]  /*178c0*/  IMAD.MOV.U32 R69, RZ, RZ, R93 ;  /* 0x000000ffff457224 */ /* 0x000fe400078e005d */
[----:B------:R-:W-:Y:S02]  /*178d0*/  IMAD.MOV.U32 R70, RZ, RZ, R97 ;  /* 0x000000ffff467224 */ /* 0x000fe400078e0061 */
[----:B------:R-:W-:Y:S02]  /*178e0*/  IMAD.MOV.U32 R8, RZ, RZ, R90 ;  /* 0x000000ffff087224 */ /* 0x000fe400078e005a */
[----:B------:R-:W-:-:S02]  /*178f0*/  IMAD.MOV.U32 R9, RZ, RZ, R94 ;  /* 0x000000ffff097224 */ /* 0x000fc400078e005e */
[----:B------:R-:W-:Y:S01]  /*17900*/  IMAD.MOV.U32 R10, RZ, RZ, R98 ;  /* 0x000000ffff0a7224 */ /* 0x000fe200078e0062 */
[----:B------:R-:W1:Y:S01]  /*17910*/  LDS.128 R80, [R3+UR7] ;  /* 0x0000000703507984 */ /* 0x000e620008000c00 */
[-C--:B----4-:R-:W-:Y:S02]  /*17920*/  ISETP.LT.AND P3, PT, R0, R188.reuse, !P0 ;  /* 0x000000bc0000720c */ /* 0x090fe40004761270 */
[----:B--2---:R-:W-:Y:S01]  /*17930*/  ISETP.LT.AND P1, PT, R190, R188, !P0 ;  /* 0x000000bcbe00720c */ /* 0x004fe20004721270 */
[----:B------:R-:W-:Y:S04]  /*17940*/  LDS.128 R52, [R3+UR7+0x800] ;  /* 0x0008000703347984 */ /* 0x000fe80008000c00 */
[----:B------:R-:W2:Y:S04]  /*17950*/  LDS.128 R76, [R4+UR7] ;  /* 0x00000007044c7984 */ /* 0x000ea80008000c00 */
[----:B------:R-:W-:Y:S01]  /*17960*/  LDS.128 R56, [R4+UR7+0x800] ;  /* 0x0008000704387984 */ /* 0x000fe20008000c00 */
[----:B------:R-:W-:Y:S01]  /*17970*/  BAR.SYNC.DEFER_BLOCKING 0x0 ;  /* 0x0000000000007b1d */ /* 0x000fe20000010000 */
        /* <DEDUP_REMOVED lines=9> */
[----:B---3--:R-:W-:-:S03]  /*17a10*/  IMAD.MOV.U32 R87, RZ, RZ, R117 ;  /* 0x000000ffff577224 */ /* 0x008fc600078e0075 */
[----:B------:R-:W3:Y:S04]  /*17a20*/  LDS.128 R96, [R3+UR7] ;  /* 0x0000000703607984 */ /* 0x000ee80008000c00 */
[----:B------:R-:W-:Y:S04]  /*17a30*/  LDS.128 R68, [R3+UR7+0x800] ;  /* 0x0008000703447984 */ /* 0x000fe80008000c00 */
[----:B------:R-:W3:Y:S04]  /*17a40*/  LDS.128 R92, [R4+UR7] ;  /* 0x00000007045c7984 */ /* 0x000ee80008000c00 */
[----:B------:R-:W-:Y:S01]  /*17a50*/  LDS.128 R72, [R4+UR7+0x800] ;  /* 0x0008000704487984 */ /* 0x000fe20008000c00 */
[----:B----4-:R-:W-:-:S02]  /*17a60*/  IMAD.MOV.U32 R11, RZ, RZ, R118 ;  /* 0x000000ffff0b7224 */ /* 0x010fc400078e0076 */
        /* <DEDUP_REMOVED lines=19> */
[----:B-1----:R-:W-:-:S03]  /*17ba0*/  IMAD.MOV.U32 R103, RZ, RZ, R133 ;  /* 0x000000ffff677224 */ /* 0x002fc600078e0085 */
[----:B------:R-:W1:Y:S04]  /*17bb0*/  LDS.128 R112, [R3+UR7] ;  /* 0x0000000703707984 */ /* 0x000e680008000c00 */
[----:B------:R-:W-:Y:S04]  /*17bc0*/  LDS.128 R84, [R3+UR7+0x800] ;  /* 0x0008000703547984 */ /* 0x000fe80008000c00 */
[----:B------:R-:W1:Y:S04]  /*17bd0*/  LDS.128 R108, [R4+UR7] ;  /* 0x00000007046c7984 */ /* 0x000e680008000c00 */
        /* <DEDUP_REMOVED lines=17> */
[----:B------:R-:W-:Y:S04]  /*17cf0*/  STS.128 [R2+UR5+0x80], R8 ;  /* 0x0000800802007988 */ /* 0x000fe80008000c05 */
[----:B------:R-:W-:Y:S01]  /*17d00*/  STS.128 [R2+UR5+0x480], R132 ;  /* 0x0004808402007988 */ /* 0x000fe20008000c05 */
[----:B------:R-:W-:Y:S01]  /*17d10*/  BAR.SYNC.DEFER_BLOCKING 0x0 ;  /* 0x0000000000007b1d */ /* 0x000fe20000010000 */
[----:B------:R-:W-:-:S05]  /*17d20*/  IMAD R129, R189, UR4, RZ ;  /* 0x00000004bd817c24 */ /* 0x000fca000f8e02ff */
[C---:B------:R-:W-:Y:S01]  /*17d30*/  LEA R128, P2, R129.reuse, UR8, 0x2 ;  /* 0x0000000881807c11 */ /* 0x040fe2000f8410ff */
[----:B------:R-:W-:Y:S01]  /*17d40*/  IMAD R130, R152, R5, RZ ;  /* 0x0000000598827224 */ /* 0x000fe200078e02ff */
[----:B------:R-:W-:Y:S01]  /*17d50*/  ULDC UR4, c[0x0][0x22c] ;  /* 0x00008b0000047ab9 */ /* 0x000fe20000000800 */
[----:B------:R-:W4:Y:S04]  /*17d60*/  LDS.128 R8, [R3+UR7] ;  /* 0x0000000703087984 */ /* 0x000f280008000c00 */
[----:B------:R-:W-:Y:S04]  /*17d70*/  LDS.128 R100, [R3+UR7+0x800] ;  /* 0x0008000703647984 */ /* 0x000fe80008000c00 */
[----:B------:R-:W4:Y:S04]  /*17d80*/  LDS.128 R104, [R4+UR7] ;  /* 0x0000000704687984 */ /* 0x000f280008000c00 */
[----:B------:R-:W-:Y:S01]  /*17d90*/  LDS.128 R120, [R4+UR7+0x800] ;  /* 0x0008000704787984 */ /* 0x000fe20008000c00 */
[----:B------:R-:W-:-:S02]  /*17da0*/  LEA.HI.X.SX32 R129, R129, UR9, 0x2, P2 ;  /* 0x0000000981817c11 */ /* 0x000fc400090f16ff */
[----:B------:R-:W-:Y:S01]  /*17db0*/  ISETP.LT.AND P2, PT, R152, R188, !P0 ;  /* 0x000000bc9800720c */ /* 0x000fe20004741270 */
[----:B--2---:R-:W-:Y:S01]  /*17dc0*/  IMAD.MOV.U32 R116, RZ, RZ, R136 ;  /* 0x000000ffff747224 */ /* 0x004fe200078e0088 */
[----:B------:R-:W2:Y:S01]  /*17dd0*/  LDL.LU R152, [R1+0x334] ;  /* 0x0003340001987983 */ /* 0x000ea20000300800 */
[----:B------:R-:W-:Y:S02]  /*17de0*/  IMAD.MOV.U32 R117, RZ, RZ, R140 ;  /* 0x000000ffff757224 */ /* 0x000fe400078e008c */
[----:B------:R-:W-:Y:S01]  /*17df0*/  IMAD.MOV.U32 R118, RZ, RZ, R144 ;  /* 0x000000ffff767224 */ /* 0x000fe200078e0090 */
[----:B------:R-:W3:Y:S01]  /*17e00*/  LDL.LU R156, [R1+0x330] ;  /* 0x00033000019c7983 */ /* 0x000ee20000300800 */
[----:B------:R-:W-:Y:S01]  /*17e10*/  IMAD.MOV.U32 R119, RZ, RZ, R148 ;  /* 0x000000ffff777224 */ /* 0x000fe200078e0094 */
[----:B------:R-:W-:Y:S01]  /*17e20*/  BAR.SYNC.DEFER_BLOCKING 0x0 ;  /* 0x0000000000007b1d */ /* 0x000fe20000010000 */
[----:B------:R-:W-:Y:S02]  /*17e30*/  IMAD R0, R0, R5, RZ ;  /* 0x0000000500007224 */ /* 0x000fe400078e02ff */
[----:B------:R-:W-:-:S02]  /*17e40*/  IMAD.MOV.U32 R127, RZ, RZ, R149 ;  /* 0x000000ffff7f7224 */ /* 0x000fc400078e0095 */
[----:B------:R-:W-:Y:S01]  /*17e50*/  IMAD.MOV.U32 R124, RZ, RZ, R137 ;  /* 0x000000ffff7c7224 */ /* 0x000fe200078e0089 */
[C---:B------:R-:W-:Y:S01]  /*17e60*/  LEA R6, P4, R0.reuse, R128, 0x2 ;  /* 0x0000008000067211 */ /* 0x040fe200078810ff */
[----:B------:R-:W-:Y:S01]  /*17e70*/  IMAD.MOV.U32 R125, RZ, RZ, R141 ;  /* 0x000000ffff7d7224 */ /* 0x000fe200078e008d */
[----:B------:R-:W4:Y:S01]  /*17e80*/  LDL.LU R155, [R1+0x32c] ;  /* 0x00032c00019b7983 */ /* 0x000f220000300800 */
[----:B------:R-:W-:Y:S02]  /*17e90*/  IMAD.MOV.U32 R126, RZ, RZ, R145 ;  /* 0x000000ffff7e7224 */ /* 0x000fe400078e0091 */
[----:B------:R-:W-:Y:S02]  /*17ea0*/  IMAD.MOV.U32 R148, RZ, RZ, R139 ;  /* 0x000000ffff947224 */ /* 0x000fe400078e008b */
[----:B------:R-:W-:Y:S01]  /*17eb0*/  IMAD.MOV.U32 R149, RZ, RZ, R143 ;  /* 0x000000ffff957224 */ /* 0x000fe200078e008f */
[----:B------:R-:W-:Y:S02]  /*17ec0*/  LEA.HI.X.SX32 R7, R0, R129, 0x2, P4 ;  /* 0x0000008100077211 */ /* 0x000fe400020f16ff */
[----:B------:R-:W-:Y:S01]  /*17ed0*/  ISETP.LT.AND P4, PT, R154, R188, !P0 ;  /* 0x000000bc9a00720c */ /* 0x000fe20004781270 */
[----:B------:R1:W-:Y:S04]  /*17ee0*/  STS.128 [R2+UR5], R116 ;  /* 0x0000007402007988 */ /* 0x0003e80008000c05 */
[----:B------:R-:W-:Y:S01]  /*17ef0*/  STS.128 [R2+UR5+0x400], R124 ;  /* 0x0004007c02007988 */ /* 0x000fe20008000c05 */
[----:B-1----:R-:W-:-:S02]  /*17f00*/  IMAD.MOV.U32 R119, RZ, RZ, R150 ;  /* 0x000000ffff777224 */ /* 0x002fc400078e0096 */
[----:B------:R-:W-:Y:S02]  /*17f10*/  IMAD.MOV.U32 R116, RZ, RZ, R138 ;  /* 0x000000ffff747224 */ /* 0x000fe400078e008a */
[----:B------:R-:W-:Y:S02]  /*17f20*/  IMAD.MOV.U32 R117, RZ, RZ, R142 ;  /* 0x000000ffff757224 */ /* 0x000fe400078e008e */
[----:B------:R-:W-:Y:S02]  /*17f30*/  IMAD.MOV.U32 R118, RZ, RZ, R146 ;  /* 0x000000ffff767224 */ /* 0x000fe400078e0092 */
[----:B------:R-:W-:-:S03]  /*17f40*/  IMAD.MOV.U32 R150, RZ, RZ, R147 ;  /* 0x000000ffff967224 */ /* 0x000fc600078e0093 */
[----:B------:R-:W-:Y:S04]  /*17f50*/  STS.128 [R2+UR5+0x80], R116 ;  /* 0x0000807402007988 */ /* 0x000fe80008000c05 */
[----:B------:R1:W-:Y:S01]  /*17f60*/  STS.128 [R2+UR5+0x480], R148 ;  /* 0x0004809402007988 */ /* 0x0003e20008000c05 */
[----:B------:R-:W-:Y:S01]  /*17f70*/  BAR.SYNC.DEFER_BLOCKING 0x0 ;  /* 0x0000000000007b1d */ /* 0x000fe20000010000 */
[----:B-1----:R-:W-:-:S05]  /*17f80*/  IMAD R2, R154, R5, RZ ;  /* 0x000000059a027224 */ /* 0x002fca00078e02ff */
[----:B------:R-:W4:Y:S01]  /*17f90*/  LDL.LU R154, [R1+0x328] ;  /* 0x00032800019a7983 */ /* 0x000f220000300800 */
[----:B------:R-:W-:Y:S01]  /*17fa0*/  LEA R116, P5, R130, R128, 0x2 ;  /* 0x0000008082747211 */ /* 0x000fe200078a10ff */
[----:B------:R-:W-:-:S03]  /*17fb0*/  IMAD R124, R153, R5, RZ ;  /* 0x00000005997c7224 */ /* 0x000fc600078e02ff */
[----:B------:R-:W-:Y:S01]  /*17fc0*/  LEA.HI.X.SX32 R117, R130, R129, 0x2, P5 ;  /* 0x0000008182757211 */ /* 0x000fe200028f16ff */
[----:B------:R1:W-:Y:S01]  /*17fd0*/  @P3 STG.E desc[UR16][R6.64], R12 ;  /* 0x0000000c06003986 */ /* 0x0003e2000c101910 */
[----:B------:R-:W-:-:S03]  /*17fe0*/  ISETP.LT.AND P3, PT, R153, R188, !P0 ;  /* 0x000000bc9900720c */ /* 0x000fc60004761270 */
[----:B------:R-:W4:Y:S01]  /*17ff0*/  LDL.LU R153, [R1+0x324] ;  /* 0x0003240001997983 */ /* 0x000f220000300800 */
[----:B------:R-:W-:-:S03]  /*18000*/  IMAD R118, R157, R5, RZ ;  /* 0x000000059d767224 */ /* 0x000fc600078e02ff */
[----:B------:R-:W4:Y:S01]  /*18010*/  LDL.LU R158, [R1+0x320] ;  /* 0x00032000019e7983 */ /* 0x000f220000300800 */
[----:B-1----:R-:W-:-:S03]  /*18020*/  LEA R6, P6, R2, R128, 0x2 ;  /* 0x0000008002067211 */ /* 0x002fc600078c10ff */
[----:B------:R1:W-:Y:S01]  /*18030*/  @P2 STG.E desc[UR16][R116.64], R32 ;  /* 0x0000002074002986 */ /* 0x0003e2000c101910 */
[----:B------:R-:W-:Y:S02]  /*18040*/  LEA.HI.X.SX32 R7, R2, R129, 0x2, P6 ;  /* 0x0000008102077211 */ /* 0x000fe400030f16ff */
[----:B------:R-:W-:-:S03]  /*18050*/  ISETP.LT.AND P2, PT, R157, R188, !P0 ;  /* 0x000000bc9d00720c */ /* 0x000fc60004741270 */
[----:B------:R1:W-:Y:S01]  /*18060*/  @P4 STG.E desc[UR16][R6.64], R13 ;  /* 0x0000000d06004986 */ /* 0x0003e2000c101910 */
[-C--:B------:R-:W-:Y:S02]  /*18070*/  LEA R12, P6, R118, R128.reuse, 0x2 ;  /* 0x00000080760c7211 */ /* 0x080fe400078c10ff */
[----:B-1----:R-:W-:-:S04]  /*18080*/  LEA R116, P5, R124, R128, 0x2 ;  /* 0x000000807c747211 */ /* 0x002fc800078a10ff */
[-C--:B------:R-:W-:Y:S02]  /*18090*/  LEA.HI.X.SX32 R117, R124, R129.reuse, 0x2, P5 ;  /* 0x000000817c757211 */ /* 0x080fe400028f16ff */
[----:B------:R-:W-:-:S03]  /*180a0*/  LEA.HI.X.SX32 R13, R118, R129, 0x2, P6 ;  /* 0x00000081760d7211 */ /* 0x000fc600030f16ff */
[----:B------:R-:W-:Y:S04]  /*180b0*/  @P3 STG.E desc[UR16][R116.64], R33 ;  /* 0x0000002174003986 */ /* 0x000fe8000c101910 */
[----:B------:R1:W-:Y:S01]  /*180c0*/  @P2 STG.E desc[UR16][R12.64], R14 ;  /* 0x0000000e0c002986 */ /* 0x0003e2000c101910 */
[C---:B--2---:R-:W-:Y:S01]  /*180d0*/  IMAD R2, R152.reuse, R5, RZ ;  /* 0x0000000598027224 */ /* 0x044fe200078e02ff */
[----:B------:R-:W-:Y:S02]  /*180e0*/  ISETP.LT.AND P4, PT, R152, R188, !P0 ;  /* 0x000000bc9800720c */ /* 0x000fe40004781270 */
[----:B------:R-:W2:Y:S02]  /*180f0*/  LDL.LU R152, [R1+0x31c] ;  /* 0x00031c0001987983 */ /* 0x000ea40000300800 */
[----:B------:R-:W-:-:S02]  /*18100*/  LEA R6, P5, R2, R128, 0x2 ;  /* 0x0000008002067211 */ /* 0x000fc400078a10ff */
[----:B------:R-:W2:Y:S02]  /*18110*/  LDL.LU R157, [R1+0x318] ;  /* 0x00031800019d7983 */ /* 0x000ea40000300800 */
[----:B------:R-:W-:Y:S01]  /*18120*/  LEA.HI.X.SX32 R7, R2, R129, 0x2, P5 ;  /* 0x0000008102077211 */ /* 0x000fe200028f16ff */
[C---:B---3--:R-:W-:Y:S01]  /*18130*/  IMAD R32, R156.reuse, R5, RZ ;  /* 0x000000059c207224 */ /* 0x048fe200078e02ff */
[----:B------:R-:W-:-:S03]  /*18140*/  ISETP.LT.AND P3, PT, R156, R188, !P0 ;  /* 0x000000bc9c00720c */ /* 0x000fc60004761270 */
[----:B------:R3:W-:Y:S01]  /*18150*/  @P4 STG.E desc[UR16][R6.64], R34 ;  /* 0x0000002206004986 */ /* 0x0007e2000c101910 */
[CC--:B----4-:R-:W-:Y:S01]  /*18160*/  ISETP.LT.AND P2, PT, R155.reuse, R188.reuse, !P0 ;  /* 0x000000bc9b00720c */ /* 0x0d0fe20004741270 */
[-C--:B------:R-:W-:Y:S02]  /*18170*/  IMAD R2, R155, R5.reuse, RZ ;  /* 0x000000059b027224 */ /* 0x080fe400078e02ff */
[----:B------:R-:W4:Y:S04]  /*18180*/  LDL.LU R155, [R1+0x314] ;  /* 0x00031400019b7983 */ /* 0x000f280000300800 */
[----:B------:R-:W4:Y:S01]  /*18190*/  LDL.LU R156, [R1+0x4b0] ;  /* 0x0004b000019c7983 */ /* 0x000f220000300800 */
[C---:B------:R-:W-:Y:S01]  /*181a0*/  IMAD R118, R154.reuse, R5, RZ ;  /* 0x000000059a767224 */ /* 0x040fe200078e02ff */
[----:B------:R-:W-:-:S02]  /*181b0*/  ISETP.LT.AND P4, PT, R154, R188, !P0 ;  /* 0x000000bc9a00720c */ /* 0x000fc40004781270 */
[----:B------:R-:W4:Y:S01]  /*181c0*/  LDL.LU R154, [R1+0x310] ;  /* 0x00031000019a7983 */ /* 0x000f220000300800 */
[-C--:B-1----:R-:W-:Y:S02]  /*181d0*/  LEA R12, P6, R32, R128.reuse, 0x2 ;  /* 0x00000080200c7211 */ /* 0x082fe400078c10ff */
[-C--:B---3--:R-:W-:Y:S02]  /*181e0*/  LEA R6, P5, R2, R128.reuse, 0x2 ;  /* 0x0000008002067211 */ /* 0x088fe400078a10ff */
[-C--:B------:R-:W-:Y:S02]  /*181f0*/  LEA.HI.X.SX32 R13, R32, R129.reuse, 0x2, P6 ;  /* 0x00000081200d7211 */ /* 0x080fe400030f16ff */
[----:B------:R-:W-:Y:S02]  /*18200*/  LEA R14, P6, R118, R128, 0x2 ;  /* 0x00000080760e7211 */ /* 0x000fe400078c10ff */
[----:B------:R-:W-:Y:S01]  /*18210*/  LEA.HI.X.SX32 R7, R2, R129, 0x2, P5 ;  /* 0x0000008102077211 */ /* 0x000fe200028f16ff */
[CC--:B------:R-:W-:Y:S01]  /*18220*/  IMAD R32, R153.reuse, R5.reuse, RZ ;  /* 0x0000000599207224 */ /* 0x0c0fe200078e02ff */
[----:B------:R1:W-:Y:S01]  /*18230*/  @P3 STG.E desc[UR16][R12.64], R15 ;  /* 0x0000000f0c003986 */ /* 0x0003e2000c101910 */
[----:B------:R-:W-:Y:S01]  /*18240*/  ISETP.LT.AND P3, PT, R153, R188, !P0 ;  /* 0x000000bc9900720c */ /* 0x000fe20004761270 */
[----:B------:R-:W-:-:S02]  /*18250*/  IMAD R2, R158, R5, RZ ;  /* 0x000000059e027224 */ /* 0x000fc400078e02ff */
[----:B------:R-:W3:Y:S04]  /*18260*/  LDL.LU R153, [R1+0x30c] ;  /* 0x00030c0001997983 */ /* 0x000ee80000300800 */
[----:B------:R1:W-:Y:S01]  /*18270*/  @P2 STG.E desc[UR16][R6.64], R35 ;  /* 0x0000002306002986 */ /* 0x0003e2000c101910 */
[----:B------:R-:W-:Y:S02]  /*18280*/  ISETP.LT.AND P2, PT, R158, R188, !P0 ;  /* 0x000000bc9e00720c */ /* 0x000fe40004741270 */
[----:B-1----:R-:W-:Y:S02]  /*18290*/  LEA.HI.X.SX32 R15, R118, R129, 0x2, P6 ;  /* 0x00000081760f7211 */ /* 0x002fe400030f16ff */
[----:B------:R-:W-:-:S03]  /*182a0*/  LEA R12, P5, R32, R128, 0x2 ;  /* 0x00000080200c7211 */ /* 0x000fc600078a10ff */
[----:B------:R1:W-:Y:S01]  /*182b0*/  @P4 STG.E desc[UR16][R14.64], R48 ;  /* 0x000000300e004986 */ /* 0x0003e2000c101910 */
[----:B------:R-:W-:Y:S02]  /*182c0*/  LEA.HI.X.SX32 R13, R32, R129, 0x2, P5 ;  /* 0x00000081200d7211 */ /* 0x000fe400028f16ff */
[----:B------:R-:W-:-:S04]  /*182d0*/  LEA R6, P5, R2, R128, 0x2 ;  /* 0x0000008002067211 */ /* 0x000fc800078a10ff */
[----:B------:R-:W-:Y:S01]  /*182e0*/  LEA.HI.X.SX32 R7, R2, R129, 0x2, P5 ;  /* 0x0000008102077211 */ /* 0x000fe200028f16ff */
[----:B------:R-:W-:Y:S04]  /*182f0*/  @P3 STG.E desc[UR16][R12.64], R44 ;  /* 0x0000002c0c003986 */ /* 0x000fe8000c101910 */
[----:B------:R1:W-:Y:S01]  /*18300*/  @P2 STG.E desc[UR16][R6.64], R49 ;  /* 0x0000003106002986 */ /* 0x0003e2000c101910 */
[C---:B--2---:R-:W-:Y:S01]  /*18310*/  ISETP.LT.AND P4, PT, R152.reuse, R188, !P0 ;  /* 0x000000bc9800720c */ /* 0x044fe20004781270 */
[-C--:B------:R-:W-:Y:S02]  /*18320*/  IMAD R32, R152, R5.reuse, RZ ;  /* 0x0000000598207224 */ /* 0x080fe400078e02ff */
[----:B------:R-:W2:Y:S01]  /*18330*/  LDL.LU R152, [R1+0x4c0] ;  /* 0x0004c00001987983 */ /* 0x000ea20000300800 */
[----:B------:R-:W-:-:S03]  /*18340*/  IMAD R2, R157, R5, RZ ;  /* 0x000000059d027224 */ /* 0x000fc600078e02ff */
[----:B-1----:R-:W2:Y:S02]  /*18350*/  LDL.LU R15, [R1+0x4bc] ;  /* 0x0004bc00010f7983 */ /* 0x002ea40000300800 */
[----:B------:R-:W-:-:S04]  /*18360*/  LEA R6, P2, R2, R128, 0x2 ;  /* 0x0000008002067211 */ /* 0x000fc800078410ff */
[----:B------:R-:W-:Y:S02]  /*18370*/  LEA.HI.X.SX32 R7, R2, R129, 0x2, P2 ;  /* 0x0000008102077211 */ /* 0x000fe400010f16ff */
[CC--:B----4-:R-:W-:Y:S01]  /*18380*/  ISETP.LT.AND P5, PT, R155.reuse, R188.reuse, !P0 ;  /* 0x000000bc9b00720c */ /* 0x0d0fe200047a1270 */
[-C--:B------:R-:W-:Y:S02]  /*18390*/  IMAD R14, R155, R5.reuse, RZ ;  /* 0x000000059b0e7224 */ /* 0x080fe400078e02ff */
[----:B------:R-:W4:Y:S01]  /*183a0*/  LDL.LU R155, [R1+0x4cc] ;  /* 0x0004cc00019b7983 */ /* 0x000f220000300800 */
[C---:B------:R-:W-:Y:S01]  /*183b0*/  ISETP.LT.AND P2, PT, R154.reuse, R188, !P0 ;  /* 0x000000bc9a00720c */ /* 0x040fe20004741270 */
[----:B------:R-:W-:Y:S02]  /*183c0*/  IMAD R2, R154, R5, RZ ;  /* 0x000000059a027224 */ /* 0x000fe400078e02ff */
[----:B------:R-:W4:Y:S01]  /*183d0*/  LDL.LU R154, [R1+0x4c8] ;  /* 0x0004c800019a7983 */ /* 0x000f220000300800 */
[----:B------:R-:W-:-:S02]  /*183e0*/  LEA R12, P6, R32, R128, 0x2 ;  /* 0x00000080200c7211 */ /* 0x000fc400078c10ff */
[----:B------:R-:W-:Y:S02]  /*183f0*/  ISETP.LT.AND P3, PT, R157, R188, !P0 ;  /* 0x000000bc9d00720c */ /* 0x000fe40004761270 */
[----:B------:R-:W-:-:S05]  /*18400*/  LEA.HI.X.SX32 R13, R32, R129, 0x2, P6 ;  /* 0x00000081200d7211 */ /* 0x000fca00030f16ff */
[----:B------:R1:W-:Y:S06]  /*18410*/  @P4 STG.E desc[UR16][R12.64], R45 ;  /* 0x0000002d0c004986 */ /* 0x0003ec000c101910 */
[----:B------:R3:W-:Y:S01]  /*18420*/  @P3 STG.E desc[UR16][R6.64], R50 ;  /* 0x0000003206003986 */ /* 0x0007e2000c101910 */
[----:B-1----:R-:W-:-:S04]  /*18430*/  LEA R12, P6, R14, R128, 0x2 ;  /* 0x000000800e0c7211 */ /* 0x002fc800078c10ff */
[----:B------:R-:W-:Y:S01]  /*18440*/  LEA.HI.X.SX32 R13, R14, R129, 0x2, P6 ;  /* 0x000000810e0d7211 */ /* 0x000fe200030f16ff */
[C---:B---3--:R-:W-:Y:S01]  /*18450*/  IMAD R14, R153.reuse, R5, RZ ;  /* 0x00000005990e7224 */ /* 0x048fe200078e02ff */
[C---:B------:R-:W-:Y:S02]  /*18460*/  LEA R6, P3, R2.reuse, R128, 0x2 ;  /* 0x0000008002067211 */ /* 0x040fe400078610ff */
[----:B------:R-:W-:Y:S01]  /*18470*/  ISETP.LT.AND P6, PT, R153, R188, !P0 ;  /* 0x000000bc9900720c */ /* 0x000fe200047c1270 */
[----:B------:R1:W-:Y:S01]  /*18480*/  @P5 STG.E desc[UR16][R12.64], R46 ;  /* 0x0000002e0c005986 */ /* 0x0003e2000c101910 */
[----:B------:R-:W-:-:S03]  /*18490*/  LEA.HI.X.SX32 R7, R2, R129, 0x2, P3 ;  /* 0x0000008102077211 */ /* 0x000fc600018f16ff */
[----:B------:R-:W3:Y:S01]  /*184a0*/  LDL.LU R153, [R1+0x4d8] ;  /* 0x0004d80001997983 */ /* 0x000ee20000300800 */
[----:B------:R-:W-:Y:S01]  /*184b0*/  IMAD R0, R5, 0x40, R0 ;  /* 0x0000004005007824 */ /* 0x000fe200078e0200 */
[----:B-1----:R-:W-:-:S03]  /*184c0*/  LEA R12, P5, R14, R128, 0x2 ;  /* 0x000000800e0c7211 */ /* 0x002fc600078a10ff */
[----:B------:R-:W-:Y:S01]  /*184d0*/  IMAD R2, R5, 0x4, R0 ;  /* 0x0000000405027824 */ /* 0x000fe200078e0200 */
[----:B------:R-:W-:Y:S01]  /*184e0*/  LEA.HI.X.SX32 R13, R14, R129, 0x2, P5 ;  /* 0x000000810e0d7211 */ /* 0x000fe200028f16ff */
[----:B------:R1:W-:Y:S04]  /*184f0*/  @P2 STG.E desc[UR16][R6.64], R51 ;  /* 0x0000003306002986 */ /* 0x0003e8000c101910 */
[----:B------:R1:W-:Y:S02]  /*18500*/  @P6 STG.E desc[UR16][R12.64], R47 ;  /* 0x0000002f0c006986 */ /* 0x0003e4000c101910 */
[-C--:B-1----:R-:W-:Y:S02]  /*18510*/  LEA R6, P2, R0, R128.reuse, 0x2 ;  /* 0x0000008000067211 */ /* 0x082fe400078410ff */
[----:B------:R-:W-:-:S02]  /*18520*/  LEA R12, P6, R2, R128, 0x2 ;  /* 0x00000080020c7211 */ /* 0x000fc400078c10ff */
[-C--:B------:R-:W-:Y:S02]  /*18530*/  LEA.HI.X.SX32 R7, R0, R129.reuse, 0x2, P2 ;  /* 0x0000008100077211 */ /* 0x080fe400010f16ff */
[----:B------:R-:W-:Y:S02]  /*18540*/  LEA.HI.X.SX32 R13, R2, R129, 0x2, P6 ;  /* 0x00000081020d7211 */ /* 0x000fe400030f16ff */
[----:B--2---:R-:W-:Y:S01]  /*18550*/  ISETP.LT.AND P3, PT, R152, UR4, !P0 ;  /* 0x0000000498007c0c */ /* 0x004fe2000c761270 */
[----:B------:R-:W-:Y:S01]  /*18560*/  ULDC UR4, c[0x0][0x22c] ;  /* 0x00008b0000047ab9 */ /* 0x000fe20000000800 */
[----:B------:R-:W2:Y:S01]  /*18570*/  LDL.LU R152, [R1+0x4d4] ;  /* 0x0004d40001987983 */ /* 0x000ea20000300800 */
[----:B------:R-:W-:Y:S01]  /*18580*/  ISETP.LT.AND P5, PT, R15, UR4, !P0 ;  /* 0x000000040f007c0c */ /* 0x000fe2000c7a1270 */
[----:B------:R-:W-:Y:S02]  /*18590*/  ULDC UR4, c[0x0][0x22c] ;  /* 0x00008b0000047ab9 */ /* 0x000fe40000000800 */
[----:B------:R-:W2:Y:S04]  /*185a0*/  LDL.LU R15, [R1+0x4dc] ;  /* 0x0004dc00010f7983 */ /* 0x000ea80000300800 */
[----:B------:R-:W2:Y:S01]  /*185b0*/  LDL.LU R14, [R1+0x4d0] ;  /* 0x0004d000010e7983 */ /* 0x000ea20000300800 */
[----:B----4-:R-:W-:Y:S01]  /*185c0*/  ISETP.LT.AND P2, PT, R155, UR4, !P0 ;  /* 0x000000049b007c0c */ /* 0x010fe2000c741270 */
[----:B------:R-:W-:-:S02]  /*185d0*/  ULDC UR4, c[0x0][0x22c] ;  /* 0x00008b0000047ab9 */ /* 0x000fc40000000800 */
[----:B------:R-:W-:Y:S02]  /*185e0*/  ISETP.LT.AND P6, PT, R154, UR4, !P0 ;  /* 0x000000049a007c0c */ /* 0x000fe4000c7c1270 */
[----:B------:R-:W-:Y:S01]  /*185f0*/  ISETP.LT.AND P4, PT, R156, R188, !P0 ;  /* 0x000000bc9c00720c */ /* 0x000fe20004781270 */
[----:B------:R-:W4:Y:S01]  /*18600*/  LDL.LU R154, [R1+0x4c4] ;  /* 0x0004c400019a7983 */ /* 0x000f220000300800 */
[C---:B------:R-:W-:Y:S01]  /*18610*/  IMAD R0, R5.reuse, 0x4, R2 ;  /* 0x0000000405007824 */ /* 0x040fe200078e0202 */
[----:B------:R-:W-:Y:S02]  /*18620*/  ULDC UR4, c[0x0][0x22c] ;  /* 0x00008b0000047ab9 */ /* 0x000fe40000000800 */
[----:B------:R1:W-:Y:S01]  /*18630*/  @P1 STG.E desc[UR16][R6.64], R64 ;  /* 0x0000004006001986 */ /* 0x0003e2000c101910 */
[----:B------:R-:W-:-:S07]  /*18640*/  IMAD R2, R5, 0x4, R0 ;  /* 0x0000000405027824 */ /* 0x000fce00078e0200 */
[----:B------:R1:W-:Y:S02]  /*18650*/  @P4 STG.E desc[UR16][R12.64], R60 ;  /* 0x0000003c0c004986 */ /* 0x0003e4000c101910 */
[----:B-1----:R-:W-:-:S04]  /*18660*/  LEA R6, P1, R0, R128, 0x2 ;  /* 0x0000008000067211 */ /* 0x002fc800078210ff */
[----:B------:R-:W-:Y:S01]  /*18670*/  LEA.HI.X.SX32 R7, R0, R129, 0x2, P1 ;  /* 0x0000008100077211 */ /* 0x000fe200008f16ff */
[----:B------:R-:W-:Y:S01]  /*18680*/  IMAD R0, R5, 0x4, R2 ;  /* 0x0000000405007824 */ /* 0x000fe200078e0202 */
[----:B------:R-:W-:-:S03]  /*18690*/  LEA R12, P4, R2, R128, 0x2 ;  /* 0x00000080020c7211 */ /* 0x000fc600078810ff */
[----:B------:R1:W-:Y:S01]  /*186a0*/  @P3 STG.E desc[UR16][R6.64], R65 ;  /* 0x0000004106003986 */ /* 0x0003e2000c101910 */
[----:B------:R-:W-:Y:S01]  /*186b0*/  LEA.HI.X.SX32 R13, R2, R129, 0x2, P4 ;  /* 0x00000081020d7211 */ /* 0x000fe200020f16ff */
[----:B------:R-:W-:Y:S01]  /*186c0*/  IMAD R2, R5, 0x4, R0 ;  /* 0x0000000405027824 */ /* 0x000fe200078e0200 */
[----:B---3--:R-:W-:Y:S01]  /*186d0*/  ISETP.LT.AND P1, PT, R153, UR4, !P0 ;  /* 0x0000000499007c0c */ /* 0x008fe2000c721270 */
[----:B------:R-:W-:Y:S01]  /*186e0*/  ULDC UR4, c[0x0][0x22c] ;  /* 0x00008b0000047ab9 */ /* 0x000fe20000000800 */
[----:B------:R-:W3:Y:S01]  /*186f0*/  LDL.LU R153, [R1+0x4b8] ;  /* 0x0004b80001997983 */ /* 0x000ee20000300800 */
[----:B-1----:R-:W-:-:S03]  /*18700*/  LEA R6, P3, R0, R128, 0x2 ;  /* 0x0000008000067211 */ /* 0x002fc600078610ff */
[----:B------:R1:W-:Y:S01]  /*18710*/  @P5 STG.E desc[UR16][R12.64], R61 ;  /* 0x0000003d0c005986 */ /* 0x0003e2000c101910 */
[----:B------:R-:W-:Y:S01]  /*18720*/  LEA.HI.X.SX32 R7, R0, R129, 0x2, P3 ;  /* 0x0000008100077211 */ /* 0x000fe200018f16ff */
[----:B------:R-:W-:Y:S01]  /*18730*/  IMAD R0, R5, 0x4, R2 ;  /* 0x0000000405007824 */ /* 0x000fe200078e0202 */
[----:B-1----:R-:W-:-:S04]  /*18740*/  LEA R12, P5, R2, R128, 0x2 ;  /* 0x00000080020c7211 */ /* 0x002fc800078a10ff */
[----:B------:R-:W-:Y:S01]  /*18750*/  LEA.HI.X.SX32 R13, R2, R129, 0x2, P5 ;  /* 0x00000081020d7211 */ /* 0x000fe200028f16ff */
[----:B------:R1:W-:Y:S02]  /*18760*/  @P2 STG.E desc[UR16][R6.64], R66 ;  /* 0x0000004206002986 */ /* 0x0003e4000c101910 */
[----:B-1----:R-:W-:-:S04]  /*18770*/  LEA R6, P2, R0, R128, 0x2 ;  /* 0x0000008000067211 */ /* 0x002fc800078410ff */
[----:B------:R-:W-:Y:S02]  /*18780*/  LEA.HI.X.SX32 R7, R0, R129, 0x2, P2 ;  /* 0x0000008100077211 */ /* 0x000fe400010f16ff */
[----:B--2---:R-:W-:Y:S01]  /*18790*/  ISETP.LT.AND P4, PT, R152, UR4, !P0 ;  /* 0x0000000498007c0c */ /* 0x004fe2000c781270 */
[----:B------:R-:W-:Y:S01]  /*187a0*/  ULDC UR4, c[0x0][0x22c] ;  /* 0x00008b0000047ab9 */ /* 0x000fe20000000800 */
[----:B------:R-:W2:Y:S01]  /*187b0*/  LDL.LU R152, [R1+0x4b4] ;  /* 0x0004b40001987983 */ /* 0x000ea20000300800 */
[----:B------:R-:W-:Y:S01]  /*187c0*/  ISETP.LT.AND P3, PT, R15, UR4, !P0 ;  /* 0x000000040f007c0c */ /* 0x000fe2000c761270 */
[----:B------:R-:W-:Y:S02]  /*187d0*/  ULDC UR4, c[0x0][0x22c] ;  /* 0x00008b0000047ab9 */ /* 0x000fe40000000800 */
[----:B------:R-:W2:Y:S01]  /*187e0*/  LDL.LU R15, [R1+0x4ac] ;  /* 0x0004ac00010f7983 */ /* 0x000ea20000300800 */
[----:B------:R-:W-:Y:S01]  /*187f0*/  ISETP.LT.AND P5, PT, R14, UR4, !P0 ;  /* 0x000000040e007c0c */ /* 0x000fe2000c7a1270 */
[----:B------:R-:W-:-:S02]  /*18800*/  ULDC UR4, c[0x0][0x22c] ;  /* 0x00008b0000047ab9 */ /* 0x000fc40000000800 */
[----:B------:R-:W2:Y:S01]  /*18810*/  LDL.LU R14, [R1+0x4a8] ;  /* 0x0004a800010e7983 */ /* 0x000ea20000300800 */
[----:B----4-:R-:W-:Y:S01]  /*18820*/  ISETP.LT.AND P2, PT, R154, UR4, !P0 ;  /* 0x000000049a007c0c */ /* 0x010fe2000c741270 */
[C---:B------:R-:W-:Y:S02]  /*18830*/  IMAD R2, R5.reuse, 0x4, R0 ;  /* 0x0000000405027824 */ /* 0x040fe400078e0200 */
[----:B------:R-:W4:Y:S01]  /*18840*/  LDL.LU R154, [R1+0x4a4] ;  /* 0x0004a400019a7983 */ /* 0x000f220000300800 */
[----:B------:R-:W-:Y:S01]  /*18850*/  ULDC UR4, c[0x0][0x22c] ;  /* 0x00008b0000047ab9 */ /* 0x000fe20000000800 */
[----:B------:R-:W-:Y:S02]  /*18860*/  IMAD R0, R5, 0x4, R2 ;  /* 0x0000000405007824 */ /* 0x000fe400078e0202 */
[----:B------:R1:W-:Y:S04]  /*18870*/  @P6 STG.E desc[UR16][R12.64], R62 ;  /* 0x0000003e0c006986 */ /* 0x0003e8000c101910 */
[----:B------:R1:W-:Y:S02]  /*18880*/  @P1 STG.E desc[UR16][R6.64], R67 ;  /* 0x0000004306001986 */ /* 0x0003e4000c101910 */
[----:B-1----:R-:W-:-:S04]  /*18890*/  LEA R12, P6, R2, R128, 0x2 ;  /* 0x00000080020c7211 */ /* 0x002fc800078c10ff */
[----:B------:R-:W-:Y:S01]  /*188a0*/  LEA.HI.X.SX32 R13, R2, R129, 0x2, P6 ;  /* 0x00000081020d7211 */ /* 0x000fe200030f16ff */
[----:B------:R-:W-:Y:S01]  /*188b0*/  IMAD R2, R5, 0x4, R0 ;  /* 0x0000000405027824 */ /* 0x000fe200078e0200 */
[----:B------:R-:W-:-:S04]  /*188c0*/  LEA R6, P1, R0, R128, 0x2 ;  /* 0x0000008000067211 */ /* 0x000fc800078210ff */
[----:B------:R-:W-:Y:S01]  /*188d0*/  LEA.HI.X.SX32 R7, R0, R129, 0x2, P1 ;  /* 0x0000008100077211 */ /* 0x000fe200008f16ff */
[----:B------:R-:W-:Y:S01]  /*188e0*/  IMAD R0, R5, 0x4, R2 ;  /* 0x0000000405007824 */ /* 0x000fe200078e0202 */
[----:B------:R1:W-:Y:S01]  /*188f0*/  @P4 STG.E desc[UR16][R12.64], R63 ;  /* 0x0000003f0c004986 */ /* 0x0003e2000c101910 */
[----:B---3--:R-:W-:Y:S01]  /*18900*/  ISETP.LT.AND P6, PT, R153, UR4, !P0 ;  /* 0x0000000499007c0c */ /* 0x008fe2000c7c1270 */
[----:B------:R-:W-:Y:S02]  /*18910*/  ULDC UR4, c[0x0][0x22c] ;  /* 0x00008b0000047ab9 */ /* 0x000fe40000000800 */
[----:B------:R-:W3:Y:S04]  /*18920*/  LDL.LU R153, [R1+0x4a0] ;  /* 0x0004a00001997983 */ /* 0x000ee80000300800 */
[----:B------:R1:W-:Y:S02]  /*18930*/  @P3 STG.E desc[UR16][R6.64], R80 ;  /* 0x0000005006003986 */ /* 0x0003e4000c101910 */
[----:B-1----:R-:W-:-:S04]  /*18940*/  LEA R12, P4, R2, R128, 0x2 ;  /* 0x00000080020c7211 */ /* 0x002fc800078810ff */
[----:B------:R-:W-:Y:S01]  /*18950*/  LEA.HI.X.SX32 R13, R2, R129, 0x2, P4 ;  /* 0x00000081020d7211 */ /* 0x000fe200020f16ff */
[----:B------:R-:W-:Y:S01]  /*18960*/  IMAD R2, R5, 0x4, R0 ;  /* 0x0000000405027824 */ /* 0x000fe200078e0200 */
[----:B------:R-:W-:-:S04]  /*18970*/  LEA R6, P3, R0, R128, 0x2 ;  /* 0x0000008000067211 */ /* 0x000fc800078610ff */
        /* <DEDUP_REMOVED lines=20> */
[----:B-1----:R-:W-:-:S02]  /*18ac0*/  LEA R6, P2, R0, R128, 0x2 ;  /* 0x0000008000067211 */ /* 0x002fc400078410ff */
[----:B------:R-:W-:Y:S02]  /*18ad0*/  LEA R12, P6, R2, R128, 0x2 ;  /* 0x00000080020c7211 */ /* 0x000fe400078c10ff */
[-C--:B------:R-:W-:Y:S01]  /*18ae0*/  LEA.HI.X.SX32 R7, R0, R129.reuse, 0x2, P2 ;  /* 0x0000008100077211 */ /* 0x080fe200010f16ff */
[----:B------:R-:W-:Y:S01]  /*18af0*/  IMAD R0, R5, 0x4, R2 ;  /* 0x0000000405007824 */ /* 0x000fe200078e0202 */
[----:B------:R-:W-:-:S03]  /*18b00*/  LEA.HI.X.SX32 R13, R2, R129, 0x2, P6 ;  /* 0x00000081020d7211 */ /* 0x000fc600030f16ff */
        /* <DEDUP_REMOVED lines=57> */
[----:B------:R-:W2:Y:S04]  /*18ea0*/  LDL.LU R14, [R1+0x46c] ;  /* 0x00046c00010e7983 */ /* 0x000ea80000300800 */
[----:B------:R-:W2:Y:S01]  /*18eb0*/  LDL.LU R155, [R1+0x468] ;  /* 0x00046800019b7983 */ /* 0x000ea20000300800 */
[----:B----4-:R-:W-:Y:S01]  /*18ec0*/  ISETP.LT.AND P4, PT, R154, UR4, !P0 ;  /* 0x000000049a007c0c */ /* 0x010fe2000c781270 */
[C---:B------:R-:W-:Y:S02]  /*18ed0*/  IMAD R0, R5.reuse, 0x4, R2 ;  /* 0x0000000405007824 */ /* 0x040fe400078e0202 */
[----:B------:R-:W4:Y:S01]  /*18ee0*/  LDL.LU R154, [R1+0x464] ;  /* 0x00046400019a7983 */ /* 0x000f220000300800 */
[----:B------:R-:W-:Y:S01]  /*18ef0*/  ULDC UR4, c[0x0][0x22c] ;  /* 0x00008b0000047ab9 */ /* 0x000fe20000000800 */
[----:B------:R-:W-:-:S02]  /*18f00*/  IMAD R2, R5, 0x4, R0 ;  /* 0x0000000405027824 */ /* 0x000fc400078e0200 */
[----:B------:R1:W-:Y:S04]  /*18f10*/  @P3 STG.E desc[UR16][R6.64], R98 ;  /* 0x0000006206003986 */ /* 0x0003e8000c101910 */
[----:B------:R1:W-:Y:S02]  /*18f20*/  @P5 STG.E desc[UR16][R12.64], R94 ;  /* 0x0000005e0c005986 */ /* 0x0003e4000c101910 */
[-C--:B-1----:R-:W-:Y:S02]  /*18f30*/  LEA R6, P3, R0, R128.reuse, 0x2 ;  /* 0x0000008000067211 */ /* 0x082fe400078610ff */
[----:B------:R-:W-:Y:S02]  /*18f40*/  LEA R12, P5, R2, R128, 0x2 ;  /* 0x00000080020c7211 */ /* 0x000fe400078a10ff */
[-C--:B------:R-:W-:Y:S01]  /*18f50*/  LEA.HI.X.SX32 R7, R0, R129.reuse, 0x2, P3 ;  /* 0x0000008100077211 */ /* 0x080fe200018f16ff */
[----:B------:R-:W-:Y:S01]  /*18f60*/  IMAD R0, R5, 0x4, R2 ;  /* 0x0000000405007824 */ /* 0x000fe200078e0202 */
[----:B------:R-:W-:-:S03]  /*18f70*/  LEA.HI.X.SX32 R13, R2, R129, 0x2, P5 ;  /* 0x00000081020d7211 */ /* 0x000fc600028f16ff */
[----:B------:R1:W-:Y:S01]  /*18f80*/  @P2 STG.E desc[UR16][R6.64], R99 ;  /* 0x0000006306002986 */ /* 0x0003e2000c101910 */
[----:B------:R-:W-:Y:S01]  /*18f90*/  IMAD R2, R5, 0x4, R0 ;  /* 0x0000000405027824 */ /* 0x000fe200078e0200 */
[----:B---3--:R-:W-:Y:S01]  /*18fa0*/  ISETP.LT.AND P3, PT, R153, UR4, !P0 ;  /* 0x0000000499007c0c */ /* 0x008fe2000c761270 */
[----:B------:R-:W-:Y:S01]  /*18fb0*/  ULDC UR4, c[0x0][0x22c] ;  /* 0x00008b0000047ab9 */ /* 0x000fe20000000800 */
[----:B------:R3:W-:Y:S04]  /*18fc0*/  @P6 STG.E desc[UR16][R12.64], R95 ;  /* 0x0000005f0c006986 */ /* 0x0007e8000c101910 */
[----:B------:R-:W4:Y:S01]  /*18fd0*/  LDL.LU R153, [R1+0x460] ;  /* 0x0004600001997983 */ /* 0x000f220000300800 */
[----:B-1----:R-:W-:-:S04]  /*18fe0*/  LEA R6, P2, R0, R128, 0x2 ;  /* 0x0000008000067211 */ /* 0x002fc800078410ff */
[----:B------:R-:W-:Y:S01]  /*18ff0*/  LEA.HI.X.SX32 R7, R0, R129, 0x2, P2 ;  /* 0x0000008100077211 */ /* 0x000fe200010f16ff */
[----:B------:R-:W-:Y:S01]  /*19000*/  IMAD R0, R5, 0x4, R2 ;  /* 0x0000000405007824 */ /* 0x000fe200078e0202 */
[----:B---3--:R-:W-:-:S03]  /*19010*/  LEA R12, P6, R2, R128, 0x2 ;  /* 0x00000080020c7211 */ /* 0x008fc600078c10ff */
[----:B------:R1:W-:Y:S01]  /*19020*/  @P1 STG.E desc[UR16][R6.64], R112 ;  /* 0x0000007006001986 */ /* 0x0003e2000c101910 */
[----:B------:R-:W-:Y:S01]  /*19030*/  LEA.HI.X.SX32 R13, R2, R129, 0x2, P6 ;  /* 0x00000081020d7211 */ /* 0x000fe200030f16ff */
[----:B------:R-:W-:-:S04]  /*19040*/  IMAD R2, R5, 0x4, R0 ;  /* 0x0000000405027824 */ /* 0x000fc800078e0200 */
[----:B------:R3:W-:Y:S01]  /*19050*/  @P4 STG.E desc[UR16][R12.64], R108 ;  /* 0x0000006c0c004986 */ /* 0x0007e2000c101910 */
[----:B------:R-:W-:-:S04]  /*19060*/  LEA R32, P4, R2, R128, 0x2 ;  /* 0x0000008002207211 */ /* 0x000fc800078810ff */
        /* <DEDUP_REMOVED lines=8> */
[----:B------:R-:W-:Y:S01]  /*190f0*/  ULDC UR4, c[0x0][0x22c] ;  /* 0x00008b0000047ab9 */ /* 0x000fe20000000800 */
[----:B------:R-:W-:-:S04]  /*19100*/  LEA R14, P1, R0, R128, 0x2 ;  /* 0x00000080000e7211 */ /* 0x000fc800078210ff */
[----:B------:R-:W-:Y:S02]  /*19110*/  LEA.HI.X.SX32 R15, R0, R129, 0x2, P1 ;  /* 0x00000081000f7211 */ /* 0x000fe400008f16ff */
[----:B------:R-:W-:Y:S01]  /*19120*/  ISETP.LT.AND P1, PT, R155, UR4, !P0 ;  /* 0x000000049b007c0c */ /* 0x000fe2000c721270 */
[----:B------:R-:W-:Y:S01]  /*19130*/  ULDC UR4, c[0x0][0x22c] ;  /* 0x00008b0000047ab9 */ /* 0x000fe20000000800 */
[----:B------:R-:W2:Y:S01]  /*19140*/  LDL.LU R155, [R1+0x454] ;  /* 0x00045400019b7983 */ /* 0x000ea20000300800 */
[----:B----4-:R-:W-:Y:S01]  /*19150*/  ISETP.LT.AND P4, PT, R154, UR4, !P0 ;  /* 0x000000049a007c0c */ /* 0x010fe2000c781270 */
[C---:B------:R-:W-:Y:S02]  /*19160*/  IMAD R0, R5.reuse, 0x4, R2 ;  /* 0x0000000405007824 */ /* 0x040fe400078e0202 */
[----:B------:R-:W4:Y:S01]  /*19170*/  LDL.LU R154, [R1+0x450] ;  /* 0x00045000019a7983 */ /* 0x000f220000300800 */
[----:B------:R-:W-:Y:S01]  /*19180*/  ULDC UR4, c[0x0][0x22c] ;  /* 0x00008b0000047ab9 */ /* 0x000fe20000000800 */
[----:B------:R-:W-:-:S02]  /*19190*/  IMAD R2, R5, 0x4, R0 ;  /* 0x0000000405027824 */ /* 0x000fc400078e0200 */
[----:B------:R3:W-:Y:S01]  /*191a0*/  @P3 STG.E desc[UR16][R14.64], R113 ;  /* 0x000000710e003986 */ /* 0x0007e2000c101910 */
[----:B-1----:R-:W-:-:S03]  /*191b0*/  LEA R6, P3, R0, R128, 0x2 ;  /* 0x0000008000067211 */ /* 0x002fc600078610ff */
[----:B------:R1:W-:Y:S01]  /*191c0*/  @P5 STG.E desc[UR16][R32.64], R109 ;  /* 0x0000006d20005986 */ /* 0x0003e2000c101910 */
[----:B------:R-:W-:Y:S01]  /*191d0*/  LEA.HI.X.SX32 R7, R0, R129, 0x2, P3 ;  /* 0x0000008100077211 */ /* 0x000fe200018f16ff */
[----:B------:R-:W-:Y:S01]  /*191e0*/  IMAD R0, R5, 0x4, R2 ;  /* 0x0000000405007824 */ /* 0x000fe200078e0202 */
[----:B---3--:R-:W-:-:S03]  /*191f0*/  LEA R12, P5, R2, R128, 0x2 ;  /* 0x00000080020c7211 */ /* 0x008fc600078a10ff */
[----:B------:R3:W-:Y:S01]  /*19200*/  @P2 STG.E desc[UR16][R6.64], R114 ;  /* 0x0000007206002986 */ /* 0x0007e2000c101910 */
[----:B------:R-:W-:Y:S01]  /*19210*/  LEA.HI.X.SX32 R13, R2, R129, 0x2, P5 ;  /* 0x00000081020d7211 */ /* 0x000fe200028f16ff */
[----:B------:R-:W-:Y:S01]  /*19220*/  IMAD R2, R5, 0x4, R0 ;  /* 0x0000000405027824 */ /* 0x000fe200078e0200 */
[----:B------:R-:W-:-:S03]  /*19230*/  LEA R14, P2, R0, R128, 0x2 ;  /* 0x00000080000e7211 */ /* 0x000fc600078410ff */
[----:B------:R2:W-:Y:S01]  /*19240*/  @P6 STG.E desc[UR16][R12.64], R110 ;  /* 0x0000006e0c006986 */ /* 0x0005e2000c101910 */
[----:B------:R-:W-:Y:S01]  /*19250*/  LEA.HI.X.SX32 R15, R0, R129, 0x2, P2 ;  /* 0x00000081000f7211 */ /* 0x000fe200010f16ff */
[----:B------:R-:W-:Y:S01]  /*19260*/  IMAD R0, R5, 0x4, R2 ;  /* 0x0000000405007824 */ /* 0x000fe200078e0202 */
[----:B-1----:R-:W-:-:S04]  /*19270*/  LEA R32, P6, R2, R128, 0x2 ;  /* 0x0000008002207211 */ /* 0x002fc800078c10ff */
[-C--:B------:R-:W-:Y:S01]  /*19280*/  LEA.HI.X.SX32 R33, R2, R129.reuse, 0x2, P6 ;  /* 0x0000008102217211 */ /* 0x080fe200030f16ff */
[----:B------:R-:W-:Y:S01]  /*19290*/  @P1 STG.E desc[UR16][R14.64], R115 ;  /* 0x000000730e001986 */ /* 0x000fe2000c101910 */
[C---:B---3--:R-:W-:Y:S02]  /*192a0*/  LEA R6, P6, R0.reuse, R128, 0x2 ;  /* 0x0000008000067211 */ /* 0x048fe400078c10ff */
[----:B------:R-:W-:Y:S01]  /*192b0*/  ISETP.LT.AND P3, PT, R153, UR4, !P0 ;  /* 0x0000000499007c0c */ /* 0x000fe2000c761270 */
[----:B------:R-:W-:Y:S01]  /*192c0*/  ULDC UR4, c[0x0][0x22c] ;  /* 0x00008b0000047ab9 */ /* 0x000fe20000000800 */
[----:B------:R-:W3:Y:S01]  /*192d0*/  LDL.LU R153, [R1+0x44c] ;  /* 0x00044c0001997983 */ /* 0x000ee20000300800 */
[----:B------:R-:W-:Y:S02]  /*192e0*/  LEA.HI.X.SX32 R7, R0, R129, 0x2, P6 ;  /* 0x0000008100077211 */ /* 0x000fe400030f16ff */
[----:B--2---:R-:W-:Y:S01]  /*192f0*/  ISETP.LT.AND P5, PT, R152, UR4, !P0 ;  /* 0x0000000498007c0c */ /* 0x004fe2000c7a1270 */
[----:B------:R-:W-:Y:S01]  /*19300*/  ULDC UR4, c[0x0][0x22c] ;  /* 0x00008b0000047ab9 */ /* 0x000fe20000000800 */
[----:B------:R-:W2:Y:S01]  /*19310*/  LDL.LU R152, [R1+0x448] ;  /* 0x0004480001987983 */ /* 0x000ea20000300800 */
[----:B------:R-:W-:Y:S01]  /*19320*/  ISETP.LT.AND P2, PT, R156, UR4, !P0 ;  /* 0x000000049c007c0c */ /* 0x000fe2000c741270 */
[----:B------:R-:W-:-:S02]  /*19330*/  ULDC UR4, c[0x0][0x22c] ;  /* 0x00008b0000047ab9 */ /* 0x000fc40000000800 */
[----:B------:R-:W2:Y:S04]  /*19340*/  LDL.LU R12, [R1+0x444] ;  /* 0x00044400010c7983 */ /* 0x000ea80000300800 */
[----:B------:R-:W2:Y:S01]  /*19350*/  LDL.LU R156, [R1+0x440] ;  /* 0x00044000019c7983 */ /* 0x000ea20000300800 */
[----:B------:R-:W-:Y:S01]  /*19360*/  ISETP.LT.AND P1, PT, R155, UR4, !P0 ;  /* 0x000000049b007c0c */ /* 0x000fe2000c721270 */
[----:B------:R-:W-:Y:S02]  /*19370*/  ULDC UR4, c[0x0][0x22c] ;  /* 0x00008b0000047ab9 */ /* 0x000fe40000000800 */
[----:B----4-:R-:W-:Y:S01]  /*19380*/  ISETP.LT.AND P6, PT, R154, UR4, !P0 ;  /* 0x000000049a007c0c */ /* 0x010fe2000c7c1270 */
[----:B------:R-:W-:Y:S01]  /*19390*/  IMAD R2, R5, 0x4, R0 ;  /* 0x0000000405027824 */ /* 0x000fe200078e0200 */
[----:B------:R-:W4:Y:S01]  /*193a0*/  LDL.LU R154, [R1+0x55c] ;  /* 0x00055c00019a7983 */ /* 0x000f220000300800 */
[----:B------:R-:W-:-:S03]  /*193b0*/  ULDC UR4, c[0x0][0x22c] ;  /* 0x00008b0000047ab9 */ /* 0x000fc60000000800 */
[----:B------:R-:W-:Y:S01]  /*193c0*/  @P4 STG.E desc[UR16][R32.64], R111 ;  /* 0x0000006f20004986 */ /* 0x000fe2000c101910 */
[CC--:B------:R-:W-:Y:S01]  /*193d0*/  LEA R34, P4, R2.reuse, R128.reuse, 0x2 ;  /* 0x0000008002227211 */ /* 0x0c0fe200078810ff */
[C---:B------:R-:W-:Y:S02]  /*193e0*/  IMAD R0, R5.reuse, 0x4, R2 ;  /* 0x0000000405007824 */ /* 0x040fe400078e0202 */
[----:B------:R1:W-:Y:S01]  /*193f0*/  @P3 STG.E desc[UR16][R6.64], R8 ;  /* 0x0000000806003986 */ /* 0x0003e2000c101910 */
[-C--:B------:R-:W-:Y:S01]  /*19400*/  LEA.HI.X.SX32 R35, R2, R129.reuse, 0x2, P4 ;  /* 0x0000008102237211 */ /* 0x080fe200020f16ff */
[C---:B------:R-:W-:Y:S01]  /*19410*/  IMAD R2, R5.reuse, 0x4, R0 ;  /* 0x0000000405027824 */ /* 0x040fe200078e0200 */
[CC--:B------:R-:W-:Y:S01]  /*19420*/  LEA R44, P3, R0.reuse, R128.reuse, 0x2 ;  /* 0x00000080002c7211 */ /* 0x0c0fe200078610ff */
[----:B------:R-:W4:Y:S03]  /*19430*/  LDL.LU R155, [R1+0x558] ;  /* 0x00055800019b7983 */ /* 0x000f260000300800 */
[----:B------:R-:W-:Y:S01]  /*19440*/  LEA.HI.X.SX32 R45, R0, R129, 0x2, P3 ;  /* 0x00000081002d7211 */ /* 0x000fe200018f16ff */
[----:B------:R-:W-:Y:S01]  /*19450*/  @P5 STG.E desc[UR16][R34.64], R104 ;  /* 0x0000006822005986 */ /* 0x000fe2000c101910 */
[----:B------:R-:W-:Y:S01]  /*19460*/  LEA R46, P5, R2, R128, 0x2 ;  /* 0x00000080022e7211 */ /* 0x000fe200078a10ff */
[----:B------:R-:W-:-:S02]  /*19470*/  IMAD R0, R5, 0x4, R2 ;  /* 0x0000000405007824 */ /* 0x000fc400078e0202 */
[----:B------:R-:W-:Y:S01]  /*19480*/  LDS.128 R32, [R4+UR7] ;  /* 0x0000000704207984 */ /* 0x000fe20008000c00 */
[-C--:B------:R-:W-:Y:S01]  /*19490*/  LEA.HI.X.SX32 R47, R2, R129.reuse, 0x2, P5 ;  /* 0x00000081022f7211 */ /* 0x080fe200028f16ff */
[----:B------:R-:W-:Y:S01]  /*194a0*/  IMAD R2, R5, 0x4, R0 ;  /* 0x0000000405027824 */ /* 0x000fe200078e0200 */
[-C--:B-1----:R-:W-:Y:S01]  /*194b0*/  LEA R6, P5, R0, R128.reuse, 0x2 ;  /* 0x0000008000067211 */ /* 0x082fe200078a10ff */
[----:B------:R1:W-:Y:S04]  /*194c0*/  @P2 STG.E desc[UR16][R44.64], R9 ;  /* 0x000000092c002986 */ /* 0x0003e8000c101910 */
[----:B------:R-:W-:Y:S01]  /*194d0*/  @P1 STG.E desc[UR16][R46.64], R105 ;  /* 0x000000692e001986 */ /* 0x000fe2000c101910 */
[----:B------:R-:W-:Y:S02]  /*194e0*/  LEA R8, P1, R2, R128, 0x2 ;  /* 0x0000008002087211 */ /* 0x000fe400078210ff */
[----:B---3--:R-:W-:Y:S01]  /*194f0*/  ISETP.LT.AND P4, PT, R153, UR4, !P0 ;  /* 0x0000000499007c0c */ /* 0x008fe2000c781270 */
[----:B------:R-:W-:Y:S01]  /*19500*/  ULDC UR4, c[0x0][0x22c] ;  /* 0x00008b0000047ab9 */ /* 0x000fe20000000800 */
[----:B------:R-:W3:Y:S01]  /*19510*/  LDL.LU R153, [R1+0x554] ;  /* 0x0005540001997983 */ /* 0x000ee20000300800 */
[----:B------:R-:W-:-:S02]  /*19520*/  LEA.HI.X.SX32 R7, R0, R129, 0x2, P5 ;  /* 0x0000008100077211 */ /* 0x000fc400028f16ff */
[----:B-1----:R-:W-:Y:S02]  /*19530*/  LEA.HI.X.SX32 R9, R2, R129, 0x2, P1 ;  /* 0x0000008102097211 */ /* 0x002fe400008f16ff */
[----:B--2---:R-:W-:Y:S01]  /*19540*/  ISETP.LT.AND P3, PT, R152, UR4, !P0 ;  /* 0x0000000498007c0c */ /* 0x004fe2000c761270 */
[----:B------:R-:W-:Y:S01]  /*19550*/  ULDC UR4, c[0x0][0x22c] ;  /* 0x00008b0000047ab9 */ /* 0x000fe20000000800 */
[----:B------:R-:W2:Y:S01]  /*19560*/  LDL.LU R152, [R1+0x550] ;  /* 0x0005500001987983 */ /* 0x000ea20000300800 */
[----:B------:R-:W-:Y:S01]  /*19570*/  ISETP.LT.AND P2, PT, R12, UR4, !P0 ;  /* 0x000000040c007c0c */ /* 0x000fe2000c741270 */
[----:B------:R-:W-:Y:S02]  /*19580*/  ULDC UR4, c[0x0][0x22c] ;  /* 0x00008b0000047ab9 */ /* 0x000fe40000000800 */
[----:B------:R-:W1:Y:S01]  /*19590*/  LDS.128 R12, [R3+UR7] ;  /* 0x00000007030c7984 */ /* 0x000e620008000c00 */
[----:B------:R-:W-:Y:S01]  /*195a0*/  ISETP.LT.AND P5, PT, R156, UR4, !P0 ;  /* 0x000000049c007c0c */ /* 0x000fe2000c7a1270 */
[----:B------:R-:W-:-:S02]  /*195b0*/  ULDC UR4, c[0x0][0x22c] ;  /* 0x00008b0000047ab9 */ /* 0x000fc40000000800 */
[----:B------:R-:W2:Y:S01]  /*195c0*/  LDL.LU R156, [R1+0x54c] ;  /* 0x00054c00019c7983 */ /* 0x000ea20000300800 */
[----:B----4-:R-:W-:Y:S01]  /*195d0*/  ISETP.LT.AND P1, PT, R154, UR4, !P0 ;  /* 0x000000049a007c0c */ /* 0x010fe2000c721270 */
[----:B------:R-:W-:Y:S02]  /*195e0*/  IMAD R0, R5, 0x4, R2 ;  /* 0x0000000405007824 */ /* 0x000fe400078e0202 */
[----:B------:R-:W4:Y:S01]  /*195f0*/  LDL.LU R154, [R1+0x548] ;  /* 0x00054800019a7983 */ /* 0x000f220000300800 */
[----:B------:R-:W-:-:S03]  /*19600*/  ULDC UR4, c[0x0][0x22c] ;  /* 0x00008b0000047ab9 */ /* 0x000fc60000000800 */
[----:B------:R1:W-:Y:S01]  /*19610*/  @P6 STG.E desc[UR16][R6.64], R10 ;  /* 0x0000000a06006986 */ /* 0x0003e2000c101910 */
[CC--:B------:R-:W-:Y:S01]  /*19620*/  LEA R44, P6, R0.reuse, R128.reuse, 0x2 ;  /* 0x00000080002c7211 */ /* 0x0c0fe200078c10ff */
[C---:B------:R-:W-:Y:S02]  /*19630*/  IMAD R2, R5.reuse, 0x4, R0 ;  /* 0x0000000405027824 */ /* 0x040fe400078e0200 */
[----:B------:R1:W-:Y:S01]  /*19640*/  @P4 STG.E desc[UR16][R8.64], R106 ;  /* 0x0000006a08004986 */ /* 0x0003e2000c101910 */
[----:B------:R-:W-:Y:S01]  /*19650*/  LEA.HI.X.SX32 R45, R0, R129, 0x2, P6 ;  /* 0x00000081002d7211 */ /* 0x000fe200030f16ff */
[----:B------:R-:W-:Y:S01]  /*19660*/  IMAD R0, R5, 0x4, R2 ;  /* 0x0000000405007824 */ /* 0x000fe200078e0202 */
[----:B-1----:R-:W-:-:S03]  /*19670*/  LEA R6, P4, R2, R128, 0x2 ;  /* 0x0000008002067211 */ /* 0x002fc600078810ff */
[----:B------:R1:W-:Y:S01]  /*19680*/  @P3 STG.E desc[UR16][R44.64], R11 ;  /* 0x0000000b2c003986 */ /* 0x0003e2000c101910 */
[-C--:B------:R-:W-:Y:S02]  /*19690*/  LEA R46, P3, R0, R128.reuse, 0x2 ;  /* 0x00000080002e7211 */ /* 0x080fe400078610ff */
[-C--:B------:R-:W-:Y:S01]  /*196a0*/  LEA.HI.X.SX32 R7, R2, R129.reuse, 0x2, P4 ;  /* 0x0000008102077211 */ /* 0x080fe200020f16ff */
[----:B------:R-:W-:Y:S01]  /*196b0*/  IMAD R2, R5, 0x4, R0 ;  /* 0x0000000405027824 */ /* 0x000fe200078e0200 */
[----:B------:R-:W-:Y:S01]  /*196c0*/  ISETP.LT.AND P6, PT, R155, UR4, !P0 ;  /* 0x000000049b007c0c */ /* 0x000fe2000c7c1270 */
[----:B------:R-:W-:Y:S01]  /*196d0*/  ULDC UR4, c[0x0][0x22c] ;  /* 0x00008b0000047ab9 */ /* 0x000fe20000000800 */
[----:B------:R-:W4:Y:S01]  /*196e0*/  LDL.LU R155, [R1+0x544] ;  /* 0x00054400019b7983 */ /* 0x000f220000300800 */
[----:B------:R-:W-:Y:S01]  /*196f0*/  LEA.HI.X.SX32 R47, R0, R129, 0x2, P3 ;  /* 0x00000081002f7211 */ /* 0x000fe200018f16ff */
[----:B------:R-:W-:Y:S02]  /*19700*/  IMAD R0, R5, 0x4, R2 ;  /* 0x0000000405007824 */ /* 0x000fe400078e0202 */
[----:B------:R-:W-:Y:S01]  /*19710*/  @P2 STG.E desc[UR16][R6.64], R107 ;  /* 0x0000006b06002986 */ /* 0x000fe2000c101910 */
[----:B------:R-:W-:-:S03]  /*19720*/  LEA R8, P2, R2, R128, 0x2 ;  /* 0x0000008002087211 */ /* 0x000fc600078410ff */
[----:B------:R2:W-:Y:S01]  /*19730*/  @P5 STG.E desc[UR16][R46.64], R12 ;  /* 0x0000000c2e005986 */ /* 0x0005e2000c101910 */
[----:B---3--:R-:W-:Y:S01]  /*19740*/  ISETP.LT.AND P4, PT, R153, UR4, !P0 ;  /* 0x0000000499007c0c */ /* 0x008fe2000c781270 */
[----:B------:R-:W-:Y:S02]  /*19750*/  ULDC UR4, c[0x0][0x22c] ;  /* 0x00008b0000047ab9 */ /* 0x000fe40000000800 */
[----:B------:R-:W3:Y:S01]  /*19760*/  LDL.LU R153, [R1+0x540] ;  /* 0x0005400001997983 */ /* 0x000ee20000300800 */
[----:B------:R-:W-:Y:S02]  /*19770*/  LEA R10, P5, R0, R128, 0x2 ;  /* 0x00000080000a7211 */ /* 0x000fe400078a10ff */
[-C--:B------:R-:W-:Y:S02]  /*19780*/  LEA.HI.X.SX32 R9, R2, R129.reuse, 0x2, P2 ;  /* 0x0000008102097211 */ /* 0x080fe400010f16ff */
[----:B-1----:R-:W-:Y:S02]  /*19790*/  LEA.HI.X.SX32 R11, R0, R129, 0x2, P5 ;  /* 0x00000081000b7211 */ /* 0x002fe400028f16ff */
[----:B--2---:R-:W-:Y:S01]  /*197a0*/  ISETP.LT.AND P3, PT, R152, UR4, !P0 ;  /* 0x0000000498007c0c */ /* 0x004fe2000c761270 */
[----:B------:R-:W-:Y:S01]  /*197b0*/  ULDC UR4, c[0x0][0x22c] ;  /* 0x00008b0000047ab9 */ /* 0x000fe20000000800 */
[----:B------:R-:W2:Y:S04]  /*197c0*/  LDL.LU R152, [R1+0x53c] ;  /* 0x00053c0001987983 */ /* 0x000ea80000300800 */
[----:B------:R-:W2:Y:S01]  /*197d0*/  LDL.LU R12, [R1+0x538] ;  /* 0x00053800010c7983 */ /* 0x000ea20000300800 */
[----:B------:R-:W-:Y:S01]  /*197e0*/  ISETP.LT.AND P2, PT, R156, UR4, !P0 ;  /* 0x000000049c007c0c */ /* 0x000fe2000c741270 */
[----:B------:R-:W-:-:S02]  /*197f0*/  ULDC UR4, c[0x0][0x22c] ;  /* 0x00008b0000047ab9 */ /* 0x000fc40000000800 */
[----:B----4-:R-:W-:Y:S01]  /*19800*/  ISETP.LT.AND P5, PT, R154, UR4, !P0 ;  /* 0x000000049a007c0c */ /* 0x010fe2000c7a1270 */
[----:B------:R-:W-:Y:S01]  /*19810*/  IMAD R2, R5, 0x4, R0 ;  /* 0x0000000405027824 */ /* 0x000fe200078e0200 */
        /* <DEDUP_REMOVED lines=13> */
[----:B------:R-:W-:Y:S02]  /*198f0*/  LEA.HI.X.SX32 R9, R2, R129, 0x2, P4 ;  /* 0x0000008102097211 */ /* 0x000fe400020f16ff */
[----:B------:R-:W-:Y:S01]  /*19900*/  ISETP.LT.AND P1, PT, R155, UR4, !P0 ;  /* 0x000000049b007c0c */ /* 0x000fe2000c721270 */
[----:B------:R-:W-:Y:S01]  /*19910*/  ULDC UR4, c[0x0][0x22c] ;  /* 0x00008b0000047ab9 */ /* 0x000fe20000000800 */
[----:B------:R-:W4:Y:S01]  /*19920*/  LDL.LU R155, [R1+0x530] ;  /* 0x00053000019b7983 */ /* 0x000f220000300800 */
[----:B------:R-:W-:-:S03]  /*19930*/  IMAD R2, R5, 0x4, R0 ;  /* 0x0000000405027824 */ /* 0x000fc600078e0200 */
[----:B------:R1:W-:Y:S01]  /*19940*/  @P3 STG.E desc[UR16][R44.64], R14 ;  /* 0x0000000e2c003986 */ /* 0x0003e2000c101910 */
[----:B------:R-:W-:-:S03]  /*19950*/  LEA R10, P3, R0, R128, 0x2 ;  /* 0x00000080000a7211 */ /* 0x000fc600078610ff */
[----:B------:R-:W-:Y:S01]  /*19960*/  @P2 STG.E desc[UR16][R8.64], R34 ;  /* 0x0000002208002986 */ /* 0x000fe2000c101910 */
[----:B---3--:R-:W-:Y:S01]  /*19970*/  ISETP.LT.AND P6, PT, R153, UR4, !P0 ;  /* 0x0000000499007c0c */ /* 0x008fe2000c7c1270 */
[----:B------:R-:W-:Y:S02]  /*19980*/  ULDC UR4, c[0x0][0x22c] ;  /* 0x00008b0000047ab9 */ /* 0x000fe40000000800 */
[----:B------:R-:W3:Y:S01]  /*19990*/  LDL.LU R153, [R1+0x52c] ;  /* 0x00052c0001997983 */ /* 0x000ee20000300800 */
[----:B------:R-:W-:Y:S02]  /*199a0*/  LEA R6, P2, R2, R128, 0x2 ;  /* 0x0000008002067211 */ /* 0x000fe400078410ff */
[-C--:B------:R-:W-:Y:S02]  /*199b0*/  LEA.HI.X.SX32 R11, R0, R129.reuse, 0x2, P3 ;  /* 0x00000081000b7211 */ /* 0x080fe400018f16ff */
[----:B------:R-:W-:-:S03]  /*199c0*/  LEA.HI.X.SX32 R7, R2, R129, 0x2, P2 ;  /* 0x0000008102077211 */ /* 0x000fc600010f16ff */
[----:B------:R4:W-:Y:S01]  /*199d0*/  @P5 STG.E desc[UR16][R10.64], R15 ;  /* 0x0000000f0a005986 */ /* 0x0009e2000c101910 */
[----:B--2---:R-:W-:Y:S01]  /*199e0*/  ISETP.LT.AND P4, PT, R152, UR4, !P0 ;  /* 0x0000000498007c0c */ /* 0x004fe2000c781270 */
[----:B------:R-:W-:Y:S02]  /*199f0*/  ULDC UR4, c[0x0][0x22c] ;  /* 0x00008b0000047ab9 */ /* 0x000fe40000000800 */
[----:B------:R-:W2:Y:S01]  /*19a00*/  LDL.LU R152, [R1+0x528] ;  /* 0x0005280001987983 */ /* 0x000ea20000300800 */
[----:B------:R-:W-:Y:S01]  /*19a10*/  ISETP.LT.AND P3, PT, R12, UR4, !P0 ;  /* 0x000000040c007c0c */ /* 0x000fe2000c761270 */
[----:B------:R-:W-:Y:S02]  /*19a20*/  ULDC UR4, c[0x0][0x22c] ;  /* 0x00008b0000047ab9 */ /* 0x000fe40000000800 */
[----:B-1----:R-:W2:Y:S01]  /*19a30*/  LDL.LU R14, [R1+0x524] ;  /* 0x00052400010e7983 */ /* 0x002ea20000300800 */
[----:B----4-:R-:W-:Y:S01]  /*19a40*/  ISETP.LT.AND P2, PT, R154, UR4, !P0 ;  /* 0x000000049a007c0c */ /* 0x010fe2000c741270 */
[----:B------:R-:W-:-:S02]  /*19a50*/  IMAD R0, R5, 0x4, R2 ;  /* 0x0000000405007824 */ /* 0x000fc400078e0202 */
[----:B------:R-:W4:Y:S01]  /*19a60*/  LDL.LU R154, [R1+0x520] ;  /* 0x00052000019a7983 */ /* 0x000f220000300800 */
[----:B------:R-:W-:-:S03]  /*19a70*/  ULDC UR4, c[0x0][0x22c] ;  /* 0x00008b0000047ab9 */ /* 0x000fc60000000800 */
[----:B------:R-:W4:Y:S01]  /*19a80*/  LDL.LU R15, [R1+0x51c] ;  /* 0x00051c00010f7983 */ /* 0x000f220000300800 */
[C---:B------:R-:W-:Y:S01]  /*19a90*/  IMAD R2, R5.reuse, 0x4, R0 ;  /* 0x0000000405027824 */ /* 0x040fe200078e0200 */
[CC--:B------:R-:W-:Y:S02]  /*19aa0*/  LEA R12, P5, R0.reuse, R128.reuse, 0x2 ;  /* 0x00000080000c7211 */ /* 0x0c0fe400078a10ff */
[----:B------:R1:W-:Y:S02]  /*19ab0*/  @P1 STG.E desc[UR16][R6.64], R35 ;  /* 0x0000002306001986 */ /* 0x0003e4000c101910 */
[----:B------:R-:W-:Y:S01]  /*19ac0*/  LEA.HI.X.SX32 R13, R0, R129, 0x2, P5 ;  /* 0x00000081000d7211 */ /* 0x000fe200028f16ff */
[----:B------:R-:W-:Y:S01]  /*19ad0*/  IMAD R0, R5, 0x4, R2 ;  /* 0x0000000405007824 */ /* 0x000fe200078e0202 */
[----:B------:R-:W-:-:S03]  /*19ae0*/  LEA R8, P1, R2, R128, 0x2 ;  /* 0x0000008002087211 */ /* 0x000fc600078210ff */
[----:B------:R1:W-:Y:S01]  /*19af0*/  @P6 STG.E desc[UR16][R12.64], R24 ;  /* 0x000000180c006986 */ /* 0x0003e2000c101910 */
[----:B------:R-:W-:Y:S01]  /*19b00*/  LEA.HI.X.SX32 R9, R2, R129, 0x2, P1 ;  /* 0x0000008102097211 */ /* 0x000fe200008f16ff */
[----:B------:R-:W-:Y:S01]  /*19b10*/  IMAD R2, R5, 0x4, R0 ;  /* 0x0000000405027824 */ /* 0x000fe200078e0200 */
[----:B------:R-:W-:-:S03]  /*19b20*/  LEA R10, P6, R0, R128, 0x2 ;  /* 0x00000080000a7211 */ /* 0x000fc600078c10ff */
[----:B------:R3:W-:Y:S01]  /*19b30*/  @P4 STG.E desc[UR16][R8.64], R28 ;  /* 0x0000001c08004986 */ /* 0x0007e2000c101910 */
[-C--:B------:R-:W-:Y:S01]  /*19b40*/  LEA.HI.X.SX32 R11, R0, R129.reuse, 0x2, P6 ;  /* 0x00000081000b7211 */ /* 0x080fe200030f16ff */
[----:B------:R-:W-:Y:S01]  /*19b50*/  IMAD R0, R5, 0x4, R2 ;  /* 0x0000000405007824 */ /* 0x000fe200078e0202 */
[----:B------:R-:W-:Y:S01]  /*19b60*/  ISETP.LT.AND P5, PT, R155, UR4, !P0 ;  /* 0x000000049b007c0c */ /* 0x000fe2000c7a1270 */
[----:B------:R-:W-:Y:S01]  /*19b70*/  ULDC UR4, c[0x0][0x22c] ;  /* 0x00008b0000047ab9 */ /* 0x000fe20000000800 */
[CC--:B-1----:R-:W-:Y:S01]  /*19b80*/  LEA R6, P4, R2.reuse, R128.reuse, 0x2 ;  /* 0x0000008002067211 */ /* 0x0c2fe200078810ff */
[----:B------:R1:W-:Y:S03]  /*19b90*/  @P3 STG.E desc[UR16][R10.64], R25 ;  /* 0x000000190a003986 */ /* 0x0003e6000c101910 */
[----:B------:R-:W-:Y:S01]  /*19ba0*/  LEA.HI.X.SX32 R7, R2, R129, 0x2, P4 ;  /* 0x0000008102077211 */ /* 0x000fe200020f16ff */
[----:B------:R-:W-:Y:S01]  /*19bb0*/  IMAD R2, R5, 0x4, R0 ;  /* 0x0000000405027824 */ /* 0x000fe200078e0200 */
[----:B------:R-:W-:-:S02]  /*19bc0*/  LEA R12, P3, R0, R128, 0x2 ;  /* 0x00000080000c7211 */ /* 0x000fc400078610ff */
[----:B---3--:R-:W-:Y:S01]  /*19bd0*/  ISETP.LT.AND P1, PT, R153, UR4, !P0 ;  /* 0x0000000499007c0c */ /* 0x008fe2000c721270 */
[----:B------:R-:W-:Y:S01]  /*19be0*/  ULDC UR4, c[0x0][0x22c] ;  /* 0x00008b0000047ab9 */ /* 0x000fe20000000800 */
[----:B------:R-:W3:Y:S01]  /*19bf0*/  LDL.LU R153, [R1+0x518] ;  /* 0x0005180001997983 */ /* 0x000ee20000300800 */
[----:B------:R-:W-:-:S03]  /*19c00*/  LEA.HI.X.SX32 R13, R0, R129, 0x2, P3 ;  /* 0x00000081000d7211 */ /* 0x000fc600018f16ff */
        /* <DEDUP_REMOVED lines=9> */
[----:B----4-:R-:W-:Y:S01]  /*19ca0*/  ISETP.LT.AND P3, PT, R154, UR4, !P0 ;  /* 0x000000049a007c0c */ /* 0x010fe2000c761270 */
[----:B------:R-:W-:-:S02]  /*19cb0*/  ULDC UR4, c[0x0][0x22c] ;  /* 0x00008b0000047ab9 */ /* 0x000fc40000000800 */
[----:B------:R-:W4:Y:S01]  /*19cc0*/  LDL.LU R154, [R1+0x50c] ;  /* 0x00050c00019a7983 */ /* 0x000f220000300800 */
[----:B------:R-:W-:Y:S01]  /*19cd0*/  ISETP.LT.AND P2, PT, R15, UR4, !P0 ;  /* 0x000000040f007c0c */ /* 0x000fe2000c741270 */
[----:B------:R-:W-:Y:S02]  /*19ce0*/  IMAD R0, R5, 0x4, R2 ;  /* 0x0000000405007824 */ /* 0x000fe400078e0202 */
[----:B------:R-:W4:Y:S01]  /*19cf0*/  LDL.LU R15, [R1+0x508] ;  /* 0x00050800010f7983 */ /* 0x000f220000300800 */
[----:B------:R-:W-:-:S03]  /*19d00*/  ULDC UR4, c[0x0][0x22c] ;  /* 0x00008b0000047ab9 */ /* 0x000fc60000000800 */
[----:B------:R1:W-:Y:S02]  /*19d10*/  @P5 STG.E desc[UR16][R12.64], R26 ;  /* 0x0000001a0c005986 */ /* 0x0003e4000c101910 */
[CC--:B-1----:R-:W-:Y:S01]  /*19d20*/  LEA R10, P5, R0.reuse, R128.reuse, 0x2 ;  /* 0x00000080000a7211 */ /* 0x0c2fe200078a10ff */
[C---:B------:R-:W-:Y:S01]  /*19d30*/  IMAD R2, R5.reuse, 0x4, R0 ;  /* 0x0000000405027824 */ /* 0x040fe200078e0200 */
[----:B------:R1:W-:Y:S02]  /*19d40*/  @P1 STG.E desc[UR16][R8.64], R30 ;  /* 0x0000001e08001986 */ /* 0x0003e4000c101910 */
[----:B------:R-:W-:Y:S01]  /*19d50*/  LEA.HI.X.SX32 R11, R0, R129, 0x2, P5 ;  /* 0x00000081000b7211 */ /* 0x000fe200028f16ff */
[----:B------:R-:W-:Y:S01]  /*19d60*/  IMAD R0, R5, 0x4, R2 ;  /* 0x0000000405007824 */ /* 0x000fe200078e0202 */
[----:B------:R-:W-:-:S03]  /*19d70*/  LEA R6, P1, R2, R128, 0x2 ;  /* 0x0000008002067211 */ /* 0x000fc600078210ff */
[----:B------:R3:W-:Y:S01]  /*19d80*/  @P6 STG.E desc[UR16][R10.64], R27 ;  /* 0x0000001b0a006986 */ /* 0x0007e2000c101910 */
[-C--:B------:R-:W-:Y:S01]  /*19d90*/  LEA.HI.X.SX32 R7, R2, R129.reuse, 0x2, P1 ;  /* 0x0000008102077211 */ /* 0x080fe200008f16ff */
[C---:B------:R-:W-:Y:S01]  /*19da0*/  IMAD R2, R5.reuse, 0x4, R0 ;  /* 0x0000000405027824 */ /* 0x040fe200078e0200 */
[CC--:B------:R-:W-:Y:S01]  /*19db0*/  LEA R12, P6, R0.reuse, R128.reuse, 0x2 ;  /* 0x00000080000c7211 */ /* 0x0c0fe200078c10ff */
[----:B------:R-:W-:Y:S03]  /*19dc0*/  LDS.128 R24, [R4+UR7+0x800] ;  /* 0x0008000704187984 */ /* 0x000fe60008000c00 */
[----:B------:R-:W-:Y:S01]  /*19dd0*/  LEA.HI.X.SX32 R13, R0, R129, 0x2, P6 ;  /* 0x00000081000d7211 */ /* 0x000fe200030f16ff */
[----:B------:R-:W-:Y:S01]  /*19de0*/  IMAD R0, R5, 0x4, R2 ;  /* 0x0000000405007824 */ /* 0x000fe200078e0202 */
[----:B------:R-:W-:Y:S01]  /*19df0*/  @P4 STG.E desc[UR16][R6.64], R31 ;  /* 0x0000001f06004986 */ /* 0x000fe2000c101910 */
[----:B-1----:R-:W-:-:S02]  /*19e00*/  LEA R8, P4, R2, R128, 0x2 ;  /* 0x0000008002087211 */ /* 0x002fc400078810ff */
        /* <DEDUP_REMOVED lines=12> */
[----:B------:R-:W2:Y:S04]  /*19ed0*/  LDL.LU R14, [R1+0x4fc] ;  /* 0x0004fc00010e7983 */ /* 0x000ea80000300800 */
[----:B-1----:R-:W2:Y:S01]  /*19ee0*/  LDL.LU R16, [R1+0x4f8] ;  /* 0x0004f80001107983 */ /* 0x002ea20000300800 */
[----:B----4-:R-:W-:Y:S01]  /*19ef0*/  ISETP.LT.AND P4, PT, R154, UR4, !P0 ;  /* 0x000000049a007c0c */ /* 0x010fe2000c781270 */
[----:B------:R-:W-:-:S02]  /*19f00*/  ULDC UR4, c[0x0][0x22c] ;  /* 0x00008b0000047ab9 */ /* 0x000fc40000000800 */
[----:B------:R-:W-:Y:S01]  /*19f10*/  ISETP.LT.AND P3, PT, R15, UR4, !P0 ;  /* 0x000000040f007c0c */ /* 0x000fe2000c761270 */
        /* <DEDUP_REMOVED lines=11> */
[-C--:B------:R-:W-:Y:S01]  /*19fd0*/  LEA.HI.X.SX32 R13, R0, R129.reuse, 0x2, P5 ;  /* 0x00000081000d7211 */ /* 0x080fe200028f16ff */
[C---:B------:R-:W-:Y:S01]  /*19fe0*/  IMAD R0, R5.reuse, 0x4, R2 ;  /* 0x0000000405007824 */ /* 0x040fe200078e0202 */
[CC--:B-1----:R-:W-:Y:S01]  /*19ff0*/  LEA R8, P1, R2.reuse, R128.reuse, 0x2 ;  /* 0x0000008002087211 */ /* 0x0c2fe200078210ff */
[----:B------:R-:W4:Y:S03]  /*1a000*/  LDL.LU R20, [R1+0x4f0] ;  /* 0x0004f00001147983 */ /* 0x000f260000300800 */
[----:B------:R-:W-:Y:S01]  /*1a010*/  LEA.HI.X.SX32 R9, R2, R129, 0x2, P1 ;  /* 0x0000008102097211 */ /* 0x000fe200008f16ff */
[----:B------:R-:W-:Y:S01]  /*1a020*/  IMAD R2, R5, 0x4, R0 ;  /* 0x0000000405027824 */ /* 0x000fe200078e0200 */
[----:B------:R1:W-:Y:S01]  /*1a030*/  @P6 STG.E desc[UR16][R12.64], R18 ;  /* 0x000000120c006986 */ /* 0x0003e2000c101910 */
[----:B------:R-:W-:-:S03]  /*1a040*/  LEA R10, P6, R0, R128, 0x2 ;  /* 0x00000080000a7211 */ /* 0x000fc600078c10ff */
[----:B------:R-:W4:Y:S01]  /*1a050*/  LDL.LU R17, [R1+0x4ec] ;  /* 0x0004ec0001117983 */ /* 0x000f220000300800 */
[----:B---3--:R-:W-:Y:S01]  /*1a060*/  ISETP.LT.AND P2, PT, R153, UR4, !P0 ;  /* 0x0000000499007c0c */ /* 0x008fe2000c741270 */
[----:B------:R-:W-:Y:S02]  /*1a070*/  ULDC UR4, c[0x0][0x22c] ;  /* 0x00008b0000047ab9 */ /* 0x000fe40000000800 */
[----:B------:R3:W-:Y:S01]  /*1a080*/  @P4 STG.E desc[UR16][R8.64], R22 ;  /* 0x0000001608004986 */ /* 0x0007e2000c101910 */
[----:B------:R-:W-:Y:S02]  /*1a090*/  LEA R6, P4, R2, R128, 0x2 ;  /* 0x0000008002067211 */ /* 0x000fe400078810ff */
[-C--:B------:R-:W-:Y:S02]  /*1a0a0*/  LEA.HI.X.SX32 R11, R0, R129.reuse, 0x2, P6 ;  /* 0x00000081000b7211 */ /* 0x080fe400030f16ff */
[----:B------:R-:W-:Y:S02]  /*1a0b0*/  LEA.HI.X.SX32 R7, R2, R129, 0x2, P4 ;  /* 0x0000008102077211 */ /* 0x000fe400020f16ff */
[----:B--2---:R-:W-:Y:S01]  /*1a0c0*/  ISETP.LT.AND P5, PT, R152, UR4, !P0 ;  /* 0x0000000498007c0c */ /* 0x004fe2000c7a1270 */
[----:B------:R-:W-:-:S02]  /*1a0d0*/  ULDC UR4, c[0x0][0x22c] ;  /* 0x00008b0000047ab9 */ /* 0x000fc40000000800 */
[----:B------:R-:W-:Y:S01]  /*1a0e0*/  ISETP.LT.AND P1, PT, R14, UR4, !P0 ;  /* 0x000000040e007c0c */ /* 0x000fe2000c721270 */
[----:B------:R-:W-:Y:S01]  /*1a0f0*/  ULDC UR4, c[0x0][0x22c] ;  /* 0x00008b0000047ab9 */ /* 0x000fe20000000800 */
[----:B------:R-:W2:Y:S01]  /*1a100*/  LDL.LU R14, [R1+0x4e8] ;  /* 0x0004e800010e7983 */ /* 0x000ea20000300800 */
[----:B------:R-:W-:Y:S01]  /*1a110*/  ISETP.LT.AND P6, PT, R16, UR4, !P0 ;  /* 0x0000000410007c0c */ /* 0x000fe2000c7c1270 */
[----:B------:R-:W-:Y:S02]  /*1a120*/  ULDC UR4, c[0x0][0x22c] ;  /* 0x00008b0000047ab9 */ /* 0x000fe40000000800 */
[----:B------:R-:W2:Y:S01]  /*1a130*/  LDL.LU R16, [R1+0x4e4] ;  /* 0x0004e40001107983 */ /* 0x000ea20000300800 */
[----:B----4-:R-:W-:Y:S01]  /*1a140*/  ISETP.LT.AND P4, PT, R15, UR4, !P0 ;  /* 0x000000040f007c0c */ /* 0x010fe2000c781270 */
[----:B------:R-:W-:Y:S02]  /*1a150*/  IMAD R0, R5, 0x4, R2 ;  /* 0x0000000405007824 */ /* 0x000fe400078e0202 */
[----:B------:R-:W4:Y:S01]  /*1a160*/  LDL.LU R15, [R1+0x4e0] ;  /* 0x0004e000010f7983 */ /* 0x000f220000300800 */
[----:B------:R-:W-:-:S03]  /*1a170*/  ULDC UR4, c[0x0][0x22c] ;  /* 0x00008b0000047ab9 */ /* 0x000fc60000000800 */
[----:B------:R3:W-:Y:S01]  /*1a180*/  @P3 STG.E desc[UR16][R10.64], R19 ;  /* 0x000000130a003986 */ /* 0x0007e2000c101910 */
[CC--:B-1----:R-:W-:Y:S01]  /*1a190*/  LEA R12, P3, R0.reuse, R128.reuse, 0x2 ;  /* 0x00000080000c7211 */ /* 0x0c2fe200078610ff */
[C---:B------:R-:W-:Y:S02]  /*1a1a0*/  IMAD R2, R5.reuse, 0x4, R0 ;  /* 0x0000000405027824 */ /* 0x040fe400078e0200 */
[----:B------:R1:W-:Y:S01]  /*1a1b0*/  @P2 STG.E desc[UR16][R6.64], R23 ;  /* 0x0000001706002986 */ /* 0x0003e2000c101910 */
[-C--:B------:R-:W-:Y:S01]  /*1a1c0*/  LEA.HI.X.SX32 R13, R0, R129.reuse, 0x2, P3 ;  /* 0x00000081000d7211 */ /* 0x080fe200018f16ff */
[C---:B------:R-:W-:Y:S01]  /*1a1d0*/  IMAD R0, R5.reuse, 0x4, R2 ;  /* 0x0000000405007824 */ /* 0x040fe200078e0202 */
[CC--:B---3--:R-:W-:Y:S01]  /*1a1e0*/  LEA R8, P2, R2.reuse, R128.reuse, 0x2 ;  /* 0x0000008002087211 */ /* 0x0c8fe200078410ff */
[----:B------:R-:W3:Y:S03]  /*1a1f0*/  LDL.LU R18, [R1+0x43c] ;  /* 0x00043c0001127983 */ /* 0x000ee60000300800 */
[-C--:B------:R-:W-:Y:S01]  /*1a200*/  LEA.HI.X.SX32 R9, R2, R129.reuse, 0x2, P2 ;  /* 0x0000008102097211 */ /* 0x080fe200010f16ff */
[----:B------:R1:W-:Y:S01]  /*1a210*/  @P5 STG.E desc[UR16][R12.64], R36 ;  /* 0x000000240c005986 */ /* 0x0003e2000c101910 */
[-C--:B------:R-:W-:Y:S01]  /*1a220*/  LEA R10, P5, R0, R128.reuse, 0x2 ;  /* 0x00000080000a7211 */ /* 0x080fe200078a10ff */
[C---:B------:R-:W-:Y:S01]  /*1a230*/  IMAD R2, R5.reuse, 0x4, R0 ;  /* 0x0000000405027824 */ /* 0x040fe200078e0200 */
[----:B------:R-:W-:Y:S01]  /*1a240*/  ISETP.LT.AND P3, PT, R20, UR4, !P0 ;  /* 0x0000000414007c0c */ /* 0x000fe2000c761270 */
[----:B------:R-:W-:Y:S01]  /*1a250*/  ULDC UR4, c[0x0][0x22c] ;  /* 0x00008b0000047ab9 */ /* 0x000fe20000000800 */
[----:B------:R-:W-:Y:S01]  /*1a260*/  LEA.HI.X.SX32 R11, R0, R129, 0x2, P5 ;  /* 0x00000081000b7211 */ /* 0x000fe200028f16ff */
[----:B------:R-:W-:Y:S01]  /*1a270*/  IMAD R0, R5, 0x4, R2 ;  /* 0x0000000405007824 */ /* 0x000fe200078e0202 */
[----:B------:R4:W-:Y:S01]  /*1a280*/  @P1 STG.E desc[UR16][R8.64], R40 ;  /* 0x0000002808001986 */ /* 0x0009e2000c101910 */
[----:B-1----:R-:W-:-:S02]  /*1a290*/  LEA R6, P1, R2, R128, 0x2 ;  /* 0x0000008002067211 */ /* 0x002fc400078210ff */
[----:B------:R-:W-:Y:S01]  /*1a2a0*/  ISETP.LT.AND P2, PT, R17, UR4, !P0 ;  /* 0x0000000411007c0c */ /* 0x000fe2000c741270 */
[----:B------:R-:W-:Y:S01]  /*1a2b0*/  ULDC UR4, c[0x0][0x22c] ;  /* 0x00008b0000047ab9 */ /* 0x000fe20000000800 */
[----:B------:R-:W3:Y:S01]  /*1a2c0*/  LDL.LU R17, [R1+0x438] ;  /* 0x0004380001117983 */ /* 0x000ee20000300800 */
[----:B------:R-:W-:-:S03]  /*1a2d0*/  LEA.HI.X.SX32 R7, R2, R129, 0x2, P1 ;  /* 0x0000008102077211 */ /* 0x000fc600008f16ff */
[----:B------:R1:W-:Y:S01]  /*1a2e0*/  @P6 STG.E desc[UR16][R10.64], R37 ;  /* 0x000000250a006986 */ /* 0x0003e2000c101910 */
[----:B------:R-:W-:-:S03]  /*1a2f0*/  LEA R12, P6, R0, R128, 0x2 ;  /* 0x00000080000c7211 */ /* 0x000fc600078c10ff */
[----:B------:R-:W3:Y:S01]  /*1a300*/  LDS.128 R20, [R3+UR7+0x800] ;  /* 0x0008000703147984 */ /* 0x000ee20008000c00 */
        /* <DEDUP_REMOVED lines=8> */
[----:B------:R-:W-:-:S02]  /*1a390*/  IMAD R2, R5, 0x4, R0 ;  /* 0x0000000405027824 */ /* 0x000fc400078e0200 */
[----:B------:R-:W4:Y:S01]  /*1a3a0*/  LDL.LU R15, [R1+0x42c] ;  /* 0x00042c00010f7983 */ /* 0x000f220000300800 */
[----:B------:R-:W-:-:S03]  /*1a3b0*/  ULDC UR4, c[0x0][0x22c] ;  /* 0x00008b0000047ab9 */ /* 0x000fc60000000800 */
[----:B------:R3:W-:Y:S01]  /*1a3c0*/  @P4 STG.E desc[UR16][R6.64], R41 ;  /* 0x0000002906004986 */ /* 0x0007e2000c101910 */
[CC--:B------:R-:W-:Y:S01]  /*1a3d0*/  LEA R8, P4, R2.reuse, R128.reuse, 0x2 ;  /* 0x0000008002087211 */ /* 0x0c0fe200078810ff */
[C---:B------:R-:W-:Y:S02]  /*1a3e0*/  IMAD R0, R5.reuse, 0x4, R2 ;  /* 0x0000000405007824 */ /* 0x040fe400078e0202 */
[----:B------:R3:W-:Y:S01]  /*1a3f0*/  @P3 STG.E desc[UR16][R12.64], R38 ;  /* 0x000000260c003986 */ /* 0x0007e2000c101910 */
[-C--:B------:R-:W-:Y:S01]  /*1a400*/  LEA.HI.X.SX32 R9, R2, R129.reuse, 0x2, P4 ;  /* 0x0000008102097211 */ /* 0x080fe200020f16ff */
[C---:B------:R-:W-:Y:S01]  /*1a410*/  IMAD R2, R5.reuse, 0x4, R0 ;  /* 0x0000000405027824 */ /* 0x040fe200078e0200 */
[-C--:B-1----:R-:W-:Y:S02]  /*1a420*/  LEA R10, P3, R0, R128.reuse, 0x2 ;  /* 0x00000080000a7211 */ /* 0x082fe400078610ff */
[----:B---3--:R-:W-:Y:S01]  /*1a430*/  ISETP.LT.AND P4, PT, R18, UR4, !P0 ;  /* 0x0000000412007c0c */ /* 0x008fe2000c781270 */
[----:B------:R1:W-:Y:S01]  /*1a440*/  @P2 STG.E desc[UR16][R8.64], R42 ;  /* 0x0000002a08002986 */ /* 0x0003e2000c101910 */
[----:B------:R-:W-:Y:S01]  /*1a450*/  LEA.HI.X.SX32 R11, R0, R129, 0x2, P3 ;  /* 0x00000081000b7211 */ /* 0x000fe200018f16ff */
[----:B------:R-:W-:Y:S01]  /*1a460*/  IMAD R0, R5, 0x4, R2 ;  /* 0x0000000405007824 */ /* 0x000fe200078e0202 */
[----:B------:R-:W-:Y:S01]  /*1a470*/  LEA R6, P2, R2, R128, 0x2 ;  /* 0x0000008002067211 */ /* 0x000fe200078410ff */
[----:B------:R-:W3:Y:S01]  /*1a480*/  LDL.LU R18, [R1+0x428] ;  /* 0x0004280001127983 */ /* 0x000ee20000300800 */
[----:B------:R-:W-:-:S02]  /*1a490*/  ULDC UR4, c[0x0][0x22c] ;  /* 0x00008b0000047ab9 */ /* 0x000fc40000000800 */
[-C--:B------:R-:W-:Y:S01]  /*1a4a0*/  LEA.HI.X.SX32 R7, R2, R129.reuse, 0x2, P2 ;  /* 0x0000008102077211 */ /* 0x080fe200010f16ff */
[----:B------:R-:W-:Y:S01]  /*1a4b0*/  IMAD R2, R5, 0x4, R0 ;  /* 0x0000000405027824 */ /* 0x000fe200078e0200 */
[----:B------:R4:W-:Y:S01]  /*1a4c0*/  @P5 STG.E desc[UR16][R10.64], R39 ;  /* 0x000000270a005986 */ /* 0x0009e2000c101910 */
[C---:B------:R-:W-:Y:S02]  /*1a4d0*/  LEA R12, P5, R0.reuse, R128, 0x2 ;  /* 0x00000080000c7211 */ /* 0x040fe400078a10ff */
[----:B------:R-:W-:Y:S01]  /*1a4e0*/  ISETP.LT.AND P3, PT, R17, UR4, !P0 ;  /* 0x0000000411007c0c */ /* 0x000fe2000c761270 */
[----:B------:R-:W-:Y:S01]  /*1a4f0*/  ULDC UR4, c[0x0][0x22c] ;  /* 0x00008b0000047ab9 */ /* 0x000fe20000000800 */
[----:B------:R-:W3:Y:S01]  /*1a500*/  LDL.LU R17, [R1+0x424] ;  /* 0x0004240001117983 */ /* 0x000ee20000300800 */
[----:B------:R-:W-:-:S03]  /*1a510*/  LEA.HI.X.SX32 R13, R0, R129, 0x2, P5 ;  /* 0x00000081000d7211 */ /* 0x000fc600028f16ff */
[----:B------:R4:W-:Y:S01]  /*1a520*/  @P1 STG.E desc[UR16][R6.64], R43 ;  /* 0x0000002b06001986 */ /* 0x0009e2000c101910 */
        /* <DEDUP_REMOVED lines=22> */
[----:B---3--:R-:W-:Y:S01]  /*1a690*/  ISETP.LT.AND P6, PT, R18, UR4, !P0 ;  /* 0x0000000412007c0c */ /* 0x008fe2000c7c1270 */
[----:B------:R-:W-:Y:S01]  /*1a6a0*/  ULDC UR4, c[0x0][0x22c] ;  /* 0x00008b0000047ab9 */ /* 0x000fe20000000800 */
[CC--:B-1----:R-:W-:Y:S01]  /*1a6b0*/  LEA R12, P3, R0.reuse, R128.reuse, 0x2 ;  /* 0x00000080000c7211 */ /* 0x0c2fe200078610ff */
[----:B------:R-:W3:Y:S03]  /*1a6c0*/  LDL.LU R18, [R1+0x414] ;  /* 0x0004140001127983 */ /* 0x000ee60000300800 */
[----:B------:R-:W-:Y:S01]  /*1a6d0*/  LEA.HI.X.SX32 R13, R0, R129, 0x2, P3 ;  /* 0x00000081000d7211 */ /* 0x000fe200018f16ff */
[----:B------:R-:W-:Y:S01]  /*1a6e0*/  IMAD R0, R5, 0x4, R2 ;  /* 0x0000000405007824 */ /* 0x000fe200078e0202 */
[----:B------:R1:W-:Y:S01]  /*1a6f0*/  @P2 STG.E desc[UR16][R6.64], R57 ;  /* 0x0000003906002986 */ /* 0x0003e2000c101910 */
[----:B------:R-:W-:Y:S01]  /*1a700*/  ISETP.LT.AND P4, PT, R17, UR4, !P0 ;  /* 0x0000000411007c0c */ /* 0x000fe2000c781270 */
[----:B------:R-:W-:Y:S01]  /*1a710*/  ULDC UR4, c[0x0][0x22c] ;  /* 0x00008b0000047ab9 */ /* 0x000fe20000000800 */
[-C--:B------:R-:W-:Y:S01]  /*1a720*/  LEA R8, P2, R2, R128.reuse, 0x2 ;  /* 0x0000008002087211 */ /* 0x080fe200078410ff */
[----:B------:R-:W3:Y:S04]  /*1a730*/  LDL.LU R17, [R1+0x410] ;  /* 0x0004100001117983 */ /* 0x000ee80000300800 */
[----:B------:R1:W-:Y:S01]  /*1a740*/  @P5 STG.E desc[UR16][R12.64], R54 ;  /* 0x000000360c005986 */ /* 0x0003e2000c101910 */
        /* <DEDUP_REMOVED lines=14> */
[CC--:B-1----:R-:W-:Y:S01]  /*1a830*/  LEA R6, P1, R2.reuse, R128.reuse, 0x2 ;  /* 0x0000008002067211 */ /* 0x0c2fe200078210ff */
        /* <DEDUP_REMOVED lines=8> */
[-C--:B---3--:R-:W-:Y:S02]  /*1a8c0*/  LEA R8, P4, R2, R128.reuse, 0x2 ;  /* 0x0000008002087211 */ /* 0x088fe400078810ff */
[----:B------:R-:W-:Y:S01]  /*1a8d0*/  ISETP.LT.AND P1, PT, R18, UR4, !P0 ;  /* 0x0000000412007c0c */ /* 0x000fe2000c721270 */
[----:B------:R-:W-:Y:S01]  /*1a8e0*/  ULDC UR4, c[0x0][0x22c] ;  /* 0x00008b0000047ab9 */ /* 0x000fe20000000800 */
[----:B------:R-:W3:Y:S01]  /*1a8f0*/  LDL.LU R18, [R1+0x400] ;  /* 0x0004000001127983 */ /* 0x000ee20000300800 */
[----:B------:R-:W-:Y:S01]  /*1a900*/  LEA.HI.X.SX32 R9, R2, R129, 0x2, P4 ;  /* 0x0000008102097211 */ /* 0x000fe200020f16ff */
[----:B------:R-:W-:Y:S02]  /*1a910*/  IMAD R2, R5, 0x4, R0 ;  /* 0x0000000405027824 */ /* 0x000fe400078e0200 */
[----:B------:R4:W-:Y:S01]  /*1a920*/  @P3 STG.E desc[UR16][R12.64], R68 ;  /* 0x000000440c003986 */ /* 0x0009e2000c101910 */
[----:B-1----:R-:W-:-:S02]  /*1a930*/  LEA R10, P3, R0, R128, 0x2 ;  /* 0x00000080000a7211 */ /* 0x002fc400078610ff */
[----:B------:R-:W-:Y:S01]  /*1a940*/  ISETP.LT.AND P6, PT, R17, UR4, !P0 ;  /* 0x0000000411007c0c */ /* 0x000fe2000c7c1270 */
        /* <DEDUP_REMOVED lines=33> */
[----:B------:R-:W-:-:S02]  /*1ab60*/  LEA R6, P4, R2, R128, 0x2 ;  /* 0x0000008002067211 */ /* 0x000fc400078810ff */
        /* <DEDUP_REMOVED lines=27> */
[-C--:B-1----:R-:W-:Y:S02]  /*1ad20*/  LEA R6, P1, R2, R128.reuse, 0x2 ;  /* 0x0000008002067211 */ /* 0x082fe400078210ff */
[----:B---3--:R-:W-:Y:S01]  /*1ad30*/  ISETP.LT.AND P2, PT, R18, UR4, !P0 ;  /* 0x0000000412007c0c */ /* 0x008fe2000c741270 */
        /* <DEDUP_REMOVED lines=22> */
[----:B------:R-:W-:Y:S01]  /*1aea0*/  ULDC UR4, c[0x0][0x22c] ;  /* 0x00008b0000047ab9 */ /* 0x000fe20000000800 */
[----:B------:R-:W-:Y:S02]  /*1aeb0*/  IMAD R2, R5, 0x4, R0 ;  /* 0x0000000405027824 */ /* 0x000fe400078e0200 */
[----:B------:R3:W-:Y:S01]  /*1aec0*/  @P3 STG.E desc[UR16][R12.64], R86 ;  /* 0x000000560c003986 */ /* 0x0007e2000c101910 */
[----:B-1----:R-:W-:-:S03]  /*1aed0*/  LEA R10, P3, R0, R128, 0x2 ;  /* 0x00000080000a7211 */ /* 0x002fc600078610ff */
[----:B------:R1:W-:Y:S01]  /*1aee0*/  @P2 STG.E desc[UR16][R8.64], R90 ;  /* 0x0000005a08002986 */ /* 0x0003e2000c101910 */
[----:B------:R-:W-:Y:S01]  /*1aef0*/  LEA.HI.X.SX32 R11, R0, R129, 0x2, P3 ;  /* 0x00000081000b7211 */ /* 0x000fe200018f16ff */
[----:B------:R-:W-:Y:S01]  /*1af00*/  IMAD R0, R5, 0x4, R2 ;  /* 0x0000000405007824 */ /* 0x000fe200078e0202 */
[----:B------:R-:W-:-:S03]  /*1af10*/  LEA R6, P2, R2, R128, 0x2 ;  /* 0x0000008002067211 */ /* 0x000fc600078410ff */
[----:B------:R4:W-:Y:S01]  /*1af20*/  @P5 STG.E desc[UR16][R10.64], R87 ;  /* 0x000000570a005986 */ /* 0x0009e2000c101910 */
[-C--:B------:R-:W-:Y:S01]  /*1af30*/  LEA.HI.X.SX32 R7, R2, R129.reuse, 0x2, P2 ;  /* 0x0000008102077211 */ /* 0x080fe200010f16ff */
[----:B------:R-:W-:Y:S01]  /*1af40*/  IMAD R2, R5, 0x4, R0 ;  /* 0x0000000405027824 */ /* 0x000fe200078e0200 */
[-C--:B---3--:R-:W-:Y:S02]  /*1af50*/  LEA R12, P5, R0, R128.reuse, 0x2 ;  /* 0x00000080000c7211 */ /* 0x088fe400078a10ff */
[----:B------:R-:W-:Y:S01]  /*1af60*/  ISETP.LT.AND P3, PT, R18, UR4, !P0 ;  /* 0x0000000412007c0c */ /* 0x000fe2000c761270 */
[----:B------:R-:W-:Y:S01]  /*1af70*/  ULDC UR4, c[0x0][0x22c] ;  /* 0x00008b0000047ab9 */ /* 0x000fe20000000800 */
[----:B------:R-:W3:Y:S01]  /*1af80*/  LDL.LU R18, [R1+0x3bc] ;  /* 0x0003bc0001127983 */ /* 0x000ee20000300800 */
[----:B------:R-:W-:Y:S02]  /*1af90*/  LEA.HI.X.SX32 R13, R0, R129, 0x2, P5 ;  /* 0x00000081000d7211 */ /* 0x000fe400028f16ff */
[----:B-1----:R-:W-:Y:S01]  /*1afa0*/  LEA R8, P5, R2, R128, 0x2 ;  /* 0x0000008002087211 */ /* 0x002fe200078a10ff */
[----:B------:R1:W-:Y:S01]  /*1afb0*/  @P1 STG.E desc[UR16][R6.64], R91 ;  /* 0x0000005b06001986 */ /* 0x0003e2000c101910 */
[----:B------:R-:W-:Y:S01]  /*1afc0*/  ISETP.LT.AND P2, PT, R17, UR4, !P0 ;  /* 0x0000000411007c0c */ /* 0x000fe2000c741270 */
[----:B------:R-:W-:-:S02]  /*1afd0*/  ULDC UR4, c[0x0][0x22c] ;  /* 0x00008b0000047ab9 */ /* 0x000fc40000000800 */
[----:B------:R-:W3:Y:S01]  /*1afe0*/  LDL.LU R17, [R1+0x3b8] ;  /* 0x0003b80001117983 */ /* 0x000ee20000300800 */
[----:B------:R-:W-:-:S03]  /*1aff0*/  LEA.HI.X.SX32 R9, R2, R129, 0x2, P5 ;  /* 0x0000008102097211 */ /* 0x000fc600028f16ff */
[----:B------:R1:W-:Y:S04]  /*1b000*/  @P6 STG.E desc[UR16][R12.64], R100 ;  /* 0x000000640c006986 */ /* 0x0003e8000c101910 */
[----:B------:R1:W-:Y:S01]  /*1b010*/  @P4 STG.E desc[UR16][R8.64], R120 ;  /* 0x0000007808004986 */ /* 0x0003e2000c101910 */
[----:B--2---:R-:W-:Y:S01]  /*1b020*/  ISETP.LT.AND P1, PT, R14, UR4, !P0 ;  /* 0x000000040e007c0c */ /* 0x004fe2000c721270 */
        /* <DEDUP_REMOVED lines=9> */
[C---:B------:R-:W-:Y:S01]  /*1b0c0*/  IMAD R2, R5.reuse, 0x4, R0 ;  /* 0x0000000405027824 */ /* 0x040fe200078e0200 */
[CC--:B------:R-:W-:Y:S01]  /*1b0d0*/  LEA R10, P6, R0.reuse, R128.reuse, 0x2 ;  /* 0x00000080000a7211 */ /* 0x0c0fe200078c10ff */
[----:B------:R-:W4:Y:S03]  /*1b0e0*/  LDL.LU R19, [R1+0x3a8] ;  /* 0x0003a80001137983 */ /* 0x000f260000300800 */
[----:B------:R-:W-:Y:S01]  /*1b0f0*/  LEA.HI.X.SX32 R11, R0, R129, 0x2, P6 ;  /* 0x00000081000b7211 */ /* 0x000fe200030f16ff */
[----:B------:R-:W-:Y:S01]  /*1b100*/  IMAD R0, R5, 0x4, R2 ;  /* 0x0000000405007824 */ /* 0x000fe200078e0202 */
[----:B-1----:R-:W-:-:S04]  /*1b110*/  LEA R6, P6, R2, R128, 0x2 ;  /* 0x0000008002067211 */ /* 0x002fc800078c10ff */
[----:B------:R-:W-:Y:S01]  /*1b120*/  LEA.HI.X.SX32 R7, R2, R129, 0x2, P6 ;  /* 0x0000008102077211 */ /* 0x000fe200030f16ff */
[----:B------:R-:W-:Y:S01]  /*1b130*/  IMAD R2, R5, 0x4, R0 ;  /* 0x0000000405027824 */ /* 0x000fe200078e0200 */
[----:B------:R-:W-:-:S04]  /*1b140*/  LEA R12, P6, R0, R128, 0x2 ;  /* 0x00000080000c7211 */ /* 0x000fc800078c10ff */
[-C--:B------:R-:W-:Y:S02]  /*1b150*/  LEA.HI.X.SX32 R13, R0, R129.reuse, 0x2, P6 ;  /* 0x00000081000d7211 */ /* 0x080fe400030f16ff */
[----:B------:R-:W-:Y:S01]  /*1b160*/  LEA R8, P6, R2, R128, 0x2 ;  /* 0x0000008002087211 */ /* 0x000fe200078c10ff */
[----:B------:R1:W-:Y:S01]  /*1b170*/  @P3 STG.E desc[UR16][R10.64], R101 ;  /* 0x000000650a003986 */ /* 0x0003e2000c101910 */
[----:B---3--:R-:W-:Y:S01]  /*1b180*/  ISETP.LT.AND P3, PT, R18, UR4, !P0 ;  /* 0x0000000412007c0c */ /* 0x008fe2000c761270 */
[----:B------:R-:W-:Y:S01]  /*1b190*/  IMAD R0, R5, 0x4, R2 ;  /* 0x0000000405007824 */ /* 0x000fe200078e0202 */
[----:B------:R-:W-:Y:S01]  /*1b1a0*/  LEA.HI.X.SX32 R9, R2, R129, 0x2, P6 ;  /* 0x0000008102097211 */ /* 0x000fe200030f16ff */
[----:B------:R-:W3:Y:S01]  /*1b1b0*/  LDL.LU R18, [R1+0x3a4] ;  /* 0x0003a40001127983 */ /* 0x000ee20000300800 */
[----:B------:R-:W-:-:S03]  /*1b1c0*/  ULDC UR4, c[0x0][0x22c] ;  /* 0x00008b0000047ab9 */ /* 0x000fc60000000800 */
[----:B------:R1:W-:Y:S01]  /*1b1d0*/  @P2 STG.E desc[UR16][R6.64], R121 ;  /* 0x0000007906002986 */ /* 0x0003e2000c101910 */
[----:B------:R-:W-:Y:S01]  /*1b1e0*/  ISETP.LT.AND P2, PT, R17, UR4, !P0 ;  /* 0x0000000411007c0c */ /* 0x000fe2000c741270 */
[----:B------:R-:W-:Y:S02]  /*1b1f0*/  ULDC UR4, c[0x0][0x22c] ;  /* 0x00008b0000047ab9 */ /* 0x000fe40000000800 */
[----:B------:R1:W-:Y:S04]  /*1b200*/  @P1 STG.E desc[UR16][R12.64], R102 ;  /* 0x000000660c001986 */ /* 0x0003e8000c101910 */
[----:B------:R1:W-:Y:S01]  /*1b210*/  @P5 STG.E desc[UR16][R8.64], R122 ;  /* 0x0000007a08005986 */ /* 0x0003e2000c101910 */
[----:B------:R-:W-:-:S03]  /*1b220*/  LEA R2, P5, R0, R128, 0x2 ;  /* 0x0000008000027211 */ /* 0x000fc600078a10ff */
[----:B------:R-:W3:Y:S01]  /*1b230*/  LDL.LU R17, [R1+0x3a0] ;  /* 0x0003a00001117983 */ /* 0x000ee20000300800 */
[----:B------:R-:W-:-:S05]  /*1b240*/  LEA.HI.X.SX32 R3, R0, R129, 0x2, P5 ;  /* 0x0000008100037211 */ /* 0x000fca00028f16ff */
[----:B------:R3:W-:Y:S01]  /*1b250*/  @P4 STG.E desc[UR16][R2.64], R103 ;  /* 0x0000006702004986 */ /* 0x0007e2000c101910 */
[----:B--2---:R-:W-:Y:S01]  /*1b260*/  ISETP.LT.AND P1, PT, R14, UR4, !P0 ;  /* 0x000000040e007c0c */ /* 0x004fe2000c721270 */
[----:B------:R-:W-:Y:S02]  /*1b270*/  ULDC UR4, c[0x0][0x22c] ;  /* 0x00008b0000047ab9 */ /* 0x000fe40000000800 */
[----:B------:R-:W-:Y:S01]  /*1b280*/  ISETP.LT.AND P5, PT, R16, UR4, !P0 ;  /* 0x0000000410007c0c */ /* 0x000fe2000c7a1270 */
[----:B------:R-:W-:Y:S02]  /*1b290*/  ULDC UR4, c[0x0][0x22c] ;  /* 0x00008b0000047ab9 */ /* 0x000fe40000000800 */
[----:B----4-:R-:W-:Y:S01]  /*1b2a0*/  ISETP.LT.AND P4, PT, R15, UR4, !P0 ;  /* 0x000000040f007c0c */ /* 0x010fe2000c781270 */
[----:B-1----:R-:W-:Y:S01]  /*1b2b0*/  IMAD R10, R5, 0x4, R0 ;  /* 0x00000004050a7824 */ /* 0x002fe200078e0200 */
[----:B------:R-:W2:Y:S01]  /*1b2c0*/  LDL.LU R15, [R1+0x39c] ;  /* 0x00039c00010f7983 */ /* 0x000ea20000300800 */
[----:B------:R-:W-:-:S02]  /*1b2d0*/  ULDC UR4, c[0x0][0x22c] ;  /* 0x00008b0000047ab9 */ /* 0x000fc40000000800 */
[----:B------:R-:W-:Y:S01]  /*1b2e0*/  IMAD R14, R5, 0x4, R10 ;  /* 0x00000004050e7824 */ /* 0x000fe200078e020a */
[----:B------:R-:W-:-:S03]  /*1b2f0*/  LEA R6, P6, R10, R128, 0x2 ;  /* 0x000000800a067211 */ /* 0x000fc600078c10ff */
[----:B------:R-:W-:Y:S01]  /*1b300*/  IMAD R0, R5, 0x4, R14 ;  /* 0x0000000405007824 */ /* 0x000fe200078e020e */
[----:B------:R-:W-:-:S03]  /*1b310*/  LEA.HI.X.SX32 R7, R10, R129, 0x2, P6 ;  /* 0x000000810a077211 */ /* 0x000fc600030f16ff */
[C---:B------:R-:W-:Y:S02]  /*1b320*/  IMAD R12, R5.reuse, 0x4, R0 ;  /* 0x00000004050c7824 */ /* 0x040fe400078e0200 */
[----:B------:R1:W-:Y:S01]  /*1b330*/  @P3 STG.E desc[UR16][R6.64], R123 ;  /* 0x0000007b06003986 */ /* 0x0003e2000c101910 */
[-C--:B------:R-:W-:Y:S01]  /*1b340*/  LEA R8, P3, R14, R128.reuse, 0x2 ;  /* 0x000000800e087211 */ /* 0x080fe200078610ff */
[C---:B------:R-:W-:Y:S01]  /*1b350*/  IMAD R16, R5.reuse, 0x4, R12 ;  /* 0x0000000405107824 */ /* 0x040fe200078e020c */
[-C--:B------:R-:W-:Y:S02]  /*1b360*/  LEA R10, P6, R0, R128.reuse, 0x2 ;  /* 0x00000080000a7211 */ /* 0x080fe400078c10ff */
[-C--:B------:R-:W-:Y:S01]  /*1b370*/  LEA.HI.X.SX32 R9, R14, R129.reuse, 0x2, P3 ;  /* 0x000000810e097211 */ /* 0x080fe200018f16ff */
[----:B------:R-:W-:Y:S01]  /*1b380*/  IMAD R14, R5, 0x4, R16 ;  /* 0x00000004050e7824 */ /* 0x000fe200078e0210 */
[-C--:B------:R-:W-:Y:S02]  /*1b390*/  LEA.HI.X.SX32 R11, R0, R129.reuse, 0x2, P6 ;  /* 0x00000081000b7211 */ /* 0x080fe400030f16ff */
[----:B------:R-:W-:Y:S01]  /*1b3a0*/  ISETP.LT.AND P3, PT, R19, UR4, !P0 ;  /* 0x0000000413007c0c */ /* 0x000fe2000c761270 */
[C---:B------:R-:W-:Y:S01]  /*1b3b0*/  IMAD R0, R5.reuse, 0x4, R14 ;  /* 0x0000000405007824 */ /* 0x040fe200078e020e */
[----:B------:R-:W-:Y:S01]  /*1b3c0*/  ULDC UR4, c[0x0][0x22c] ;  /* 0x00008b0000047ab9 */ /* 0x000fe20000000800 */
[----:B------:R4:W-:Y:S01]  /*1b3d0*/  @P2 STG.E desc[UR16][R8.64], R20 ;  /* 0x0000001408002986 */ /* 0x0009e2000c101910 */
[----:B---3--:R-:W-:Y:S01]  /*1b3e0*/  ISETP.LT.AND P2, PT, R18, UR4, !P0 ;  /* 0x0000000412007c0c */ /* 0x008fe2000c741270 */
[C---:B------:R-:W-:Y:S01]  /*1b3f0*/  IMAD R18, R5.reuse, 0x4, R0 ;  /* 0x0000000405127824 */ /* 0x040fe200078e0200 */
[-C--:B------:R-:W-:Y:S01]  /*1b400*/  LEA R2, P6, R12, R128.reuse, 0x2 ;  /* 0x000000800c027211 */ /* 0x080fe200078c10ff */
[----:B------:R3:W-:Y:S01]  /*1b410*/  @P1 STG.E desc[UR16][R10.64], R24 ;  /* 0x000000180a001986 */ /* 0x0007e2000c101910 */
[----:B------:R-:W-:Y:S01]  /*1b420*/  LEA R4, P1, R16, R128, 0x2 ;  /* 0x0000008010047211 */ /* 0x000fe200078210ff */
[----:B------:R-:W-:Y:S01]  /*1b430*/  IMAD R13, R5, 0x4, R18 ;  /* 0x00000004050d7824 */ /* 0x000fe200078e0212 */
[-C--:B------:R-:W-:Y:S01]  /*1b440*/  LEA.HI.X.SX32 R3, R12, R129.reuse, 0x2, P6 ;  /* 0x000000810c037211 */ /* 0x080fe200030f16ff */
[----:B------:R-:W-:Y:S01]  /*1b450*/  ULDC UR4, c[0x0][0x22c] ;  /* 0x00008b0000047ab9 */ /* 0x000fe20000000800 */
[----:B------:R-:W-:-:S02]  /*1b460*/  LEA.HI.X.SX32 R5, R16, R129, 0x2, P1 ;  /* 0x0000008110057211 */ /* 0x000fc400008f16ff */
[-C--:B-1----:R-:W-:Y:S02]  /*1b470*/  LEA R6, P6, R14, R128.reuse, 0x2 ;  /* 0x000000800e067211 */ /* 0x082fe400078c10ff */
[-C--:B----4-:R-:W-:Y:S02]  /*1b480*/  LEA R8, P1, R0, R128.reuse, 0x2 ;  /* 0x0000008000087211 */ /* 0x090fe400078210ff */
[-C--:B------:R-:W-:Y:S02]  /*1b490*/  LEA.HI.X.SX32 R7, R14, R129.reuse, 0x2, P6 ;  /* 0x000000810e077211 */ /* 0x080fe400030f16ff */
[----:B------:R-:W-:Y:S02]  /*1b4a0*/  LEA.HI.X.SX32 R9, R0, R129, 0x2, P1 ;  /* 0x0000008100097211 */ /* 0x000fe400008f16ff */
[----:B------:R-:W-:Y:S01]  /*1b4b0*/  ISETP.LT.AND P1, PT, R17, UR4, !P0 ;  /* 0x0000000411007c0c */ /* 0x000fe2000c721270 */
[----:B------:R-:W-:Y:S01]  /*1b4c0*/  ULDC UR4, c[0x0][0x22c] ;  /* 0x00008b0000047ab9 */ /* 0x000fe20000000800 */
[----:B------:R-:W-:-:S04]  /*1b4d0*/  LEA R12, P6, R13, R128, 0x2 ;  /* 0x000000800d0c7211 */ /* 0x000fc800078c10ff */
[-C--:B------:R-:W-:Y:S02]  /*1b4e0*/  LEA.HI.X.SX32 R13, R13, R129.reuse, 0x2, P6 ;  /* 0x000000810d0d7211 */ /* 0x080fe400030f16ff */
[C---:B------:R-:W-:Y:S01]  /*1b4f0*/  LEA R128, P6, R18.reuse, R128, 0x2 ;  /* 0x0000008012807211 */ /* 0x040fe200078c10ff */
[----:B------:R3:W-:Y:S03]  /*1b500*/  @P5 STG.E desc[UR16][R2.64], R21 ;  /* 0x0000001502005986 */ /* 0x0007e6000c101910 */
[----:B------:R-:W-:Y:S01]  /*1b510*/  LEA.HI.X.SX32 R129, R18, R129, 0x2, P6 ;  /* 0x0000008112817211 */ /* 0x000fe200030f16ff */
[----:B------:R3:W-:Y:S04]  /*1b520*/  @P4 STG.E desc[UR16][R4.64], R25 ;  /* 0x0000001904004986 */ /* 0x0007e8000c101910 */
[----:B------:R3:W-:Y:S04]  /*1b530*/  @P3 STG.E desc[UR16][R6.64], R22 ;  /* 0x0000001606003986 */ /* 0x0007e8000c101910 */
[----:B------:R3:W-:Y:S04]  /*1b540*/  @P2 STG.E desc[UR16][R8.64], R26 ;  /* 0x0000001a08002986 */ /* 0x0007e8000c101910 */
[----:B------:R3:W-:Y:S01]  /*1b550*/  @P1 STG.E desc[UR16][R128.64], R23 ;  /* 0x0000001780001986 */ /* 0x0007e2000c101910 */
[----:B--2---:R-:W-:-:S13]  /*1b560*/  ISETP.LT.AND P0, PT, R15, UR4, !P0 ;  /* 0x000000040f007c0c */ /* 0x004fda000c701270 */
[----:B---3--:R-:W-:Y:S05]  /*1b570*/  @!P0 EXIT ;  /* 0x000000000000894d */ /* 0x008fea0003800000 */
[----:B------:R-:W-:Y:S01]  /*1b580*/  STG.E desc[UR16][R12.64], R27 ;  /* 0x0000001b0c007986 */ /* 0x000fe2000c101910 */
[----:B------:R-:W-:Y:S05]  /*1b590*/  EXIT ;  /* 0x000000000000794d */ /* 0x000fea0003800000 */
.L_x_2:
[----:B------:R-:W-:-:S00]  /*1b5a0*/  BRA `(.L_x_2) ;  /* 0xfffffffc00fc7947 */ /* 0x000fc0000383ffff */
[----:B------:R-:W-:-:S00]  /*1b5b0*/  NOP ;  /* 0x0000000000007918 */ /* 0x000fc00000000000 */
        /* <DEDUP_REMOVED lines=12> */
.L_x_3:


//--------------------- .nv.shared.matmul_kernel  --------------------------
	.section	.nv.shared.matmul_kernel,"aw",@nobits
	.sectionflags	@""
	.align	16
	.zero		1024


//--------------------- .nv.shared.reserved.0     --------------------------
	.section	.nv.shared.reserved.0,"aw",@nobits
	.weak		__nv_reservedSMEM_offset_0_alias
	.size		__nv_reservedSMEM_offset_0_alias, 0, 0
	.other		__nv_reservedSMEM_offset_0_alias,@"STO_CUDA_RESERVED_SHARED STV_DEFAULT"
__nv_reservedSMEM_offset_0_alias:
	.zero		0


//--------------------- .nv.constant0.matmul_kernel --------------------------
	.section	.nv.constant0.matmul_kernel,"a",@progbits
	.sectionflags	@""
	.align	4
.nv.constant0.matmul_kernel:
	.zero		608


//--------------------- SYMBOLS --------------------------

	.type		.nv.reservedSmem.offset0,@object
	.size		.nv.reservedSmem.offset0,0x4
